def matmul_kernel(
    a_ptr,
    b_ptr,
    c_ptr,
    M,
    N,
    K,
    stride_am,
    stride_ak,
    stride_bk,
    stride_bn,
    stride_cm,
    stride_cn,
    BLOCK_M: tl.constexpr,
    BLOCK_N: tl.constexpr,
    BLOCK_K: tl.constexpr,
    GROUP_M: tl.constexpr,
):
    pid = tl.program_id(axis=0)
    num_pid_m = tl.cdiv(M, BLOCK_M)
    num_pid_n = tl.cdiv(N, BLOCK_N)
    num_pid_in_group = GROUP_M * num_pid_n
    group_id = pid // num_pid_in_group
    first_pid_m = group_id * GROUP_M
    group_size_m = min(num_pid_m - first_pid_m, GROUP_M)
    pid_m = first_pid_m + ((pid % num_pid_in_group) % group_size_m)
    pid_n = (pid % num_pid_in_group) // group_size_m

    offs_am = (pid_m * BLOCK_M + tl.arange(0, BLOCK_M)) % M
    offs_bn = (pid_n * BLOCK_N + tl.arange(0, BLOCK_N)) % N
    offs_k = tl.arange(0, BLOCK_K)
    a_ptrs = a_ptr + offs_am[:, None] * stride_am + offs_k[None, :] * stride_ak
    b_ptrs = b_ptr + offs_k[:, None] * stride_bk + offs_bn[None, :] * stride_bn

    acc = tl.zeros((BLOCK_M, BLOCK_N), dtype=tl.float32)
    for kk in range(0, tl.cdiv(K, BLOCK_K)):
        a = tl.load(a_ptrs, mask=offs_k[None, :] < K - kk * BLOCK_K, other=0.0)
        b = tl.load(b_ptrs, mask=offs_k[:, None] < K - kk * BLOCK_K, other=0.0)
        acc = tl.dot(a, b, acc)
        a_ptrs += BLOCK_K * stride_ak
        b_ptrs += BLOCK_K * stride_bk

    c = acc.to(c_ptr.dtype.element_ty)
    offs_cm = pid_m * BLOCK_M + tl.arange(0, BLOCK_M)
    offs_cn = pid_n * BLOCK_N + tl.arange(0, BLOCK_N)
    c_ptrs = c_ptr + offs_cm[:, None] * stride_cm + offs_cn[None, :] * stride_cn
    mask = (offs_cm[:, None] < M) & (offs_cn[None, :] < N)
    tl.store(c_ptrs, c, mask=mask)

# config = {"BLOCK_K": 256, "BLOCK_M": 32, "BLOCK_N": 64, "GROUP_M": 8, "arch": "sm_100", "dtype": "fp8e4m3", "num_ctas": 1, "num_stages": 3, "num_warps": 4}
# arch = sm_100


// ===== COMPILED SASS (sm_100a) =====

	.target	sm_100a

	.elftype	@"ET_EXEC"


//--------------------- .note.nv.tkinfo           --------------------------
	.section	.note.nv.tkinfo,"",@"SHT_NOTE"
	.sectionflags	@"SHF_NOTE_NV_TKINFO"
	.tkinfo
        /*0018*/ 	.word	0x00000081
        /*0030*/ 	.string	""
        /*0030*/ 	.string	"ptxas-blackwell"
        /*0030*/ 	.string	"Cuda compilation tools, release 12.9, V12.9.86"
        /*0030*/ 	.string	"Build cuda_12.9.r12.9/compiler.36037853_0"
        /*0030*/ 	.string	"-v  -suppress-debug-info  -lineinfo  -arch sm_100a "



//--------------------- .note.nv.cuver            --------------------------
	.section	.note.nv.cuver,"",@"SHT_NOTE"
	.sectionflags	@"SHF_NOTE_NV_CUVER"
        /*0018*/ 	.short	0x0001
        /*001a*/ 	.short	0x0064
        /*001c*/ 	.short	0x0001
        /*001e*/ 	.short	0x0000
        /*0020*/ 	.short	0x0001
        /*0022*/ 	.short	0x0000


//--------------------- .nv.info                  --------------------------
	.section	.nv.info,"",@"SHT_CUDA_INFO"
	.align	4


	//----- nvinfo : EIATTR_REGCOUNT
	.align		4
        /*0000*/ 	.byte	0x04, 0x2f
        /*0002*/ 	.short	(.L_1 - .L_0)
	.align		4
.L_0:
        /*0004*/ 	.word	index@(matmul_kernel)
        /*0008*/ 	.word	0x00000020


	//----- nvinfo : EIATTR_FRAME_SIZE
	.align		4
.L_1:
        /*000c*/ 	.byte	0x04, 0x11
        /*000e*/ 	.short	(.L_3 - .L_2)
	.align		4
.L_2:
        /*0010*/ 	.word	index@(matmul_kernel)
        /*0014*/ 	.word	0x00001050


	//----- nvinfo : EIATTR_MIN_STACK_SIZE
	.align		4
.L_3:
        /*0018*/ 	.byte	0x04, 0x12
        /*001a*/ 	.short	(.L_5 - .L_4)
	.align		4
.L_4:
        /*001c*/ 	.word	index@(matmul_kernel)
        /*0020*/ 	.word	0x00001050
.L_5:


//--------------------- .nv.info.matmul_kernel    --------------------------
	.section	.nv.info.matmul_kernel,"",@"SHT_CUDA_INFO"
	.sectionflags	@""
	.align	4


	//----- nvinfo : EIATTR_CUDA_API_VERSION
	.align		4
        /*0000*/ 	.byte	0x04, 0x37
        /*0002*/ 	.short	(.L_7 - .L_6)
.L_6:
        /*0004*/ 	.word	0x00000081


	//----- nvinfo : EIATTR_KPARAM_INFO
	.align		4
.L_7:
        /*0008*/ 	.byte	0x04, 0x17
        /*000a*/ 	.short	(.L_9 - .L_8)
.L_8:
        /*000c*/ 	.word	0x00000000
        /*0010*/ 	.short	0x000d
        /*0012*/ 	.short	0x0048
        /*0014*/ 	.byte	0x00, 0xf4, 0x21, 0x00


	//----- nvinfo : EIATTR_KPARAM_INFO
	.align		4
.L_9:
        /*0018*/ 	.byte	0x04, 0x17
        /*001a*/ 	.short	(.L_11 - .L_10)
.L_10:
        /*001c*/ 	.word	0x00000000
        /*0020*/ 	.short	0x000c
        /*0022*/ 	.short	0x0040
        /*0024*/ 	.byte	0x00, 0xf4, 0x21, 0x00


	//----- nvinfo : EIATTR_KPARAM_INFO
	.align		4
.L_11:
        /*0028*/ 	.byte	0x04, 0x17
        /*002a*/ 	.short	(.L_13 - .L_12)
.L_12:
        /*002c*/ 	.word	0x00000000
        /*0030*/ 	.short	0x000b
        /*0032*/ 	.short	0x0038
        /*0034*/ 	.byte	0x00, 0xf0, 0x11, 0x00


	//----- nvinfo : EIATTR_KPARAM_INFO
	.align		4
.L_13:
        /*0038*/ 	.byte	0x04, 0x17
        /*003a*/ 	.short	(.L_15 - .L_14)
.L_14:
        /*003c*/ 	.word	0x00000000
        /*0040*/ 	.short	0x000a
        /*0042*/ 	.short	0x0034
        /*0044*/ 	.byte	0x00, 0xf0, 0x11, 0x00


	//----- nvinfo : EIATTR_KPARAM_INFO
	.align		4
.L_15:
        /*0048*/ 	.byte	0x04, 0x17
        /*004a*/ 	.short	(.L_17 - .L_16)
.L_16:
        /*004c*/ 	.word	0x00000000
        /*0050*/ 	.short	0x0009
        /*0052*/ 	.short	0x0030
        /*0054*/ 	.byte	0x00, 0xf0, 0x11, 0x00


	//----- nvinfo : EIATTR_KPARAM_INFO
	.align		4
.L_17:
        /*0058*/ 	.byte	0x04, 0x17
        /*005a*/ 	.short	(.L_19 - .L_18)
.L_18:
        /*005c*/ 	.word	0x00000000
        /*0060*/ 	.short	0x0008
        /*0062*/ 	.short	0x002c
        /*0064*/ 	.byte	0x00, 0xf0, 0x11, 0x00


	//----- nvinfo : EIATTR_KPARAM_INFO
	.align		4
.L_19:
        /*0068*/ 	.byte	0x04, 0x17
        /*006a*/ 	.short	(.L_21 - .L_20)
.L_20:
        /*006c*/ 	.word	0x00000000
        /*0070*/ 	.short	0x0007
        /*0072*/ 	.short	0x0028
        /*0074*/ 	.byte	0x00, 0xf0, 0x11, 0x00


	//----- nvinfo : EIATTR_KPARAM_INFO
	.align		4
.L_21:
        /*0078*/ 	.byte	0x04, 0x17
        /*007a*/ 	.short	(.L_23 - .L_22)
.L_22:
        /*007c*/ 	.word	0x00000000
        /*0080*/ 	.short	0x0006
        /*0082*/ 	.short	0x0024
        /*0084*/ 	.byte	0x00, 0xf0, 0x11, 0x00


	//----- nvinfo : EIATTR_KPARAM_INFO
	.align		4
.L_23:
        /*0088*/ 	.byte	0x04, 0x17
        /*008a*/ 	.short	(.L_25 - .L_24)
.L_24:
        /*008c*/ 	.word	0x00000000
        /*0090*/ 	.short	0x0005
        /*0092*/ 	.short	0x0020
        /*0094*/ 	.byte	0x00, 0xf0, 0x11, 0x00


	//----- nvinfo : EIATTR_KPARAM_INFO
	.align		4
.L_25:
        /*0098*/ 	.byte	0x04, 0x17
        /*009a*/ 	.short	(.L_27 - .L_26)
.L_26:
        /*009c*/ 	.word	0x00000000
        /*00a0*/ 	.short	0x0004
        /*00a2*/ 	.short	0x001c
        /*00a4*/ 	.byte	0x00, 0xf0, 0x11, 0x00


	//----- nvinfo : EIATTR_KPARAM_INFO
	.align		4
.L_27:
        /*00a8*/ 	.byte	0x04, 0x17
        /*00aa*/ 	.short	(.L_29 - .L_28)
.L_28:
        /*00ac*/ 	.word	0x00000000
        /*00b0*/ 	.short	0x0003
        /*00b2*/ 	.short	0x0018
        /*00b4*/ 	.byte	0x00, 0xf0, 0x11, 0x00


	//----- nvinfo : EIATTR_KPARAM_INFO
	.align		4
.L_29:
        /*00b8*/ 	.byte	0x04, 0x17
        /*00ba*/ 	.short	(.L_31 - .L_30)
.L_30:
        /*00bc*/ 	.word	0x00000000
        /*00c0*/ 	.short	0x0002
        /*00c2*/ 	.short	0x0010
        /*00c4*/ 	.byte	0x00, 0xf4, 0x21, 0x00


	//----- nvinfo : EIATTR_KPARAM_INFO
	.align		4
.L_31:
        /*00c8*/ 	.byte	0x04, 0x17
        /*00ca*/ 	.short	(.L_33 - .L_32)
.L_32:
        /*00cc*/ 	.word	0x00000000
        /*00d0*/ 	.short	0x0001
        /*00d2*/ 	.short	0x0008
        /*00d4*/ 	.byte	0x00, 0xf4, 0x21, 0x00


	//----- nvinfo : EIATTR_KPARAM_INFO
	.align		4
.L_33:
        /*00d8*/ 	.byte	0x04, 0x17
        /*00da*/ 	.short	(.L_35 - .L_34)
.L_34:
        /*00dc*/ 	.word	0x00000000
        /*00e0*/ 	.short	0x0000
        /*00e2*/ 	.short	0x0000
        /*00e4*/ 	.byte	0x00, 0xf4, 0x21, 0x00


	//----- nvinfo : EIATTR_SPARSE_MMA_MASK
	.align		4
.L_35:
        /*00e8*/ 	.byte	0x03, 0x50
        /*00ea*/ 	.short	0x0000


	//----- nvinfo : EIATTR_MAXREG_COUNT
	.align		4
        /*00ec*/ 	.byte	0x03, 0x1b
        /*00ee*/ 	.short	0x00ff


	//----- nvinfo : EIATTR_NUM_BARRIERS
	.align		4
        /*00f0*/ 	.byte	0x02, 0x4c
        /*00f2*/ 	.byte	0x01
	.zero		1


	//----- nvinfo : EIATTR_ANNOTATIONS
	.align		4
        /*00f4*/ 	.byte	0x04, 0x55
        /*00f6*/ 	.short	(.L_37 - .L_36)


	//   ....[0]....
.L_36:
        /*00f8*/ 	.word	0x00000001
        /*00fc*/ 	.byte	0xd0, 0x04, 0x00, 0x00, 0x01, 0x00, 0x00, 0x00, 0x20, 0x05, 0x00, 0x00, 0x01, 0x00, 0x00, 0x00
        /* <DEDUP_REMOVED lines=1843> */
        /*743c*/ 	.byte	0x80, 0xde, 0x01, 0x00, 0x01, 0x00, 0x00, 0x00, 0x90, 0xde, 0x01, 0x00


	//----- nvinfo : EIATTR_VRC_CTA_INIT_COUNT
	.align		4
.L_37:
        /*7448*/ 	.byte	0x02, 0x4a
	.zero		1
	.zero		1


	//----- nvinfo : EIATTR_EXIT_INSTR_OFFSETS
	.align		4
        /*744c*/ 	.byte	0x04, 0x1c
        /*744e*/ 	.short	(.L_39 - .L_38)


	//   ....[0]....
.L_38:
        /*7450*/ 	.word	0x0001eb10


	//   ....[1]....
        /*7454*/ 	.word	0x0001eb30


	//----- nvinfo : EIATTR_REQNTID
	.align		4
.L_39:
        /*7458*/ 	.byte	0x04, 0x10
        /*745a*/ 	.short	(.L_41 - .L_40)
.L_40:
        /*745c*/ 	.word	0x00000080
        /*7460*/ 	.word	0x00000001
        /*7464*/ 	.word	0x00000001


	//----- nvinfo : EIATTR_CBANK_PARAM_SIZE
	.align		4
.L_41:
        /*7468*/ 	.byte	0x03, 0x19
        /*746a*/ 	.short	0x0050


	//----- nvinfo : EIATTR_PARAM_CBANK
	.align		4
        /*746c*/ 	.byte	0x04, 0x0a
        /*746e*/ 	.short	(.L_43 - .L_42)
	.align		4
.L_42:
        /*7470*/ 	.word	index@(.nv.constant0.matmul_kernel)
        /*7474*/ 	.short	0x0380
        /*7476*/ 	.short	0x0050


	//----- nvinfo : EIATTR_SW_WAR
	.align		4
.L_43:
        /*7478*/ 	.byte	0x04, 0x36
        /*747a*/ 	.short	(.L_45 - .L_44)
.L_44:
        /*747c*/ 	.word	0x00000008
.L_45:


//--------------------- .nv.compat                --------------------------
	.section	.nv.compat,"",@"SHT_CUDA_COMPAT_INFO"
	.align	4
        /*0000*/ 	.byte	0x02, 0x02, 0x02, 0x00, 0x02, 0x05, 0x05, 0x00, 0x02, 0x03, 0x00, 0x00, 0x02, 0x06, 0x01, 0x00


//--------------------- .nv.callgraph             --------------------------
	.section	.nv.callgraph,"",@"SHT_CUDA_CALLGRAPH"
	.align	4
	.sectionentsize	8
	.align		4
        /*0000*/ 	.word	0x00000000
	.align		4
        /*0004*/ 	.word	0xffffffff
	.align		4
        /*0008*/ 	.word	0x00000000
	.align		4
        /*000c*/ 	.word	0xfffffffe
	.align		4
        /*0010*/ 	.word	0x00000000
	.align		4
        /*0014*/ 	.word	0xfffffffd
	.align		4
        /*0018*/ 	.word	0x00000000
	.align		4
        /*001c*/ 	.word	0xfffffffc


//--------------------- .text.matmul_kernel       --------------------------
	.section	.text.matmul_kernel,"ax",@progbits
	.align	128
        .global         matmul_kernel
        .type           matmul_kernel,@function
        .size           matmul_kernel,(.L_x_4 - matmul_kernel)
        .other          matmul_kernel,@"STO_CUDA_ENTRY STV_DEFAULT"
matmul_kernel:
.text.matmul_kernel:
[----:B------:R-:W0:Y:S08]  /*0000*/  LDC R1, c[0x0][0x37c] ;  /* 0x0000df00ff017b82 */ /* 0x000e300000000800 */
[----:B------:R-:W1:Y:S01]  /*0010*/  LDC.64 R2, c[0x0][0x398] ;  /* 0x0000e600ff027b82 */ /* 0x000e620000000a00 */
[----:B------:R-:W2:Y:S01]  /*0020*/  S2R R16, SR_TID.X ;  /* 0x0000000000107919 */ /* 0x000ea20000002100 */
[----:B------:R-:W3:Y:S01]  /*0030*/  LDCU UR4, c[0x0][0x3a0] ;  /* 0x00007400ff0477ac */ /* 0x000ee20008000800 */
[----:B0-----:R-:W-:Y:S01]  /*0040*/  VIADD R1, R1, 0xffffefb0 ;  /* 0xffffefb001017836 */ /* 0x001fe20000000000 */
[----:B------:R-:W0:Y:S01]  /*0050*/  LDCU.64 UR8, c[0x0][0x358] ;  /* 0x00006b00ff0877ac */ /* 0x000e220008000a00 */
[----:B---3--:R-:W-:Y:S01]  /*0060*/  UIADD3 UR4, UPT, UPT, UR4, 0xff, URZ ;  /* 0x000000ff04047890 */ /* 0x008fe2000fffe0ff */
[----:B-1----:R-:W-:-:S03]  /*0070*/  VIADD R0, R3, 0x3f ;  /* 0x0000003f03007836 */ /* 0x002fc60000000000 */
[----:B------:R-:W-:Y:S02]  /*0080*/  UISETP.GT.AND UP0, UPT, UR4, 0xff, UPT ;  /* 0x000000ff0400788c */ /* 0x000fe4000bf04270 */
[----:B------:R-:W-:-:S04]  /*0090*/  SHF.R.S32.HI R5, RZ, 0x1f, R0 ;  /* 0x0000001fff057819 */ /* 0x000fc80000011400 */
[----:B------:R-:W-:-:S04]  /*00a0*/  LEA.HI R5, R5, R0, RZ, 0x6 ;  /* 0x0000000005057211 */ /* 0x000fc800078f30ff */
[----:B------:R-:W-:Y:S02]  /*00b0*/  SHF.R.S32.HI R0, RZ, 0x6, R5 ;  /* 0x00000006ff007819 */ /* 0x000fe40000011405 */
[----:B------:R-:W1:Y:S03]  /*00c0*/  S2R R5, SR_CTAID.X ;  /* 0x0000000000057919 */ /* 0x000e660000002500 */
[----:B------:R-:W-:-:S05]  /*00d0*/  IMAD.SHL.U32 R0, R0, 0x8, RZ ;  /* 0x0000000800007824 */ /* 0x000fca00078e00ff */
[-C--:B------:R-:W-:Y:S02]  /*00e0*/  IABS R9, R0.reuse ;  /* 0x0000000000097213 */ /* 0x080fe40000000000 */
[----:B------:R-:W-:Y:S02]  /*00f0*/  IABS R12, R0 ;  /* 0x00000000000c7213 */ /* 0x000fe40000000000 */
[----:B------:R-:W3:Y:S08]  /*0100*/  I2F.RP R4, R9 ;  /* 0x0000000900047306 */ /* 0x000ef00000209400 */
[----:B---3--:R-:W3:Y:S01]  /*0110*/  MUFU.RCP R4, R4 ;  /* 0x0000000400047308 */ /* 0x008ee20000001000 */
[----:B-1----:R-:W-:Y:S01]  /*0120*/  IABS R10, R5 ;  /* 0x00000005000a7213 */ /* 0x002fe20000000000 */
[----:B---3--:R-:W-:-:S02]  /*0130*/  VIADD R6, R4, 0xffffffe ;  /* 0x0ffffffe04067836 */ /* 0x008fc40000000000 */
[----:B------:R-:W-:-:S04]  /*0140*/  IMAD.MOV R4, RZ, RZ, -R12 ;  /* 0x000000ffff047224 */ /* 0x000fc800078e0a0c */
[----:B------:R1:W3:Y:S02]  /*0150*/  F2I.FTZ.U32.TRUNC.NTZ R7, R6 ;  /* 0x0000000600077305 */ /* 0x0002e4000021f000 */
[----:B-1----:R-:W-:Y:S02]  /*0160*/  IMAD.MOV.U32 R6, RZ, RZ, RZ ;  /* 0x000000ffff067224 */ /* 0x002fe400078e00ff */
[----:B---3--:R-:W-:-:S04]  /*0170*/  IMAD.MOV R8, RZ, RZ, -R7 ;  /* 0x000000ffff087224 */ /* 0x008fc800078e0a07 */
[----:B------:R-:W-:Y:S02]  /*0180*/  IMAD R11, R8, R9, RZ ;  /* 0x00000009080b7224 */ /* 0x000fe400078e02ff */
[----:B------:R-:W-:Y:S02]  /*0190*/  IMAD.MOV.U32 R8, RZ, RZ, R10 ;  /* 0x000000ffff087224 */ /* 0x000fe400078e000a */
[----:B------:R-:W-:-:S06]  /*01a0*/  IMAD.HI.U32 R7, R7, R11, R6 ;  /* 0x0000000b07077227 */ /* 0x000fcc00078e0006 */
[----:B------:R-:W-:-:S04]  /*01b0*/  IMAD.HI.U32 R7, R7, R8, RZ ;  /* 0x0000000807077227 */ /* 0x000fc800078e00ff */
[----:B------:R-:W-:-:S05]  /*01c0*/  IMAD R4, R7, R4, R8 ;  /* 0x0000000407047224 */ /* 0x000fca00078e0208 */
[----:B------:R-:W-:-:S13]  /*01d0*/  ISETP.GT.U32.AND P1, PT, R9, R4, PT ;  /* 0x000000040900720c */ /* 0x000fda0003f24070 */
[----:B------:R-:W-:Y:S02]  /*01e0*/  @!P1 IMAD.IADD R4, R4, 0x1, -R9 ;  /* 0x0000000104049824 */ /* 0x000fe400078e0a09 */
[----:B------:R-:W-:Y:S01]  /*01f0*/  @!P1 VIADD R7, R7, 0x1 ;  /* 0x0000000107079836 */ /* 0x000fe20000000000 */
[----:B------:R-:W-:Y:S02]  /*0200*/  ISETP.NE.AND P1, PT, R0, RZ, PT ;  /* 0x000000ff0000720c */ /* 0x000fe40003f25270 */
[----:B------:R-:W-:Y:S02]  /*0210*/  ISETP.GE.U32.AND P0, PT, R4, R9, PT ;  /* 0x000000090400720c */ /* 0x000fe40003f06070 */
[----:B------:R-:W-:-:S04]  /*0220*/  LOP3.LUT R4, R5, R0, RZ, 0x3c, !PT ;  /* 0x0000000005047212 */ /* 0x000fc800078e3cff */
[----:B------:R-:W-:Y:S01]  /*0230*/  ISETP.GE.AND P2, PT, R4, RZ, PT ;  /* 0x000000ff0400720c */ /* 0x000fe20003f46270 */
[----:B------:R-:W-:-:S06]  /*0240*/  VIADD R4, R2, 0x1f ;  /* 0x0000001f02047836 */ /* 0x000fcc0000000000 */
[----:B------:R-:W-:-:S04]  /*0250*/  @P0 VIADD R7, R7, 0x1 ;  /* 0x0000000107070836 */ /* 0x000fc80000000000 */
[----:B------:R-:W-:Y:S01]  /*0260*/  IMAD.MOV.U32 R6, RZ, RZ, R7 ;  /* 0x000000ffff067224 */ /* 0x000fe200078e0007 */
[----:B------:R-:W-:-:S03]  /*0270*/  SHF.R.S32.HI R7, RZ, 0x1f, R4 ;  /* 0x0000001fff077819 */ /* 0x000fc60000011404 */
[----:B------:R-:W-:Y:S01]  /*0280*/  @!P2 IMAD.MOV R6, RZ, RZ, -R6 ;  /* 0x000000ffff06a224 */ /* 0x000fe200078e0a06 */
[----:B------:R-:W-:Y:S02]  /*0290*/  @!P1 LOP3.LUT R6, RZ, R0, RZ, 0x33, !PT ;  /* 0x00000000ff069212 */ /* 0x000fe400078e33ff */
[----:B------:R-:W-:-:S03]  /*02a0*/  LEA.HI R7, R7, R4, RZ, 0x5 ;  /* 0x0000000407077211 */ /* 0x000fc600078f28ff */
[----:B------:R-:W-:Y:S02]  /*02b0*/  IMAD.SHL.U32 R4, R6, 0x8, RZ ;  /* 0x0000000806047824 */ /* 0x000fe400078e00ff */
[----:B------:R-:W-:-:S03]  /*02c0*/  IMAD.MOV R6, RZ, RZ, -R6 ;  /* 0x000000ffff067224 */ /* 0x000fc600078e0a06 */
[----:B------:R-:W-:Y:S01]  /*02d0*/  LEA.HI.SX32 R7, R7, -R4, 0x1b ;  /* 0x8000000407077211 */ /* 0x000fe200078fdaff */
[----:B------:R-:W-:Y:S02]  /*02e0*/  IMAD R15, R0, R6, R5 ;  /* 0x00000006000f7224 */ /* 0x000fe400078e0205 */
[----:B------:R-:W-:Y:S01]  /*02f0*/  IMAD.MOV.U32 R6, RZ, RZ, RZ ;  /* 0x000000ffff067224 */ /* 0x000fe200078e00ff */
[----:B------:R-:W-:Y:S02]  /*0300*/  VIMNMX R8, PT, PT, R7, 0x8, PT ;  /* 0x0000000807087848 */ /* 0x000fe40003fe0100 */
[----:B------:R-:W-:Y:S02]  /*0310*/  IABS R13, R15 ;  /* 0x0000000f000d7213 */ /* 0x000fe40000000000 */
[----:B------:R-:W-:-:S04]  /*0320*/  IABS R11, R8 ;  /* 0x00000008000b7213 */ /* 0x000fc80000000000 */
[----:B------:R-:W1:Y:S08]  /*0330*/  I2F.RP R9, R11 ;  /* 0x0000000b00097306 */ /* 0x000e700000209400 */
[----:B-1----:R-:W1:Y:S02]  /*0340*/  MUFU.RCP R9, R9 ;  /* 0x0000000900097308 */ /* 0x002e640000001000 */
[----:B-1----:R-:W-:-:S06]  /*0350*/  VIADD R7, R9, 0xffffffe ;  /* 0x0ffffffe09077836 */ /* 0x002fcc0000000000 */
[----:B------:R-:W1:Y:S02]  /*0360*/  F2I.FTZ.U32.TRUNC.NTZ R7, R7 ;  /* 0x0000000700077305 */ /* 0x000e64000021f000 */
[----:B-1----:R-:W-:-:S04]  /*0370*/  IMAD.MOV R10, RZ, RZ, -R7 ;  /* 0x000000ffff0a7224 */ /* 0x002fc800078e0a07 */
[----:B------:R-:W-:-:S04]  /*0380*/  IMAD.MOV.U32 R0, RZ, RZ, R10 ;  /* 0x000000ffff007224 */ /* 0x000fc800078e000a */
[----:B------:R-:W-:Y:S01]  /*0390*/  IMAD R5, R0, R11, RZ ;  /* 0x0000000b00057224 */ /* 0x000fe200078e02ff */
[----:B------:R-:W-:-:S03]  /*03a0*/  IABS R0, R8 ;  /* 0x0000000800007213 */ /* 0x000fc60000000000 */
[----:B------:R-:W-:-:S04]  /*03b0*/  IMAD.HI.U32 R6, R7, R5, R6 ;  /* 0x0000000507067227 */ /* 0x000fc800078e0006 */
[----:B------:R-:W-:Y:S02]  /*03c0*/  IMAD.MOV R0, RZ, RZ, -R0 ;  /* 0x000000ffff007224 */ /* 0x000fe400078e0a00 */
        /* <DEDUP_REMOVED lines=8> */
[----:B------:R-:W-:Y:S02]  /*0450*/  ISETP.GE.AND P2, PT, R0, RZ, PT ;  /* 0x000000ff0000720c */ /* 0x000fe40003f46270 */
[----:B--2---:R-:W-:-:S05]  /*0460*/  LOP3.LUT R0, R16, 0x1f, RZ, 0xc0, !PT ;  /* 0x0000001f10007812 */ /* 0x004fca00078ec0ff */
[----:B------:R-:W-:-:S06]  /*0470*/  @P0 VIADD R6, R6, 0x1 ;  /* 0x0000000106060836 */ /* 0x000fcc0000000000 */
[----:B------:R-:W-:Y:S01]  /*0480*/  @!P2 IMAD.MOV R6, RZ, RZ, -R6 ;  /* 0x000000ffff06a224 */ /* 0x000fe200078e0a06 */
[----:B------:R-:W-:-:S05]  /*0490*/  @!P1 LOP3.LUT R6, RZ, R8, RZ, 0x33, !PT ;  /* 0x00000008ff069212 */ /* 0x000fca00078e33ff */
[----:B------:R-:W-:Y:S02]  /*04a0*/  IMAD.MOV R5, RZ, RZ, -R6 ;  /* 0x000000ffff057224 */ /* 0x000fe400078e0a06 */
[----:B------:R-:W-:Y:S02]  /*04b0*/  IMAD.SHL.U32 R25, R6, 0x40, RZ ;  /* 0x0000004006197824 */ /* 0x000fe400078e00ff */
[----:B------:R-:W-:-:S03]  /*04c0*/  IMAD R5, R8, R5, R15 ;  /* 0x0000000508057224 */ /* 0x000fc600078e020f */
[----:B------:R1:W-:Y:S01]  /*04d0*/  STL [R1+0x39c], R25 ;  /* 0x00039c1901007387 */ /* 0x0003e20000100800 */
[----:B------:R-:W-:Y:S01]  /*04e0*/  IMAD.IADD R5, R4, 0x1, R5 ;  /* 0x0000000104057824 */ /* 0x000fe200078e0205 */
[----:B------:R-:W-:-:S03]  /*04f0*/  SHF.R.U32.HI R4, RZ, 0x5, R16 ;  /* 0x00000005ff047819 */ /* 0x000fc60000011610 */
[----:B------:R-:W-:Y:S01]  /*0500*/  IMAD R14, R5, 0x20, R0 ;  /* 0x00000020050e7824 */ /* 0x000fe200078e0200 */
[----:B------:R-:W-:-:S04]  /*0510*/  SGXT.U32 R26, R4, 0x2 ;  /* 0x00000002041a781a */ /* 0x000fc80000000000 */
[----:B------:R1:W-:Y:S01]  /*0520*/  STL [R1+0xbe8], R14 ;  /* 0x000be80e01007387 */ /* 0x0003e20000100800 */
[----:B0-----:R-:W-:Y:S05]  /*0530*/  BRA.U UP0, `(.L_x_0) ;  /* 0x00000001004c7547 */ /* 0x001fea000b800000 */
[----:B------:R-:W-:Y:S01]  /*0540*/  IMAD.SHL.U32 R0, R16, 0x2, RZ ;  /* 0x0000000210007824 */ /* 0x000fe200078e00ff */
[----:B------:R2:W-:Y:S04]  /*0550*/  STL [R1+0x110], RZ ;  /* 0x000110ff01007387 */ /* 0x0005e80000100800 */
[----:B------:R2:W-:Y:S04]  /*0560*/  STL [R1+0xbec], R0 ;  /* 0x000bec0001007387 */ /* 0x0005e80000100800 */
[----:B------:R2:W-:Y:S04]  /*0570*/  STL [R1+0x114], RZ ;  /* 0x000114ff01007387 */ /* 0x0005e80000100800 */
        /* <DEDUP_REMOVED lines=13> */
[----:B------:R2:W-:Y:S01]  /*0650*/  STL [R1+0x14c], RZ ;  /* 0x00014cff01007387 */ /* 0x0005e20000100800 */
[----:B------:R-:W-:Y:S05]  /*0660*/  BRA `(.L_x_1) ;  /* 0x000001d400b47947 */ /* 0x000fea0003800000 */
.L_x_0:
[----:B------:R-:W-:Y:S01]  /*0670*/  IABS R0, R2 ;  /* 0x0000000200007213 */ /* 0x000fe20000000000 */
[C---:B------:R-:W-:Y:S01]  /*0680*/  VIADD R10, R25.reuse, 0x3d ;  /* 0x0000003d190a7836 */ /* 0x040fe20000000000 */
[----:B------:R-:W-:Y:S01]  /*0690*/  IABS R17, R3 ;  /* 0x0000000300117213 */ /* 0x000fe20000000000 */
[C---:B------:R-:W-:Y:S01]  /*06a0*/  VIADD R13, R25.reuse, 0x39 ;  /* 0x00000039190d7836 */ /* 0x040fe20000000000 */
[----:B------:R-:W0:Y:S01]  /*06b0*/  I2F.RP R8, R0 ;  /* 0x0000000000087306 */ /* 0x000e220000209400 */
[----:B------:R-:W-:Y:S01]  /*06c0*/  ISETP.NE.AND P3, PT, R2, RZ, PT ;  /* 0x000000ff0200720c */ /* 0x000fe20003f65270 */
[C---:B------:R-:W-:Y:S01]  /*06d0*/  VIADD R15, R25.reuse, 0x3a ;  /* 0x0000003a190f7836 */ /* 0x040fe20000000000 */
[----:B------:R-:W-:Y:S01]  /*06e0*/  IABS R12, R10 ;  /* 0x0000000a000c7213 */ /* 0x000fe20000000000 */
[----:B------:R2:W-:Y:S01]  /*06f0*/  STL [R1+0xd44], R3 ;  /* 0x000d440301007387 */ /* 0x0005e20000100800 */
[----:B------:R-:W-:Y:S01]  /*0700*/  ISETP.GE.AND P5, PT, R10, RZ, PT ;  /* 0x000000ff0a00720c */ /* 0x000fe20003fa6270 */
[C---:B------:R-:W-:Y:S01]  /*0710*/  VIADD R19, R25.reuse, 0x34 ;  /* 0x0000003419137836 */ /* 0x040fe20000000000 */
[----:B------:R-:W3:Y:S01]  /*0720*/  LDCU UR6, c[0x0][0x3a8] ;  /* 0x00007500ff0677ac */ /* 0x000ee20008000800 */
[----:B------:R-:W4:Y:S01]  /*0730*/  I2F.RP R9, R17 ;  /* 0x0000001100097306 */ /* 0x000f220000209400 */
[----:B------:R-:W-:-:S02]  /*0740*/  VIADD R20, R25, 0x33 ;  /* 0x0000003319147836 */ /* 0x000fc40000000000 */
[C---:B------:R-:W-:Y:S01]  /*0750*/  VIADD R18, R25.reuse, 0x31 ;  /* 0x0000003119127836 */ /* 0x040fe20000000000 */
[----:B------:R-:W5:Y:S01]  /*0760*/  LDCU UR4, c[0x0][0x3a4] ;  /* 0x00007480ff0477ac */ /* 0x000f620008000800 */
[C---:B------:R-:W-:Y:S02]  /*0770*/  VIADD R28, R25.reuse, 0x6 ;  /* 0x00000006191c7836 */ /* 0x040fe40000000000 */
[----:B------:R-:W-:Y:S01]  /*0780*/  VIADD R29, R25, 0x5 ;  /* 0x00000005191d7836 */ /* 0x000fe20000000000 */
[----:B0-----:R-:W0:Y:S01]  /*0790*/  MUFU.RCP R8, R8 ;  /* 0x0000000800087308 */ /* 0x001e220000001000 */
[----:B------:R-:W1:Y:S01]  /*07a0*/  LDCU.128 UR12, c[0x0][0x380] ;  /* 0x00007000ff0c77ac */ /* 0x000e620008000c00 */
[----:B------:R-:W1:Y:S06]  /*07b0*/  LDCU UR7, c[0x0][0x3a8] ;  /* 0x00007500ff0777ac */ /* 0x000e6c0008000800 */
[----:B----4-:R-:W4:Y:S01]  /*07c0*/  MUFU.RCP R9, R9 ;  /* 0x0000000900097308 */ /* 0x010f220000001000 */
[----:B------:R-:W1:Y:S01]  /*07d0*/  LDCU UR5, c[0x0][0x3b0] ;  /* 0x00007600ff0577ac */ /* 0x000e620008000800 */
[----:B------:R-:W1:Y:S01]  /*07e0*/  LDCU UR10, c[0x0][0x3a0] ;  /* 0x00007400ff0a77ac */ /* 0x000e620008000800 */
[----:B0-----:R-:W-:Y:S01]  /*07f0*/  VIADD R6, R8, 0xffffffe ;  /* 0x0ffffffe08067836 */ /* 0x001fe20000000000 */
[----:B------:R-:W-:Y:S01]  /*0800*/  IABS R8, R14 ;  /* 0x0000000e00087213 */ /* 0x000fe20000000000 */
[----:B------:R-:W0:Y:S03]  /*0810*/  LDCU UR11, c[0x0][0x3a8] ;  /* 0x00007500ff0b77ac */ /* 0x000e260008000800 */
[----:B------:R1:W0:Y:S01]  /*0820*/  F2I.FTZ.U32.TRUNC.NTZ R7, R6 ;  /* 0x0000000600077305 */ /* 0x000222000021f000 */
[----:B------:R-:W2:Y:S01]  /*0830*/  LDCU UR16, c[0x0][0x3ac] ;  /* 0x00007580ff1077ac */ /* 0x000ea20008000800 */
[----:B----4-:R-:W-:-:S06]  /*0840*/  VIADD R4, R9, 0xffffffe ;  /* 0x0ffffffe09047836 */ /* 0x010fcc0000000000 */
[----:B------:R4:W2:Y:S01]  /*0850*/  F2I.FTZ.U32.TRUNC.NTZ R5, R4 ;  /* 0x0000000400057305 */ /* 0x0008a2000021f000 */
[----:B-1----:R-:W-:Y:S02]  /*0860*/  IMAD.MOV.U32 R6, RZ, RZ, RZ ;  /* 0x000000ffff067224 */ /* 0x002fe400078e00ff */
[----:B0-----:R-:W-:Y:S02]  /*0870*/  IMAD.MOV R11, RZ, RZ, -R7 ;  /* 0x000000ffff0b7224 */ /* 0x001fe400078e0a07 */
[----:B----4-:R-:W-:Y:S02]  /*0880*/  IMAD.MOV.U32 R4, RZ, RZ, RZ ;  /* 0x000000ffff047224 */ /* 0x010fe400078e00ff */
[----:B------:R-:W-:-:S04]  /*0890*/  IMAD R11, R11, R0, RZ ;  /* 0x000000000b0b7224 */ /* 0x000fc800078e02ff */
[----:B------:R-:W-:-:S04]  /*08a0*/  IMAD.HI.U32 R7, R7, R11, R6 ;  /* 0x0000000b07077227 */ /* 0x000fc800078e0006 */
[----:B--2---:R-:W-:Y:S02]  /*08b0*/  IMAD.MOV R6, RZ, RZ, -R5 ;  /* 0x000000ffff067224 */ /* 0x004fe400078e0a05 */
[----:B------:R-:W-:-:S04]  /*08c0*/  IMAD.HI.U32 R7, R7, R8, RZ ;  /* 0x0000000807077227 */ /* 0x000fc800078e00ff */
[----:B------:R-:W-:Y:S02]  /*08d0*/  IMAD.MOV R7, RZ, RZ, -R7 ;  /* 0x000000ffff077224 */ /* 0x000fe400078e0a07 */
[C---:B------:R-:W-:Y:S02]  /*08e0*/  VIADD R11, R25.reuse, 0x3c ;  /* 0x0000003c190b7836 */ /* 0x040fe40000000000 */
[----:B------:R-:W-:Y:S02]  /*08f0*/  IMAD R9, R0, R7, R8 ;  /* 0x0000000700097224 */ /* 0x000fe400078e0208 */
[----:B------:R-:W-:Y:S01]  /*0900*/  IMAD R7, R6, R17, RZ ;  /* 0x0000001106077224 */ /* 0x000fe200078e02ff */
[----:B------:R-:W-:Y:S01]  /*0910*/  IABS R10, R11 ;  /* 0x0000000b000a7213 */ /* 0x000fe20000000000 */
[----:B------:R-:W-:Y:S01]  /*0920*/  VIADD R8, R25, 0x3f ;  /* 0x0000003f19087836 */ /* 0x000fe20000000000 */
[----:B------:R-:W-:Y:S01]  /*0930*/  ISETP.GT.U32.AND P0, PT, R0, R9, PT ;  /* 0x000000090000720c */ /* 0x000fe20003f04070 */
[----:B------:R-:W-:-:S03]  /*0940*/  IMAD.HI.U32 R7, R5, R7, R4 ;  /* 0x0000000705077227 */ /* 0x000fc600078e0004 */
[----:B------:R-:W-:Y:S01]  /*0950*/  IABS R6, R8 ;  /* 0x0000000800067213 */ /* 0x000fe20000000000 */
[----:B------:R-:W-:Y:S01]  /*0960*/  VIADD R4, R25, 0x3e ;  /* 0x0000003e19047836 */ /* 0x000fe20000000000 */
[----:B------:R-:W-:-:S04]  /*0970*/  ISETP.GE.AND P6, PT, R8, RZ, PT ;  /* 0x000000ff0800720c */ /* 0x000fc80003fc6270 */
[----:B------:R-:W-:Y:S02]  /*0980*/  IABS R8, R4 ;  /* 0x0000000400087213 */ /* 0x000fe40000000000 */
[----:B------:R-:W-:Y:S01]  /*0990*/  ISETP.GE.AND P4, PT, R4, RZ, PT ;  /* 0x000000ff0400720c */ /* 0x000fe20003f86270 */
[----:B------:R-:W-:Y:S01]  /*09a0*/  @!P0 IMAD.IADD R9, R9, 0x1, -R0 ;  /* 0x0000000109098824 */ /* 0x000fe200078e0a00 */
[----:B------:R-:W-:Y:S01]  /*09b0*/  ISETP.GE.AND P0, PT, R14, RZ, PT ;  /* 0x000000ff0e00720c */ /* 0x000fe20003f06270 */
[C---:B------:R-:W-:Y:S01]  /*09c0*/  IMAD.HI.U32 R4, R7.reuse, R6, RZ ;  /* 0x0000000607047227 */ /* 0x040fe200078e00ff */
[----:B------:R-:W-:Y:S02]  /*09d0*/  IABS R14, R15 ;  /* 0x0000000f000e7213 */ /* 0x000fe40000000000 */
[----:B------:R-:W-:Y:S01]  /*09e0*/  ISETP.GT.U32.AND P1, PT, R0, R9, PT ;  /* 0x000000090000720c */ /* 0x000fe20003f24070 */
[----:B------:R-:W-:Y:S02]  /*09f0*/  IMAD.MOV R4, RZ, RZ, -R4 ;  /* 0x000000ffff047224 */ /* 0x000fe400078e0a04 */
[----:B------:R-:W-:-:S04]  /*0a00*/  IMAD.HI.U32 R5, R7, R8, RZ ;  /* 0x0000000807057227 */ /* 0x000fc800078e00ff */
[----:B------:R-:W-:Y:S02]  /*0a10*/  IMAD R4, R17, R4, R6 ;  /* 0x0000000411047224 */ /* 0x000fe400078e0206 */
[----:B------:R-:W-:Y:S02]  /*0a20*/  IMAD.MOV R6, RZ, RZ, -R5 ;  /* 0x000000ffff067224 */ /* 0x000fe400078e0a05 */
[----:B------:R-:W-:Y:S01]  /*0a30*/  IMAD.HI.U32 R5, R7, R12, RZ ;  /* 0x0000000c07057227 */ /* 0x000fe200078e00ff */
[----:B------:R-:W-:-:S03]  /*0a40*/  ISETP.GT.U32.AND P2, PT, R17, R4, PT ;  /* 0x000000041100720c */ /* 0x000fc60003f44070 */
[----:B------:R-:W-:Y:S02]  /*0a50*/  IMAD R6, R17, R6, R8 ;  /* 0x0000000611067224 */ /* 0x000fe400078e0208 */
[----:B------:R-:W-:Y:S02]  /*0a60*/  @!P1 IMAD.IADD R9, R9, 0x1, -R0 ;  /* 0x0000000109099824 */ /* 0x000fe400078e0a00 */
[----:B------:R-:W-:Y:S01]  /*0a70*/  IMAD.HI.U32 R8, R7, R10, RZ ;  /* 0x0000000a07087227 */ /* 0x000fe200078e00ff */
[----:B------:R-:W-:-:S03]  /*0a80*/  ISETP.GT.U32.AND P1, PT, R17, R6, PT ;  /* 0x000000061100720c */ /* 0x000fc60003f24070 */
[----:B------:R-:W-:Y:S02]  /*0a90*/  IMAD.MOV R8, RZ, RZ, -R8 ;  /* 0x000000ffff087224 */ /* 0x000fe400078e0a08 */
[----:B------:R-:W-:Y:S02]  /*0aa0*/  IMAD.MOV.U32 R0, RZ, RZ, R9 ;  /* 0x000000ffff007224 */ /* 0x000fe400078e0009 */
[----:B------:R-:W-:Y:S02]  /*0ab0*/  IMAD.MOV R5, RZ, RZ, -R5 ;  /* 0x000000ffff057224 */ /* 0x000fe400078e0a05 */
[----:B------:R-:W-:Y:S02]  /*0ac0*/  VIADD R9, R25, 0x3b ;  /* 0x0000003b19097836 */ /* 0x000fe40000000000 */
[C---:B------:R-:W-:Y:S02]  /*0ad0*/  IMAD R8, R17.reuse, R8, R10 ;  /* 0x0000000811087224 */ /* 0x040fe400078e020a */
[----:B------:R-:W-:Y:S01]  /*0ae0*/  IMAD R12, R17, R5, R12 ;  /* 0x00000005110c7224 */ /* 0x000fe200078e020c */
[----:B------:R-:W-:Y:S01]  /*0af0*/  IABS R5, R9 ;  /* 0x0000000900057213 */ /* 0x000fe20000000000 */
[----:B------:R-:W-:-:S02]  /*0b00*/  @!P2 IMAD.IADD R4, R4, 0x1, -R17 ;  /* 0x000000010404a824 */ /* 0x000fc400078e0a11 */
[----:B------:R-:W-:Y:S01]  /*0b10*/  @!P1 IMAD.IADD R6, R6, 0x1, -R17 ;  /* 0x0000000106069824 */ /* 0x000fe200078e0a11 */
[C---:B------:R-:W-:Y:S01]  /*0b20*/  ISETP.GT.U32.AND P1, PT, R17.reuse, R8, PT ;  /* 0x000000081100720c */ /* 0x040fe20003f24070 */
[----:B------:R-:W-:Y:S01]  /*0b30*/  @!P0 IMAD.MOV R0, RZ, RZ, -R0 ;  /* 0x000000ffff008224 */ /* 0x000fe200078e0a00 */
[----:B------:R-:W-:Y:S01]  /*0b40*/  @!P3 LOP3.LUT R0, RZ, R2, RZ, 0x33, !PT ;  /* 0x00000002ff00b212 */ /* 0x000fe200078e33ff */
[----:B------:R-:W-:Y:S01]  /*0b50*/  IMAD.MOV.U32 R10, RZ, RZ, R5 ;  /* 0x000000ffff0a7224 */ /* 0x000fe200078e0005 */
[C---:B------:R-:W-:Y:S02]  /*0b60*/  ISETP.GT.U32.AND P3, PT, R17.reuse, R4, PT ;  /* 0x000000041100720c */ /* 0x040fe40003f64070 */
[----:B------:R-:W-:Y:S01]  /*0b70*/  ISETP.GT.U32.AND P2, PT, R17, R6, PT ;  /* 0x000000061100720c */ /* 0x000fe20003f44070 */
[----:B------:R-:W-:Y:S01]  /*0b80*/  IMAD.HI.U32 R2, R7, R10, RZ ;  /* 0x0000000a07027227 */ /* 0x000fe200078e00ff */
[----:B------:R-:W-:Y:S01]  /*0b90*/  ISETP.GT.U32.AND P0, PT, R17, R12, PT ;  /* 0x0000000c1100720c */ /* 0x000fe20003f04070 */
[----:B------:R0:W-:Y:S01]  /*0ba0*/  STL [R1+0xcc4], R0 ;  /* 0x000cc40001007387 */ /* 0x0001e20000100800 */
[----:B------:R-:W-:Y:S01]  /*0bb0*/  IABS R5, R13 ;  /* 0x0000000d00057213 */ /* 0x000fe20000000000 */
[----:B------:R-:W-:-:S02]  /*0bc0*/  IMAD.MOV R2, RZ, RZ, -R2 ;  /* 0x000000ffff027224 */ /* 0x000fc400078e0a02 */
[--C-:B------:R-:W-:Y:S02]  /*0bd0*/  @!P1 IMAD.IADD R8, R8, 0x1, -R17.reuse ;  /* 0x0000000108089824 */ /* 0x100fe400078e0a11 */
[C---:B------:R-:W-:Y:S02]  /*0be0*/  IMAD R2, R17.reuse, R2, R10 ;  /* 0x0000000211027224 */ /* 0x040fe400078e020a */
[----:B------:R-:W-:Y:S01]  /*0bf0*/  @!P3 IMAD.IADD R4, R4, 0x1, -R17 ;  /* 0x000000010404b824 */ /* 0x000fe200078e0a11 */
[----:B------:R-:W-:Y:S01]  /*0c00*/  ISETP.GT.U32.AND P1, PT, R17, R8, PT ;  /* 0x000000081100720c */ /* 0x000fe20003f24070 */
[----:B------:R-:W-:Y:S01]  /*0c10*/  IMAD.MOV.U32 R10, RZ, RZ, R5 ;  /* 0x000000ffff0a7224 */ /* 0x000fe200078e0005 */
[----:B------:R-:W-:Y:S01]  /*0c20*/  ISETP.GE.AND P3, PT, R11, RZ, PT ;  /* 0x000000ff0b00720c */ /* 0x000fe20003f66270 */
[----:B------:R-:W-:-:S04]  /*0c30*/  IMAD.HI.U32 R5, R7, R14, RZ ;  /* 0x0000000e07057227 */ /* 0x000fc800078e00ff */
[----:B------:R-:W-:Y:S01]  /*0c40*/  @!P2 IMAD.IADD R6, R6, 0x1, -R17 ;  /* 0x000000010606a824 */ /* 0x000fe200078e0a11 */
[----:B------:R-:W-:Y:S01]  /*0c50*/  ISETP.GT.U32.AND P2, PT, R17, R2, PT ;  /* 0x000000021100720c */ /* 0x000fe20003f44070 */
[----:B------:R-:W-:Y:S02]  /*0c60*/  IMAD.MOV.U32 R16, RZ, RZ, R4 ;  /* 0x000000ffff107224 */ /* 0x000fe400078e0004 */
[----:B------:R-:W-:-:S04]  /*0c70*/  IMAD.HI.U32 R4, R7, R10, RZ ;  /* 0x0000000a07047227 */ /* 0x000fc800078e00ff */
[----:B------:R-:W-:Y:S02]  /*0c80*/  @!P0 IMAD.IADD R12, R12, 0x1, -R17 ;  /* 0x000000010c0c8824 */ /* 0x000fe400078e0a11 */
[----:B------:R-:W-:Y:S02]  /*0c90*/  IMAD.MOV R5, RZ, RZ, -R5 ;  /* 0x000000ffff057224 */ /* 0x000fe400078e0a05 */
[----:B------:R-:W-:Y:S01]  /*0ca0*/  IMAD.MOV.U32 R3, RZ, RZ, R6 ;  /* 0x000000ffff037224 */ /* 0x000fe200078e0006 */
[C---:B------:R-:W-:Y:S01]  /*0cb0*/  ISETP.GT.U32.AND P0, PT, R17.reuse, R12, PT ;  /* 0x0000000c1100720c */ /* 0x040fe20003f04070 */
[----:B------:R-:W-:Y:S02]  /*0cc0*/  IMAD.MOV R6, RZ, RZ, -R4 ;  /* 0x000000ffff067224 */ /* 0x000fe400078e0a04 */
[----:B------:R-:W-:Y:S02]  /*0cd0*/  IMAD R4, R17, R5, R14 ;  /* 0x0000000511047224 */ /* 0x000fe400078e020e */
[----:B------:R-:W-:-:S02]  /*0ce0*/  @!P1 IMAD.IADD R8, R8, 0x1, -R17 ;  /* 0x0000000108089824 */ /* 0x000fc400078e0a11 */
[----:B------:R-:W-:Y:S01]  /*0cf0*/  @!P6 IMAD.MOV R16, RZ, RZ, -R16 ;  /* 0x000000ffff10e224 */ /* 0x000fe200078e0a10 */
[----:B------:R-:W-:Y:S01]  /*0d00*/  ISETP.GT.U32.AND P1, PT, R17, R4, PT ;  /* 0x000000041100720c */ /* 0x000fe20003f24070 */
[----:B------:R-:W-:Y:S01]  /*0d10*/  @!P4 IMAD.MOV R3, RZ, RZ, -R3 ;  /* 0x000000ffff03c224 */ /* 0x000fe200078e0a03 */
[----:B------:R-:W-:Y:S01]  /*0d20*/  ISETP.GE.AND P6, PT, R9, RZ, PT ;  /* 0x000000ff0900720c */ /* 0x000fe20003fc6270 */
[--C-:B------:R-:W-:Y:S01]  /*0d30*/  @!P2 IMAD.IADD R2, R2, 0x1, -R17.reuse ;  /* 0x000000010202a824 */ /* 0x100fe200078e0a11 */
[----:B------:R1:W-:Y:S01]  /*0d40*/  STL [R1+0xe4], R16 ;  /* 0x0000e41001007387 */ /* 0x0003e20000100800 */
[--C-:B------:R-:W-:Y:S01]  /*0d50*/  @!P0 IMAD.IADD R12, R12, 0x1, -R17.reuse ;  /* 0x000000010c0c8824 */ /* 0x100fe200078e0a11 */
[----:B------:R-:W-:Y:S01]  /*0d60*/  ISETP.GE.AND P0, PT, R13, RZ, PT ;  /* 0x000000ff0d00720c */ /* 0x000fe20003f06270 */
[----:B------:R-:W-:Y:S01]  /*0d70*/  VIADD R5, R25, 0x38 ;  /* 0x0000003819057836 */ /* 0x000fe20000000000 */
[----:B------:R2:W-:Y:S01]  /*0d80*/  STL [R1+0xe0], R3 ;  /* 0x0000e00301007387 */ /* 0x0005e20000100800 */
[C---:B------:R-:W-:Y:S01]  /*0d90*/  IMAD R10, R17.reuse, R6, R10 ;  /* 0x00000006110a7224 */ /* 0x040fe200078e020a */
[----:B------:R-:W-:Y:S01]  /*0da0*/  ISETP.GT.U32.AND P2, PT, R17, R2, PT ;  /* 0x000000021100720c */ /* 0x000fe20003f44070 */
[----:B------:R-:W-:Y:S01]  /*0db0*/  VIADD R6, R25, 0x37 ;  /* 0x0000003719067836 */ /* 0x000fe20000000000 */
[----:B------:R-:W-:Y:S01]  /*0dc0*/  ISETP.GE.AND P4, PT, R15, RZ, PT ;  /* 0x000000ff0f00720c */ /* 0x000fe20003f86270 */
[----:B------:R-:W-:-:S02]  /*0dd0*/  @!P1 IMAD.IADD R4, R4, 0x1, -R17 ;  /* 0x0000000104049824 */ /* 0x000fc400078e0a11 */
[----:B0-----:R-:W-:Y:S01]  /*0de0*/  IMAD.MOV.U32 R0, RZ, RZ, R8 ;  /* 0x000000ffff007224 */ /* 0x001fe200078e0008 */
[----:B-1----:R-:W-:Y:S01]  /*0df0*/  IABS R16, R6 ;  /* 0x0000000600107213 */ /* 0x002fe20000000000 */
[----:B------:R-:W-:Y:S01]  /*0e00*/  VIADD R14, R25, 0x35 ;  /* 0x00000035190e7836 */ /* 0x000fe20000000000 */
[----:B------:R-:W-:Y:S01]  /*0e10*/  ISETP.GT.U32.AND P1, PT, R17, R4, PT ;  /* 0x000000041100720c */ /* 0x000fe20003f24070 */
[----:B--2---:R-:W-:Y:S01]  /*0e20*/  IMAD.MOV.U32 R3, RZ, RZ, R12 ;  /* 0x000000ffff037224 */ /* 0x004fe200078e000c */
[----:B------:R-:W-:Y:S01]  /*0e30*/  IABS R12, R5 ;  /* 0x00000005000c7213 */ /* 0x000fe20000000000 */
[----:B------:R-:W-:Y:S01]  /*0e40*/  @!P3 IMAD.MOV R0, RZ, RZ, -R0 ;  /* 0x000000ffff00b224 */ /* 0x000fe200078e0a00 */
[----:B------:R-:W-:Y:S01]  /*0e50*/  ISETP.GE.AND P3, PT, R6, RZ, PT ;  /* 0x000000ff0600720c */ /* 0x000fe20003f66270 */
[----:B------:R-:W-:Y:S01]  /*0e60*/  @!P5 IMAD.MOV R3, RZ, RZ, -R3 ;  /* 0x000000ffff03d224 */ /* 0x000fe200078e0a03 */
[----:B------:R-:W-:Y:S01]  /*0e70*/  ISETP.GE.AND P5, PT, R5, RZ, PT ;  /* 0x000000ff0500720c */ /* 0x000fe20003fa6270 */
[----:B------:R-:W-:Y:S01]  /*0e80*/  IMAD.HI.U32 R5, R7, R12, RZ ;  /* 0x0000000c07057227 */ /* 0x000fe200078e00ff */
[----:B------:R-:W-:-:S02]  /*0e90*/  IABS R9, R14 ;  /* 0x0000000e00097213 */ /* 0x000fc40000000000 */
[----:B------:R0:W-:Y:S01]  /*0ea0*/  STL [R1+0xdc], R3 ;  /* 0x0000dc0301007387 */ /* 0x0001e20000100800 */
[----:B------:R-:W-:-:S03]  /*0eb0*/  IMAD.HI.U32 R6, R7, R16, RZ ;  /* 0x0000001007067227 */ /* 0x000fc600078e00ff */
[----:B------:R1:W-:Y:S01]  /*0ec0*/  STL [R1+0xd8], R0 ;  /* 0x0000d80001007387 */ /* 0x0003e20000100800 */
[----:B------:R-:W-:Y:S02]  /*0ed0*/  IMAD.MOV R5, RZ, RZ, -R5 ;  /* 0x000000ffff057224 */ /* 0x000fe400078e0a05 */
[----:B------:R-:W-:Y:S02]  /*0ee0*/  IMAD.MOV R21, RZ, RZ, -R6 ;  /* 0x000000ffff157224 */ /* 0x000fe400078e0a06 */
[----:B------:R-:W-:Y:S02]  /*0ef0*/  IMAD.MOV.U32 R6, RZ, RZ, R9 ;  /* 0x000000ffff067224 */ /* 0x000fe400078e0009 */
[----:B------:R-:W-:Y:S01]  /*0f00*/  @!P2 IMAD.IADD R2, R2, 0x1, -R17 ;  /* 0x000000010202a824 */ /* 0x000fe200078e0a11 */
[C---:B------:R-:W-:Y:S01]  /*0f10*/  ISETP.GT.U32.AND P2, PT, R17.reuse, R10, PT ;  /* 0x0000000a1100720c */ /* 0x040fe20003f44070 */
[C---:B------:R-:W-:Y:S02]  /*0f20*/  IMAD R9, R17.reuse, R5, R12 ;  /* 0x0000000511097224 */ /* 0x040fe400078e020c */
[----:B------:R-:W-:-:S02]  /*0f30*/  IMAD R21, R17, R21, R16 ;  /* 0x0000001511157224 */ /* 0x000fc400078e0210 */
[----:B------:R-:W-:Y:S01]  /*0f40*/  @!P1 IMAD.IADD R4, R4, 0x1, -R17 ;  /* 0x0000000104049824 */ /* 0x000fe200078e0a11 */
[----:B------:R-:W-:Y:S01]  /*0f50*/  ISETP.GT.U32.AND P1, PT, R17, R9, PT ;  /* 0x000000091100720c */ /* 0x000fe20003f24070 */
[----:B0-----:R-:W-:Y:S02]  /*0f60*/  IMAD.MOV.U32 R3, RZ, RZ, R2 ;  /* 0x000000ffff037224 */ /* 0x001fe400078e0002 */
[----:B------:R-:W-:Y:S02]  /*0f70*/  VIADD R13, R25, 0x36 ;  /* 0x00000036190d7836 */ /* 0x000fe40000000000 */
[----:B------:R-:W-:Y:S01]  /*0f80*/  @!P6 IMAD.MOV R3, RZ, RZ, -R3 ;  /* 0x000000ffff03e224 */ /* 0x000fe200078e0a03 */
[----:B------:R-:W-:Y:S01]  /*0f90*/  ISETP.GT.U32.AND P6, PT, R17, R21, PT ;  /* 0x000000151100720c */ /* 0x000fe20003fc4070 */
[--C-:B------:R-:W-:Y:S01]  /*0fa0*/  @!P2 IMAD.IADD R10, R10, 0x1, -R17.reuse ;  /* 0x000000010a0aa824 */ /* 0x100fe200078e0a11 */
[----:B------:R-:W-:Y:S01]  /*0fb0*/  IABS R8, R13 ;  /* 0x0000000d00087213 */ /* 0x000fe20000000000 */
[----:B------:R-:W-:Y:S01]  /*0fc0*/  IMAD.HI.U32 R11, R7, R6, RZ ;  /* 0x00000006070b7227 */ /* 0x000fe200078e00ff */
[----:B------:R-:W-:Y:S02]  /*0fd0*/  STL [R1+0xd4], R3 ;  /* 0x0000d40301007387 */ /* 0x000fe40000100800 */
[----:B------:R-:W-:Y:S01]  /*0fe0*/  ISETP.GT.U32.AND P2, PT, R17, R10, PT ;  /* 0x0000000a1100720c */ /* 0x000fe20003f44070 */
[----:B------:R-:W-:-:S02]  /*0ff0*/  @!P1 IMAD.IADD R9, R9, 0x1, -R17 ;  /* 0x0000000109099824 */ /* 0x000fc400078e0a11 */
[----:B------:R-:W-:-:S03]  /*1000*/  IMAD.HI.U32 R5, R7, R8, RZ ;  /* 0x0000000807057227 */ /* 0x000fc600078e00ff */
[----:B------:R-:W-:Y:S01]  /*1010*/  ISETP.GT.U32.AND P1, PT, R17, R9, PT ;  /* 0x000000091100720c */ /* 0x000fe20003f24070 */
[----:B------:R-:W-:Y:S02]  /*1020*/  @!P6 IMAD.IADD R21, R21, 0x1, -R17 ;  /* 0x000000011515e824 */ /* 0x000fe400078e0a11 */
[----:B------:R-:W-:Y:S02]  /*1030*/  IMAD.MOV R5, RZ, RZ, -R5 ;  /* 0x000000ffff057224 */ /* 0x000fe400078e0a05 */
[----:B------:R-:W-:Y:S01]  /*1040*/  IMAD.MOV R15, RZ, RZ, -R11 ;  /* 0x000000ffff0f7224 */ /* 0x000fe200078e0a0b */
[C---:B------:R-:W-:Y:S01]  /*1050*/  ISETP.GT.U32.AND P6, PT, R17.reuse, R21, PT ;  /* 0x000000151100720c */ /* 0x040fe20003fc4070 */
[C---:B------:R-:W-:Y:S01]  /*1060*/  IMAD R11, R17.reuse, R5, R8 ;  /* 0x00000005110b7224 */ /* 0x040fe200078e0208 */
[----:B------:R-:W-:Y:S01]  /*1070*/  IABS R5, R19 ;  /* 0x0000001300057213 */ /* 0x000fe20000000000 */
[--C-:B------:R-:W-:Y:S01]  /*1080*/  @!P2 IMAD.IADD R10, R10, 0x1, -R17.reuse ;  /* 0x000000010a0aa824 */ /* 0x100fe200078e0a11 */
[----:B------:R-:W-:Y:S01]  /*1090*/  ISETP.GE.AND P2, PT, R14, RZ, PT ;  /* 0x000000ff0e00720c */ /* 0x000fe20003f46270 */
[----:B-1----:R-:W-:Y:S01]  /*10a0*/  IMAD.MOV.U32 R0, RZ, RZ, R4 ;  /* 0x000000ffff007224 */ /* 0x002fe200078e0004 */
[----:B------:R-:W-:Y:S01]  /*10b0*/  IABS R14, R20 ;  /* 0x00000014000e7213 */ /* 0x000fe20000000000 */
[----:B------:R-:W-:Y:S01]  /*10c0*/  IMAD R15, R17, R15, R6 ;  /* 0x0000000f110f7224 */ /* 0x000fe200078e0206 */
[----:B------:R-:W-:Y:S01]  /*10d0*/  IABS R6, R18 ;  /* 0x0000001200067213 */ /* 0x000fe20000000000 */
[----:B------:R-:W-:Y:S01]  /*10e0*/  @!P1 IMAD.IADD R9, R9, 0x1, -R17 ;  /* 0x0000000109099824 */ /* 0x000fe200078e0a11 */
[----:B------:R-:W-:Y:S01]  /*10f0*/  ISETP.GT.U32.AND P1, PT, R17, R11, PT ;  /* 0x0000000b1100720c */ /* 0x000fe20003f24070 */
[----:B------:R-:W-:-:S04]  /*1100*/  IMAD.HI.U32 R8, R7, R5, RZ ;  /* 0x0000000507087227 */ /* 0x000fc800078e00ff */
[----:B------:R-:W-:Y:S01]  /*1110*/  @!P4 IMAD.MOV R0, RZ, RZ, -R0 ;  /* 0x000000ffff00c224 */ /* 0x000fe200078e0a00 */
[----:B------:R-:W-:Y:S01]  /*1120*/  ISETP.GE.AND P4, PT, R13, RZ, PT ;  /* 0x000000ff0d00720c */ /* 0x000fe20003f86270 */
[----:B------:R-:W-:Y:S01]  /*1130*/  @!P6 IMAD.IADD R21, R21, 0x1, -R17 ;  /* 0x000000011515e824 */ /* 0x000fe200078e0a11 */
[----:B------:R-:W-:Y:S01]  /*1140*/  ISETP.GT.U32.AND P6, PT, R17, R15, PT ;  /* 0x0000000f1100720c */ /* 0x000fe20003fc4070 */
[----:B------:R-:W-:Y:S01]  /*1150*/  IMAD.MOV R8, RZ, RZ, -R8 ;  /* 0x000000ffff087224 */ /* 0x000fe200078e0a08 */
[----:B------:R0:W-:Y:S01]  /*1160*/  STL [R1+0xd0], R0 ;  /* 0x0000d00001007387 */ /* 0x0001e20000100800 */
[----:B------:R-:W-:-:S04]  /*1170*/  IMAD.HI.U32 R23, R7, R14, RZ ;  /* 0x0000000e07177227 */ /* 0x000fc800078e00ff */
[----:B------:R-:W-:Y:S02]  /*1180*/  IMAD R5, R17, R8, R5 ;  /* 0x0000000811057224 */ /* 0x000fe400078e0205 */
[----:B------:R-:W-:Y:S02]  /*1190*/  IMAD.MOV R23, RZ, RZ, -R23 ;  /* 0x000000ffff177224 */ /* 0x000fe400078e0a17 */
[----:B------:R-:W-:Y:S02]  /*11a0*/  VIADD R4, R25, 0x32 ;  /* 0x0000003219047836 */ /* 0x000fe40000000000 */
[----:B0-----:R-:W-:Y:S02]  /*11b0*/  IMAD.MOV.U32 R0, RZ, RZ, R10 ;  /* 0x000000ffff007224 */ /* 0x001fe400078e000a */
[--C-:B------:R-:W-:Y:S01]  /*11c0*/  @!P1 IMAD.IADD R11, R11, 0x1, -R17.reuse ;  /* 0x000000010b0b9824 */ /* 0x100fe200078e0a11 */
[C---:B------:R-:W-:Y:S01]  /*11d0*/  ISETP.GT.U32.AND P1, PT, R17.reuse, R5, PT ;  /* 0x000000051100720c */ /* 0x040fe20003f24070 */
[C---:B------:R-:W-:Y:S01]  /*11e0*/  IMAD R14, R17.reuse, R23, R14 ;  /* 0x00000017110e7224 */ /* 0x040fe200078e020e */
[----:B------:R-:W-:Y:S01]  /*11f0*/  IABS R16, R4 ;  /* 0x0000000400107213 */ /* 0x000fe20000000000 */
[----:B------:R-:W-:Y:S01]  /*1200*/  @!P0 IMAD.MOV R0, RZ, RZ, -R0 ;  /* 0x000000ffff008224 */ /* 0x000fe200078e0a00 */
[----:B------:R-:W-:Y:S01]  /*1210*/  ISETP.GT.U32.AND P0, PT, R17, R11, PT ;  /* 0x0000000b1100720c */ /* 0x000fe20003f04070 */
[----:B------:R-:W-:Y:S01]  /*1220*/  @!P6 IMAD.IADD R15, R15, 0x1, -R17 ;  /* 0x000000010f0fe824 */ /* 0x000fe200078e0a11 */
[----:B------:R-:W-:Y:S01]  /*1230*/  ISETP.GT.U32.AND P6, PT, R17, R14, PT ;  /* 0x0000000e1100720c */ /* 0x000fe20003fc4070 */
[----:B------:R-:W-:Y:S01]  /*1240*/  IMAD.HI.U32 R22, R7, R16, RZ ;  /* 0x0000001007167227 */ /* 0x000fe200078e00ff */
[----:B------:R0:W-:Y:S03]  /*1250*/  STL [R1+0xcc], R0 ;  /* 0x0000cc0001007387 */ /* 0x0001e60000100800 */
[----:B------:R-:W-:-:S02]  /*1260*/  VIADD R12, R25, 0x30 ;  /* 0x00000030190c7836 */ /* 0x000fc40000000000 */
[----:B------:R-:W-:-:S03]  /*1270*/  IMAD.HI.U32 R8, R7, R6, RZ ;  /* 0x0000000607087227 */ /* 0x000fc600078e00ff */
[----:B------:R-:W-:Y:S01]  /*1280*/  IABS R2, R12 ;  /* 0x0000000c00027213 */ /* 0x000fe20000000000 */
[----:B------:R-:W-:Y:S02]  /*1290*/  IMAD.MOV R22, RZ, RZ, -R22 ;  /* 0x000000ffff167224 */ /* 0x000fe400078e0a16 */
[----:B0-----:R-:W-:Y:S02]  /*12a0*/  IMAD.MOV.U32 R0, RZ, RZ, R9 ;  /* 0x000000ffff007224 */ /* 0x001fe400078e0009 */
[----:B------:R-:W-:Y:S02]  /*12b0*/  IMAD.MOV R23, RZ, RZ, -R8 ;  /* 0x000000ffff177224 */ /* 0x000fe400078e0a08 */
[----:B------:R-:W-:Y:S02]  /*12c0*/  @!P5 IMAD.MOV R0, RZ, RZ, -R0 ;  /* 0x000000ffff00d224 */ /* 0x000fe400078e0a00 */
[--C-:B------:R-:W-:Y:S01]  /*12d0*/  @!P1 IMAD.IADD R5, R5, 0x1, -R17.reuse ;  /* 0x0000000105059824 */ /* 0x100fe200078e0a11 */
[C---:B------:R-:W-:Y:S01]  /*12e0*/  ISETP.GT.U32.AND P1, PT, R17.reuse, R15, PT ;  /* 0x0000000f1100720c */ /* 0x040fe20003f24070 */
[C---:B------:R-:W-:Y:S01]  /*12f0*/  IMAD R8, R17.reuse, R22, R16 ;  /* 0x0000001611087224 */ /* 0x040fe200078e0210 */
[----:B------:R0:W-:Y:S01]  /*1300*/  STL [R1+0xc8], R0 ;  /* 0x0000c80001007387 */ /* 0x0001e20000100800 */
[C---:B------:R-:W-:Y:S01]  /*1310*/  IMAD R6, R17.reuse, R23, R6 ;  /* 0x0000001711067224 */ /* 0x040fe200078e0206 */
[----:B------:R-:W-:Y:S01]  /*1320*/  IABS R22, R29 ;  /* 0x0000001d00167213 */ /* 0x000fe20000000000 */
[----:B------:R-:W-:Y:S01]  /*1330*/  @!P6 IMAD.IADD R14, R14, 0x1, -R17 ;  /* 0x000000010e0ee824 */ /* 0x000fe200078e0a11 */
[----:B------:R-:W-:Y:S01]  /*1340*/  ISETP.GT.U32.AND P6, PT, R17, R5, PT ;  /* 0x000000051100720c */ /* 0x000fe20003fc4070 */
[----:B------:R-:W-:-:S03]  /*1350*/  IMAD.HI.U32 R13, R7, R2, RZ ;  /* 0x00000002070d7227 */ /* 0x000fc600078e00ff */
[----:B------:R-:W-:Y:S01]  /*1360*/  ISETP.GT.U32.AND P5, PT, R17, R14, PT ;  /* 0x0000000e1100720c */ /* 0x000fe20003fa4070 */
[----:B------:R-:W-:Y:S01]  /*1370*/  @!P0 IMAD.IADD R11, R11, 0x1, -R17 ;  /* 0x000000010b0b8824 */ /* 0x000fe200078e0a11 */
[C---:B------:R-:W-:Y:S01]  /*1380*/  ISETP.GT.U32.AND P0, PT, R17.reuse, R6, PT ;  /* 0x000000061100720c */ /* 0x040fe20003f04070 */
[----:B0-----:R-:W-:Y:S02]  /*1390*/  IMAD.MOV.U32 R0, RZ, RZ, R21 ;  /* 0x000000ffff007224 */ /* 0x001fe400078e0015 */
[----:B------:R-:W-:Y:S02]  /*13a0*/  IMAD.MOV R16, RZ, RZ, -R13 ;  /* 0x000000ffff107224 */ /* 0x000fe400078e0a0d */
[----:B------:R-:W-:Y:S01]  /*13b0*/  @!P3 IMAD.MOV R0, RZ, RZ, -R0 ;  /* 0x000000ffff00b224 */ /* 0x000fe200078e0a00 */
[C---:B------:R-:W-:Y:S01]  /*13c0*/  ISETP.GT.U32.AND P3, PT, R17.reuse, R8, PT ;  /* 0x000000081100720c */ /* 0x040fe20003f64070 */
[----:B------:R-:W-:Y:S02]  /*13d0*/  IMAD R2, R17, R16, R2 ;  /* 0x0000001011027224 */ /* 0x000fe400078e0202 */
[C---:B------:R-:W-:Y:S01]  /*13e0*/  VIADD R10, R25.reuse, 0x2e ;  /* 0x0000002e190a7836 */ /* 0x040fe20000000000 */
[----:B------:R0:W-:Y:S01]  /*13f0*/  STL [R1+0xc4], R0 ;  /* 0x0000c40001007387 */ /* 0x0001e20000100800 */
[----:B------:R-:W-:-:S02]  /*1400*/  VIADD R13, R25, 0x2f ;  /* 0x0000002f190d7836 */ /* 0x000fc40000000000 */
[--C-:B------:R-:W-:Y:S01]  /*1410*/  @!P1 IMAD.IADD R15, R15, 0x1, -R17.reuse ;  /* 0x000000010f0f9824 */ /* 0x100fe200078e0a11 */
[----:B------:R-:W-:Y:S01]  /*1420*/  IABS R9, R10 ;  /* 0x0000000a00097213 */ /* 0x000fe20000000000 */
[----:B------:R-:W-:Y:S01]  /*1430*/  @!P6 IMAD.IADD R5, R5, 0x1, -R17 ;  /* 0x000000010505e824 */ /* 0x000fe200078e0a11 */
[----:B------:R-:W-:Y:S01]  /*1440*/  ISETP.GT.U32.AND P6, PT, R17, R2, PT ;  /* 0x000000021100720c */ /* 0x000fe20003fc4070 */
[----:B------:R-:W-:Y:S01]  /*1450*/  IMAD.MOV.U32 R3, RZ, RZ, R11 ;  /* 0x000000ffff037224 */ /* 0x000fe200078e000b */
[----:B------:R-:W-:Y:S01]  /*1460*/  IABS R16, R13 ;  /* 0x0000000d00107213 */ /* 0x000fe20000000000 */
[--C-:B------:R-:W-:Y:S01]  /*1470*/  @!P3 IMAD.IADD R8, R8, 0x1, -R17.reuse ;  /* 0x000000010808b824 */ /* 0x100fe200078e0a11 */
[----:B------:R-:W-:Y:S01]  /*1480*/  ISETP.GE.AND P1, PT, R19, RZ, PT ;  /* 0x000000ff1300720c */ /* 0x000fe20003f26270 */
[----:B------:R-:W-:Y:S01]  /*1490*/  @!P0 IMAD.IADD R6, R6, 0x1, -R17 ;  /* 0x0000000106068824 */ /* 0x000fe200078e0a11 */
[----:B------:R-:W-:Y:S01]  /*14a0*/  ISETP.GE.AND P3, PT, R4, RZ, PT ;  /* 0x000000ff0400720c */ /* 0x000fe20003f66270 */
[----:B0-----:R-:W-:Y:S01]  /*14b0*/  IMAD.MOV.U32 R0, RZ, RZ, R15 ;  /* 0x000000ffff007224 */ /* 0x001fe200078e000f */
[----:B------:R-:W-:Y:S01]  /*14c0*/  ISETP.GE.AND P0, PT, R18, RZ, PT ;  /* 0x000000ff1200720c */ /* 0x000fe20003f06270 */
[----:B------:R-:W-:Y:S01]  /*14d0*/  @!P5 IMAD.IADD R14, R14, 0x1, -R17 ;  /* 0x000000010e0ed824 */ /* 0x000fe200078e0a11 */
[----:B------:R-:W-:Y:S01]  /*14e0*/  ISETP.GE.AND P5, PT, R20, RZ, PT ;  /* 0x000000ff1400720c */ /* 0x000fe20003fa6270 */
[----:B------:R-:W-:Y:S01]  /*14f0*/  @!P4 IMAD.MOV R3, RZ, RZ, -R3 ;  /* 0x000000ffff03c224 */ /* 0x000fe200078e0a03 */
[----:B------:R-:W-:Y:S01]  /*1500*/  ISETP.GT.U32.AND P4, PT, R17, R8, PT ;  /* 0x000000081100720c */ /* 0x000fe20003f84070 */
[----:B------:R-:W-:-:S03]  /*1510*/  IMAD.HI.U32 R19, R7, R9, RZ ;  /* 0x0000000907137227 */ /* 0x000fc600078e00ff */
[----:B------:R0:W-:Y:S01]  /*1520*/  STL [R1+0xc0], R3 ;  /* 0x0000c00301007387 */ /* 0x0001e20000100800 */
[----:B------:R-:W-:Y:S01]  /*1530*/  @!P2 IMAD.MOV R0, RZ, RZ, -R0 ;  /* 0x000000ffff00a224 */ /* 0x000fe200078e0a00 */
[----:B------:R-:W-:Y:S01]  /*1540*/  ISETP.GT.U32.AND P2, PT, R17, R6, PT ;  /* 0x000000061100720c */ /* 0x000fe20003f44070 */
[----:B------:R-:W-:-:S03]  /*1550*/  IMAD.HI.U32 R21, R7, R16, RZ ;  /* 0x0000001007157227 */ /* 0x000fc600078e00ff */
[----:B------:R1:W-:Y:S01]  /*1560*/  STL [R1+0xbc], R0 ;  /* 0x0000bc0001007387 */ /* 0x0003e20000100800 */
[----:B------:R-:W-:Y:S02]  /*1570*/  IMAD.MOV R19, RZ, RZ, -R19 ;  /* 0x000000ffff137224 */ /* 0x000fe400078e0a13 */
[----:B------:R-:W-:Y:S02]  /*1580*/  IMAD.MOV R21, RZ, RZ, -R21 ;  /* 0x000000ffff157224 */ /* 0x000fe400078e0a15 */
[----:B------:R-:W-:Y:S02]  /*1590*/  @!P6 IMAD.IADD R2, R2, 0x1, -R17 ;  /* 0x000000010202e824 */ /* 0x000fe400078e0a11 */
[----:B0-----:R-:W-:Y:S02]  /*15a0*/  IMAD.MOV.U32 R3, RZ, RZ, R5 ;  /* 0x000000ffff037224 */ /* 0x001fe400078e0005 */
[C---:B------:R-:W-:Y:S01]  /*15b0*/  IMAD R9, R17.reuse, R19, R9 ;  /* 0x0000001311097224 */ /* 0x040fe200078e0209 */
[----:B------:R-:W-:Y:S01]  /*15c0*/  ISETP.GT.U32.AND P6, PT, R17, R2, PT ;  /* 0x000000021100720c */ /* 0x000fe20003fc4070 */
[----:B-1----:R-:W-:-:S02]  /*15d0*/  IMAD.MOV.U32 R0, RZ, RZ, R14 ;  /* 0x000000ffff007224 */ /* 0x002fc400078e000e */
[----:B------:R-:W-:Y:S02]  /*15e0*/  IMAD R4, R17, R21, R16 ;  /* 0x0000001511047224 */ /* 0x000fe400078e0210 */
[----:B------:R-:W-:Y:S02]  /*15f0*/  VIADD R11, R25, 0x2d ;  /* 0x0000002d190b7836 */ /* 0x000fe40000000000 */
[----:B------:R-:W-:Y:S01]  /*1600*/  @!P1 IMAD.MOV R3, RZ, RZ, -R3 ;  /* 0x000000ffff039224 */ /* 0x000fe200078e0a03 */
[C---:B------:R-:W-:Y:S01]  /*1610*/  ISETP.GT.U32.AND P1, PT, R17.reuse, R4, PT ;  /* 0x000000041100720c */ /* 0x040fe20003f24070 */
[----:B------:R-:W-:Y:S01]  /*1620*/  @!P5 IMAD.MOV R0, RZ, RZ, -R0 ;  /* 0x000000ffff00d224 */ /* 0x000fe200078e0a00 */
[----:B------:R-:W-:Y:S01]  /*1630*/  ISETP.GE.AND P5, PT, R12, RZ, PT ;  /* 0x000000ff0c00720c */ /* 0x000fe20003fa6270 */
[--C-:B------:R-:W-:Y:S01]  /*1640*/  @!P4 IMAD.IADD R8, R8, 0x1, -R17.reuse ;  /* 0x000000010808c824 */ /* 0x100fe200078e0a11 */
[----:B------:R-:W-:Y:S01]  /*1650*/  ISETP.GT.U32.AND P4, PT, R17, R9, PT ;  /* 0x000000091100720c */ /* 0x000fe20003f84070 */
[----:B------:R-:W-:Y:S01]  /*1660*/  @!P2 IMAD.IADD R6, R6, 0x1, -R17 ;  /* 0x000000010606a824 */ /* 0x000fe200078e0a11 */
[----:B------:R-:W-:Y:S01]  /*1670*/  IABS R12, R11 ;  /* 0x0000000b000c7213 */ /* 0x000fe20000000000 */
[----:B------:R0:W-:Y:S01]  /*1680*/  STL [R1+0xb8], R3 ;  /* 0x0000b80301007387 */ /* 0x0001e20000100800 */
[----:B------:R-:W-:Y:S01]  /*1690*/  ISETP.GE.AND P2, PT, R13, RZ, PT ;  /* 0x000000ff0d00720c */ /* 0x000fe20003f46270 */
[----:B------:R-:W-:-:S02]  /*16a0*/  VIADD R5, R25, 0x2c ;  /* 0x0000002c19057836 */ /* 0x000fc40000000000 */
[----:B------:R1:W-:Y:S01]  /*16b0*/  STL [R1+0xb4], R0 ;  /* 0x0000b40001007387 */ /* 0x0003e20000100800 */
[----:B------:R-:W-:Y:S02]  /*16c0*/  IMAD.HI.U32 R13, R7, R12, RZ ;  /* 0x0000000c070d7227 */ /* 0x000fe400078e00ff */
[----:B------:R-:W-:Y:S02]  /*16d0*/  IABS R16, R5 ;  /* 0x0000000500107213 */ /* 0x000fe40000000000 */
[----:B------:R-:W-:Y:S01]  /*16e0*/  @!P6 IMAD.IADD R2, R2, 0x1, -R17 ;  /* 0x000000010202e824 */ /* 0x000fe200078e0a11 */
[----:B------:R-:W-:Y:S01]  /*16f0*/  ISETP.GE.AND P6, PT, R10, RZ, PT ;  /* 0x000000ff0a00720c */ /* 0x000fe20003fc6270 */
[----:B0-----:R-:W-:Y:S02]  /*1700*/  IMAD.MOV.U32 R3, RZ, RZ, R8 ;  /* 0x000000ffff037224 */ /* 0x001fe400078e0008 */
[----:B------:R-:W-:Y:S02]  /*1710*/  IMAD.MOV R13, RZ, RZ, -R13 ;  /* 0x000000ffff0d7224 */ /* 0x000fe400078e0a0d */
[----:B-1----:R-:W-:-:S02]  /*1720*/  IMAD.MOV.U32 R0, RZ, RZ, R6 ;  /* 0x000000ffff007224 */ /* 0x002fc400078e0006 */
[----:B------:R-:W-:Y:S01]  /*1730*/  @!P3 IMAD.MOV R3, RZ, RZ, -R3 ;  /* 0x000000ffff03b224 */ /* 0x000fe200078e0a03 */
[----:B------:R-:W-:Y:S01]  /*1740*/  ISETP.GE.AND P3, PT, R5, RZ, PT ;  /* 0x000000ff0500720c */ /* 0x000fe20003f66270 */
[----:B------:R-:W-:Y:S02]  /*1750*/  @!P0 IMAD.MOV R0, RZ, RZ, -R0 ;  /* 0x000000ffff008224 */ /* 0x000fe400078e0a00 */
[--C-:B------:R-:W-:Y:S01]  /*1760*/  @!P4 IMAD.IADD R9, R9, 0x1, -R17.reuse ;  /* 0x000000010909c824 */ /* 0x100fe200078e0a11 */
[----:B------:R-:W-:Y:S01]  /*1770*/  STL [R1+0xb0], R3 ;  /* 0x0000b00301007387 */ /* 0x000fe20000100800 */
[----:B------:R-:W-:Y:S01]  /*1780*/  @!P1 IMAD.IADD R4, R4, 0x1, -R17 ;  /* 0x0000000104049824 */ /* 0x000fe200078e0a11 */
[----:B------:R-:W-:Y:S01]  /*1790*/  ISETP.GE.AND P1, PT, R11, RZ, PT ;  /* 0x000000ff0b00720c */ /* 0x000fe20003f26270 */
[C---:B------:R-:W-:Y:S01]  /*17a0*/  IMAD R13, R17.reuse, R13, R12 ;  /* 0x0000000d110d7224 */ /* 0x040fe200078e020c */
[----:B------:R0:W-:Y:S01]  /*17b0*/  STL [R1+0xac], R0 ;  /* 0x0000ac0001007387 */ /* 0x0001e20000100800 */
[----:B------:R-:W-:Y:S01]  /*17c0*/  ISETP.GT.U32.AND P0, PT, R17, R9, PT ;  /* 0x000000091100720c */ /* 0x000fe20003f04070 */
[----:B------:R-:W-:Y:S01]  /*17d0*/  IMAD.HI.U32 R10, R7, R16, RZ ;  /* 0x00000010070a7227 */ /* 0x000fe200078e00ff */
[----:B------:R-:W-:-:S03]  /*17e0*/  ISETP.GT.U32.AND P4, PT, R17, R4, PT ;  /* 0x000000041100720c */ /* 0x000fc60003f84070 */
[----:B------:R-:W-:Y:S02]  /*17f0*/  IMAD.MOV R10, RZ, RZ, -R10 ;  /* 0x000000ffff0a7224 */ /* 0x000fe400078e0a0a */
[----:B------:R-:W-:Y:S02]  /*1800*/  VIADD R14, R25, 0x2b ;  /* 0x0000002b190e7836 */ /* 0x000fe40000000000 */
[----:B0-----:R-:W-:Y:S02]  /*1810*/  IMAD.MOV.U32 R0, RZ, RZ, R2 ;  /* 0x000000ffff007224 */ /* 0x001fe400078e0002 */
[C---:B------:R-:W-:Y:S02]  /*1820*/  IMAD R16, R17.reuse, R10, R16 ;  /* 0x0000000a11107224 */ /* 0x040fe400078e0210 */
[----:B------:R-:W-:Y:S01]  /*1830*/  @!P5 IMAD.MOV R0, RZ, RZ, -R0 ;  /* 0x000000ffff00d224 */ /* 0x000fe200078e0a00 */
[----:B------:R-:W-:Y:S01]  /*1840*/  ISETP.GT.U32.AND P5, PT, R17, R13, PT ;  /* 0x0000000d1100720c */ /* 0x000fe20003fa4070 */
[--C-:B------:R-:W-:Y:S01]  /*1850*/  @!P0 IMAD.IADD R9, R9, 0x1, -R17.reuse ;  /* 0x0000000109098824 */ /* 0x100fe200078e0a11 */
[----:B------:R-:W-:Y:S01]  /*1860*/  ISETP.GT.U32.AND P0, PT, R17, R16, PT ;  /* 0x000000101100720c */ /* 0x000fe20003f04070 */
[----:B------:R-:W-:Y:S01]  /*1870*/  @!P4 IMAD.IADD R4, R4, 0x1, -R17 ;  /* 0x000000010404c824 */ /* 0x000fe200078e0a11 */
[----:B------:R-:W-:Y:S01]  /*1880*/  ISETP.GE.AND P4, PT, R14, RZ, PT ;  /* 0x000000ff0e00720c */ /* 0x000fe20003f86270 */
[----:B------:R0:W-:Y:S01]  /*1890*/  STL [R1+0xa8], R0 ;  /* 0x0000a80001007387 */ /* 0x0001e20000100800 */
[----:B------:R-:W-:Y:S01]  /*18a0*/  IABS R14, R14 ;  /* 0x0000000e000e7213 */ /* 0x000fe20000000000 */
[----:B------:R-:W-:-:S02]  /*18b0*/  VIADD R2, R25, 0x2a ;  /* 0x0000002a19027836 */ /* 0x000fc40000000000 */
[----:B------:R-:W-:Y:S02]  /*18c0*/  VIADD R6, R25, 0x29 ;  /* 0x0000002919067836 */ /* 0x000fe40000000000 */
[----:B------:R-:W-:Y:S01]  /*18d0*/  IMAD.HI.U32 R8, R7, R14, RZ ;  /* 0x0000000e07087227 */ /* 0x000fe200078e00ff */
[----:B------:R-:W-:Y:S02]  /*18e0*/  IABS R5, R2 ;  /* 0x0000000200057213 */ /* 0x000fe40000000000 */
[----:B------:R-:W-:Y:S01]  /*18f0*/  IABS R11, R6 ;  /* 0x00000006000b7213 */ /* 0x000fe20000000000 */
[--C-:B------:R-:W-:Y:S02]  /*1900*/  @!P5 IMAD.IADD R13, R13, 0x1, -R17.reuse ;  /* 0x000000010d0dd824 */ /* 0x100fe400078e0a11 */
[----:B0-----:R-:W-:Y:S02]  /*1910*/  IMAD.MOV.U32 R0, RZ, RZ, R4 ;  /* 0x000000ffff007224 */ /* 0x001fe400078e0004 */
[----:B------:R-:W-:Y:S01]  /*1920*/  IMAD.MOV R8, RZ, RZ, -R8 ;  /* 0x000000ffff087224 */ /* 0x000fe200078e0a08 */
[----:B------:R-:W-:Y:S01]  /*1930*/  ISETP.GT.U32.AND P5, PT, R17, R13, PT ;  /* 0x0000000d1100720c */ /* 0x000fe20003fa4070 */
[----:B------:R-:W-:Y:S01]  /*1940*/  @!P2 IMAD.MOV R0, RZ, RZ, -R0 ;  /* 0x000000ffff00a224 */ /* 0x000fe200078e0a00 */
[----:B------:R-:W-:Y:S01]  /*1950*/  ISETP.GE.AND P2, PT, R2, RZ, PT ;  /* 0x000000ff0200720c */ /* 0x000fe20003f46270 */
[----:B------:R-:W-:-:S02]  /*1960*/  @!P0 IMAD.IADD R16, R16, 0x1, -R17 ;  /* 0x0000000110108824 */ /* 0x000fc400078e0a11 */
[----:B------:R-:W-:Y:S01]  /*1970*/  IMAD.MOV.U32 R4, RZ, RZ, R5 ;  /* 0x000000ffff047224 */ /* 0x000fe200078e0005 */
[----:B------:R0:W-:Y:S01]  /*1980*/  STL [R1+0xa4], R0 ;  /* 0x0000a40001007387 */ /* 0x0001e20000100800 */
[C---:B------:R-:W-:Y:S01]  /*1990*/  IMAD R14, R17.reuse, R8, R14 ;  /* 0x00000008110e7224 */ /* 0x040fe200078e020e */
[----:B------:R-:W-:Y:S01]  /*19a0*/  ISETP.GT.U32.AND P0, PT, R17, R16, PT ;  /* 0x000000101100720c */ /* 0x000fe20003f04070 */
[----:B------:R-:W-:-:S04]  /*19b0*/  IMAD.HI.U32 R2, R7, R11, RZ ;  /* 0x0000000b07027227 */ /* 0x000fc800078e00ff */
[----:B------:R-:W-:-:S04]  /*19c0*/  IMAD.HI.U32 R5, R7, R4, RZ ;  /* 0x0000000407057227 */ /* 0x000fc800078e00ff */
[----:B0-----:R-:W-:Y:S02]  /*19d0*/  IMAD.MOV.U32 R0, RZ, RZ, R9 ;  /* 0x000000ffff007224 */ /* 0x001fe400078e0009 */
[----:B------:R-:W-:Y:S01]  /*19e0*/  @!P5 IMAD.IADD R13, R13, 0x1, -R17 ;  /* 0x000000010d0dd824 */ /* 0x000fe200078e0a11 */
[C---:B------:R-:W-:Y:S01]  /*19f0*/  ISETP.GT.U32.AND P5, PT, R17.reuse, R14, PT ;  /* 0x0000000e1100720c */ /* 0x040fe20003fa4070 */
[----:B------:R-:W-:Y:S01]  /*1a00*/  @!P6 IMAD.MOV R0, RZ, RZ, -R0 ;  /* 0x000000ffff00e224 */ /* 0x000fe200078e0a00 */
[----:B------:R-:W-:Y:S01]  /*1a10*/  ISETP.GE.AND P6, PT, R6, RZ, PT ;  /* 0x000000ff0600720c */ /* 0x000fe20003fc6270 */
[----:B------:R-:W-:Y:S02]  /*1a20*/  IMAD.MOV R6, RZ, RZ, -R2 ;  /* 0x000000ffff067224 */ /* 0x000fe400078e0a02 */
[----:B------:R-:W-:Y:S01]  /*1a30*/  IMAD.MOV R5, RZ, RZ, -R5 ;  /* 0x000000ffff057224 */ /* 0x000fe200078e0a05 */
[----:B------:R0:W-:Y:S01]  /*1a40*/  STL [R1+0xa0], R0 ;  /* 0x0000a00001007387 */ /* 0x0001e20000100800 */
[----:B------:R-:W-:-:S02]  /*1a50*/  IMAD R11, R17, R6, R11 ;  /* 0x00000006110b7224 */ /* 0x000fc400078e020b */
[C---:B------:R-:W-:Y:S02]  /*1a60*/  IMAD R4, R17.reuse, R5, R4 ;  /* 0x0000000511047224 */ /* 0x040fe400078e0204 */
[--C-:B------:R-:W-:Y:S02]  /*1a70*/  @!P0 IMAD.IADD R16, R16, 0x1, -R17.reuse ;  /* 0x0000000110108824 */ /* 0x100fe400078e0a11 */
[----:B------:R-:W-:Y:S01]  /*1a80*/  @!P5 IMAD.IADD R14, R14, 0x1, -R17 ;  /* 0x000000010e0ed824 */ /* 0x000fe200078e0a11 */
[----:B------:R-:W-:Y:S01]  /*1a90*/  ISETP.GT.U32.AND P0, PT, R17, R4, PT ;  /* 0x000000041100720c */ /* 0x000fe20003f04070 */
[----:B------:R-:W-:Y:S02]  /*1aa0*/  VIADD R2, R25, 0x28 ;  /* 0x0000002819027836 */ /* 0x000fe40000000000 */
[----:B0-----:R-:W-:Y:S01]  /*1ab0*/  IMAD.MOV.U32 R0, RZ, RZ, R13 ;  /* 0x000000ffff007224 */ /* 0x001fe200078e000d */
[----:B------:R-:W-:Y:S01]  /*1ac0*/  ISETP.GT.U32.AND P5, PT, R17, R14, PT ;  /* 0x0000000e1100720c */ /* 0x000fe20003fa4070 */
[----:B------:R-:W-:Y:S01]  /*1ad0*/  VIADD R9, R25, 0x26 ;  /* 0x0000002619097836 */ /* 0x000fe20000000000 */
[----:B------:R-:W-:Y:S01]  /*1ae0*/  IABS R8, R2 ;  /* 0x0000000200087213 */ /* 0x000fe20000000000 */
[----:B------:R-:W-:Y:S01]  /*1af0*/  @!P1 IMAD.MOV R0, RZ, RZ, -R0 ;  /* 0x000000ffff009224 */ /* 0x000fe200078e0a00 */
[----:B------:R-:W-:Y:S01]  /*1b00*/  ISETP.GT.U32.AND P1, PT, R17, R11, PT ;  /* 0x0000000b1100720c */ /* 0x000fe20003f24070 */
[----:B------:R-:W-:Y:S01]  /*1b10*/  VIADD R12, R25, 0x27 ;  /* 0x00000027190c7836 */ /* 0x000fe20000000000 */
[----:B------:R-:W-:Y:S01]  /*1b20*/  IABS R10, R9 ;  /* 0x00000009000a7213 */ /* 0x000fe20000000000 */
[----:B------:R-:W-:Y:S01]  /*1b30*/  IMAD.HI.U32 R13, R7, R8, RZ ;  /* 0x00000008070d7227 */ /* 0x000fe200078e00ff */
[----:B------:R0:W-:Y:S02]  /*1b40*/  STL [R1+0x9c], R0 ;  /* 0x00009c0001007387 */ /* 0x0001e40000100800 */
[----:B------:R-:W-:Y:S01]  /*1b50*/  IABS R15, R12 ;  /* 0x0000000c000f7213 */ /* 0x000fe20000000000 */
[----:B------:R-:W-:-:S02]  /*1b60*/  @!P0 IMAD.IADD R4, R4, 0x1, -R17 ;  /* 0x0000000104048824 */ /* 0x000fc400078e0a11 */
[----:B------:R-:W-:Y:S02]  /*1b70*/  VIADD R5, R25, 0x25 ;  /* 0x0000002519057836 */ /* 0x000fe40000000000 */
[----:B------:R-:W-:Y:S01]  /*1b80*/  IMAD.MOV R13, RZ, RZ, -R13 ;  /* 0x000000ffff0d7224 */ /* 0x000fe200078e0a0d */
[----:B------:R-:W-:Y:S01]  /*1b90*/  ISETP.GT.U32.AND P0, PT, R17, R4, PT ;  /* 0x000000041100720c */ /* 0x000fe20003f04070 */
[--C-:B------:R-:W-:Y:S01]  /*1ba0*/  @!P1 IMAD.IADD R11, R11, 0x1, -R17.reuse ;  /* 0x000000010b0b9824 */ /* 0x100fe200078e0a11 */
[----:B------:R-:W-:Y:S01]  /*1bb0*/  IABS R6, R5 ;  /* 0x0000000500067213 */ /* 0x000fe20000000000 */
[----:B0-----:R-:W-:Y:S02]  /*1bc0*/  IMAD.MOV.U32 R0, RZ, RZ, R16 ;  /* 0x000000ffff007224 */ /* 0x001fe400078e0010 */
[----:B------:R-:W-:Y:S01]  /*1bd0*/  @!P5 IMAD.IADD R14, R14, 0x1, -R17 ;  /* 0x000000010e0ed824 */ /* 0x000fe200078e0a11 */
[C---:B------:R-:W-:Y:S01]  /*1be0*/  ISETP.GT.U32.AND P1, PT, R17.reuse, R11, PT ;  /* 0x0000000b1100720c */ /* 0x040fe20003f24070 */
[----:B------:R-:W-:Y:S01]  /*1bf0*/  @!P3 IMAD.MOV R0, RZ, RZ, -R0 ;  /* 0x000000ffff00b224 */ /* 0x000fe200078e0a00 */
[----:B------:R-:W-:Y:S01]  /*1c00*/  ISETP.GE.AND P3, PT, R2, RZ, PT ;  /* 0x000000ff0200720c */ /* 0x000fe20003f66270 */
[----:B------:R-:W-:-:S02]  /*1c10*/  IMAD R2, R17, R13, R8 ;  /* 0x0000000d11027224 */ /* 0x000fc400078e0208 */
[----:B------:R-:W-:Y:S01]  /*1c20*/  IMAD.HI.U32 R8, R7, R10, RZ ;  /* 0x0000000a07087227 */ /* 0x000fe200078e00ff */
[----:B------:R0:W-:Y:S02]  /*1c30*/  STL [R1+0x94], R0 ;  /* 0x0000940001007387 */ /* 0x0001e40000100800 */
[----:B------:R-:W-:Y:S01]  /*1c40*/  ISETP.GT.U32.AND P5, PT, R17, R2, PT ;  /* 0x000000021100720c */ /* 0x000fe20003fa4070 */
[----:B------:R-:W-:-:S04]  /*1c50*/  IMAD.HI.U32 R16, R7, R15, RZ ;  /* 0x0000000f07107227 */ /* 0x000fc800078e00ff */
[----:B------:R-:W-:-:S04]  /*1c60*/  IMAD.HI.U32 R13, R7, R6, RZ ;  /* 0x00000006070d7227 */ /* 0x000fc800078e00ff */
[----:B0-----:R-:W-:Y:S02]  /*1c70*/  IMAD.MOV.U32 R0, RZ, RZ, R14 ;  /* 0x000000ffff007224 */ /* 0x001fe400078e000e */
[----:B------:R-:W-:Y:S02]  /*1c80*/  IMAD.MOV R8, RZ, RZ, -R8 ;  /* 0x000000ffff087224 */ /* 0x000fe400078e0a08 */
[----:B------:R-:W-:Y:S02]  /*1c90*/  @!P4 IMAD.MOV R0, RZ, RZ, -R0 ;  /* 0x000000ffff00c224 */ /* 0x000fe400078e0a00 */
[----:B------:R-:W-:Y:S02]  /*1ca0*/  IMAD.MOV R16, RZ, RZ, -R16 ;  /* 0x000000ffff107224 */ /* 0x000fe400078e0a10 */
[----:B------:R-:W-:Y:S01]  /*1cb0*/  IMAD.MOV R13, RZ, RZ, -R13 ;  /* 0x000000ffff0d7224 */ /* 0x000fe200078e0a0d */
[----:B------:R0:W-:Y:S01]  /*1cc0*/  STL [R1+0x90], R0 ;  /* 0x0000900001007387 */ /* 0x0001e20000100800 */
[----:B------:R-:W-:-:S02]  /*1cd0*/  IMAD R10, R17, R8, R10 ;  /* 0x00000008110a7224 */ /* 0x000fc400078e020a */
[--C-:B------:R-:W-:Y:S02]  /*1ce0*/  @!P1 IMAD.IADD R11, R11, 0x1, -R17.reuse ;  /* 0x000000010b0b9824 */ /* 0x100fe400078e0a11 */
[----:B------:R-:W-:Y:S01]  /*1cf0*/  VIADD R8, R25, 0x24 ;  /* 0x0000002419087836 */ /* 0x000fe20000000000 */
[C---:B------:R-:W-:Y:S01]  /*1d00*/  ISETP.GT.U32.AND P1, PT, R17.reuse, R10, PT ;  /* 0x0000000a1100720c */ /* 0x040fe20003f24070 */
[----:B------:R-:W-:Y:S01]  /*1d10*/  @!P0 IMAD.IADD R4, R4, 0x1, -R17 ;  /* 0x0000000104048824 */ /* 0x000fe200078e0a11 */
[----:B------:R-:W-:Y:S01]  /*1d20*/  ISETP.GE.AND P0, PT, R12, RZ, PT ;  /* 0x000000ff0c00720c */ /* 0x000fe20003f06270 */
[C---:B------:R-:W-:Y:S02]  /*1d30*/  IMAD R12, R17.reuse, R16, R15 ;  /* 0x00000010110c7224 */ /* 0x040fe400078e020f */
[C---:B------:R-:W-:Y:S01]  /*1d40*/  IMAD R6, R17.reuse, R13, R6 ;  /* 0x0000000d11067224 */ /* 0x040fe200078e0206 */
[----:B------:R-:W-:Y:S01]  /*1d50*/  IABS R13, R8 ;  /* 0x00000008000d7213 */ /* 0x000fe20000000000 */
[----:B0-----:R-:W-:Y:S01]  /*1d60*/  IMAD.MOV.U32 R0, RZ, RZ, R11 ;  /* 0x000000ffff007224 */ /* 0x001fe200078e000b */
[----:B------:R-:W-:Y:S01]  /*1d70*/  ISETP.GT.U32.AND P4, PT, R17, R12, PT ;  /* 0x0000000c1100720c */ /* 0x000fe20003f84070 */
[----:B------:R-:W-:-:S02]  /*1d80*/  IMAD.MOV.U32 R3, RZ, RZ, R4 ;  /* 0x000000ffff037224 */ /* 0x000fc400078e0004 */
[----:B------:R-:W-:Y:S01]  /*1d90*/  @!P6 IMAD.MOV R0, RZ, RZ, -R0 ;  /* 0x000000ffff00e224 */ /* 0x000fe200078e0a00 */
[----:B------:R-:W-:Y:S01]  /*1da0*/  ISETP.GT.U32.AND P6, PT, R17, R6, PT ;  /* 0x000000061100720c */ /* 0x000fe20003fc4070 */
[----:B------:R-:W-:Y:S02]  /*1db0*/  @!P5 IMAD.IADD R2, R2, 0x1, -R17 ;  /* 0x000000010202d824 */ /* 0x000fe400078e0a11 */
[----:B------:R-:W-:Y:S02]  /*1dc0*/  IMAD.MOV.U32 R4, RZ, RZ, R13 ;  /* 0x000000ffff047224 */ /* 0x000fe400078e000d */
[----:B------:R-:W-:Y:S01]  /*1dd0*/  @!P2 IMAD.MOV R3, RZ, RZ, -R3 ;  /* 0x000000ffff03a224 */ /* 0x000fe200078e0a03 */
[----:B------:R-:W-:Y:S01]  /*1de0*/  ISETP.GE.AND P2, PT, R9, RZ, PT ;  /* 0x000000ff0900720c */ /* 0x000fe20003f46270 */
[----:B------:R-:W-:Y:S01]  /*1df0*/  VIADD R9, R25, 0x23 ;  /* 0x0000002319097836 */ /* 0x000fe20000000000 */
[----:B------:R-:W-:Y:S01]  /*1e00*/  ISETP.GT.U32.AND P5, PT, R17, R2, PT ;  /* 0x000000021100720c */ /* 0x000fe20003fa4070 */
[----:B------:R-:W-:Y:S01]  /*1e10*/  IMAD.HI.U32 R11, R7, R4, RZ ;  /* 0x00000004070b7227 */ /* 0x000fe200078e00ff */
[----:B------:R-:W-:Y:S02]  /*1e20*/  STL [R1+0x8c], R3 ;  /* 0x00008c0301007387 */ /* 0x000fe40000100800 */
[----:B------:R-:W-:Y:S01]  /*1e30*/  IABS R16, R9 ;  /* 0x0000000900107213 */ /* 0x000fe20000000000 */
[----:B------:R-:W-:Y:S01]  /*1e40*/  @!P1 IMAD.IADD R10, R10, 0x1, -R17 ;  /* 0x000000010a0a9824 */ /* 0x000fe200078e0a11 */
[----:B------:R0:W-:Y:S01]  /*1e50*/  STL [R1+0x88], R0 ;  /* 0x0000880001007387 */ /* 0x0001e20000100800 */
[----:B------:R-:W-:-:S02]  /*1e60*/  IMAD.MOV R11, RZ, RZ, -R11 ;  /* 0x000000ffff0b7224 */ /* 0x000fc400078e0a0b */
[--C-:B------:R-:W-:Y:S01]  /*1e70*/  @!P4 IMAD.IADD R12, R12, 0x1, -R17.reuse ;  /* 0x000000010c0cc824 */ /* 0x100fe200078e0a11 */
[----:B------:R-:W-:Y:S01]  /*1e80*/  ISETP.GE.AND P4, PT, R8, RZ, PT ;  /* 0x000000ff0800720c */ /* 0x000fe20003f86270 */
[----:B------:R-:W-:Y:S01]  /*1e90*/  @!P6 IMAD.IADD R6, R6, 0x1, -R17 ;  /* 0x000000010606e824 */ /* 0x000fe200078e0a11 */
[C---:B------:R-:W-:Y:S01]  /*1ea0*/  ISETP.GT.U32.AND P6, PT, R17.reuse, R10, PT ;  /* 0x0000000a1100720c */ /* 0x040fe20003fc4070 */
[C---:B------:R-:W-:Y:S01]  /*1eb0*/  IMAD R4, R17.reuse, R11, R4 ;  /* 0x0000000b11047224 */ /* 0x040fe200078e0204 */
[----:B------:R-:W-:Y:S01]  /*1ec0*/  ISETP.GT.U32.AND P1, PT, R17, R12, PT ;  /* 0x0000000c1100720c */ /* 0x000fe20003f24070 */
[----:B------:R-:W-:-:S04]  /*1ed0*/  IMAD.HI.U32 R11, R7, R16, RZ ;  /* 0x00000010070b7227 */ /* 0x000fc800078e00ff */
[----:B------:R-:W-:Y:S01]  /*1ee0*/  @!P5 IMAD.IADD R2, R2, 0x1, -R17 ;  /* 0x000000010202d824 */ /* 0x000fe200078e0a11 */
[----:B------:R-:W-:Y:S01]  /*1ef0*/  ISETP.GE.AND P5, PT, R5, RZ, PT ;  /* 0x000000ff0500720c */ /* 0x000fe20003fa6270 */
[----:B------:R-:W-:Y:S02]  /*1f00*/  IMAD.MOV R11, RZ, RZ, -R11 ;  /* 0x000000ffff0b7224 */ /* 0x000fe400078e0a0b */
[----:B0-----:R-:W-:Y:S02]  /*1f10*/  IMAD.MOV.U32 R0, RZ, RZ, R2 ;  /* 0x000000ffff007224 */ /* 0x001fe400078e0002 */
[C---:B------:R-:W-:Y:S02]  /*1f20*/  IMAD R16, R17.reuse, R11, R16 ;  /* 0x0000000b11107224 */ /* 0x040fe400078e0210 */
[----:B------:R-:W-:Y:S01]  /*1f30*/  @!P3 IMAD.MOV R0, RZ, RZ, -R0 ;  /* 0x000000ffff00b224 */ /* 0x000fe200078e0a00 */
[C---:B------:R-:W-:Y:S01]  /*1f40*/  ISETP.GT.U32.AND P3, PT, R17.reuse, R6, PT ;  /* 0x000000061100720c */ /* 0x040fe20003f64070 */
[--C-:B------:R-:W-:Y:S01]  /*1f50*/  @!P6 IMAD.IADD R10, R10, 0x1, -R17.reuse ;  /* 0x000000010a0ae824 */ /* 0x100fe200078e0a11 */
[C---:B------:R-:W-:Y:S01]  /*1f60*/  ISETP.GT.U32.AND P6, PT, R17.reuse, R16, PT ;  /* 0x000000101100720c */ /* 0x040fe20003fc4070 */
[----:B------:R-:W-:Y:S01]  /*1f70*/  @!P1 IMAD.IADD R12, R12, 0x1, -R17 ;  /* 0x000000010c0c9824 */ /* 0x000fe200078e0a11 */
[----:B------:R-:W-:Y:S01]  /*1f80*/  ISETP.GT.U32.AND P1, PT, R17, R4, PT ;  /* 0x000000041100720c */ /* 0x000fe20003f24070 */
[C---:B------:R-:W-:Y:S01]  /*1f90*/  VIADD R2, R25.reuse, 0x21 ;  /* 0x0000002119027836 */ /* 0x040fe20000000000 */
[----:B------:R0:W-:Y:S01]  /*1fa0*/  STL [R1+0x84], R0 ;  /* 0x0000840001007387 */ /* 0x0001e20000100800 */
[----:B------:R-:W-:-:S02]  /*1fb0*/  VIADD R8, R25, 0x20 ;  /* 0x0000002019087836 */ /* 0x000fc40000000000 */
[----:B------:R-:W-:Y:S01]  /*1fc0*/  VIADD R5, R25, 0x22 ;  /* 0x0000002219057836 */ /* 0x000fe20000000000 */
[----:B------:R-:W-:Y:S01]  /*1fd0*/  IABS R14, R2 ;  /* 0x00000002000e7213 */ /* 0x000fe20000000000 */
[----:B------:R-:W-:Y:S01]  /*1fe0*/  IMAD.MOV.U32 R3, RZ, RZ, R10 ;  /* 0x000000ffff037224 */ /* 0x000fe200078e000a */
[----:B------:R-:W-:Y:S01]  /*1ff0*/  IABS R13, R8 ;  /* 0x00000008000d7213 */ /* 0x000fe20000000000 */
[--C-:B------:R-:W-:Y:S01]  /*2000*/  @!P3 IMAD.IADD R6, R6, 0x1, -R17.reuse ;  /* 0x000000010606b824 */ /* 0x100fe200078e0a11 */
[----:B------:R-:W-:Y:S01]  /*2010*/  ISETP.GE.AND P3, PT, R9, RZ, PT ;  /* 0x000000ff0900720c */ /* 0x000fe20003f66270 */
[----:B------:R-:W-:Y:S01]  /*2020*/  @!P6 IMAD.IADD R16, R16, 0x1, -R17 ;  /* 0x000000011010e824 */ /* 0x000fe200078e0a11 */
[----:B------:R-:W-:Y:S01]  /*2030*/  IABS R15, R5 ;  /* 0x00000005000f7213 */ /* 0x000fe20000000000 */
[----:B0-----:R-:W-:Y:S02]  /*2040*/  IMAD.MOV.U32 R0, RZ, RZ, R12 ;  /* 0x000000ffff007224 */ /* 0x001fe400078e000c */
[----:B------:R-:W-:Y:S01]  /*2050*/  IMAD.HI.U32 R9, R7, R14, RZ ;  /* 0x0000000e07097227 */ /* 0x000fe200078e00ff */
[----:B------:R-:W-:-:S03]  /*2060*/  ISETP.GT.U32.AND P6, PT, R17, R16, PT ;  /* 0x000000101100720c */ /* 0x000fc60003fc4070 */
[----:B------:R-:W-:Y:S01]  /*2070*/  @!P1 IMAD.IADD R4, R4, 0x1, -R17 ;  /* 0x0000000104049824 */ /* 0x000fe200078e0a11 */
[----:B------:R-:W-:Y:S01]  /*2080*/  ISETP.GE.AND P1, PT, R5, RZ, PT ;  /* 0x000000ff0500720c */ /* 0x000fe20003f26270 */
[----:B------:R-:W-:Y:S02]  /*2090*/  @!P0 IMAD.MOV R0, RZ, RZ, -R0 ;  /* 0x000000ffff008224 */ /* 0x000fe400078e0a00 */
[----:B------:R-:W-:Y:S01]  /*20a0*/  IMAD.HI.U32 R5, R7, R13, RZ ;  /* 0x0000000d07057227 */ /* 0x000fe200078e00ff */
[----:B------:R-:W-:Y:S02]  /*20b0*/  ISETP.GT.U32.AND P0, PT, R17, R4, PT ;  /* 0x000000041100720c */ /* 0x000fe40003f04070 */
[----:B------:R0:W-:Y:S01]  /*20c0*/  STL [R1+0x80], R0 ;  /* 0x0000800001007387 */ /* 0x0001e20000100800 */
[----:B------:R-:W-:Y:S02]  /*20d0*/  IMAD.MOV R9, RZ, RZ, -R9 ;  /* 0x000000ffff097224 */ /* 0x000fe400078e0a09 */
[----:B------:R-:W-:-:S02]  /*20e0*/  IMAD.MOV R5, RZ, RZ, -R5 ;  /* 0x000000ffff057224 */ /* 0x000fc400078e0a05 */
[----:B------:R-:W-:Y:S02]  /*20f0*/  IMAD R14, R17, R9, R14 ;  /* 0x00000009110e7224 */ /* 0x000fe400078e020e */
[----:B------:R-:W-:-:S04]  /*2100*/  IMAD.HI.U32 R11, R7, R15, RZ ;  /* 0x0000000f070b7227 */ /* 0x000fc800078e00ff */
[----:B0-----:R-:W-:Y:S02]  /*2110*/  IMAD.MOV.U32 R0, RZ, RZ, R6 ;  /* 0x000000ffff007224 */ /* 0x001fe400078e0006 */
[C---:B------:R-:W-:Y:S02]  /*2120*/  IMAD R13, R17.reuse, R5, R13 ;  /* 0x00000005110d7224 */ /* 0x040fe400078e020d */
[----:B------:R-:W-:Y:S01]  /*2130*/  @!P5 IMAD.MOV R0, RZ, RZ, -R0 ;  /* 0x000000ffff00d224 */ /* 0x000fe200078e0a00 */
[C---:B------:R-:W-:Y:S01]  /*2140*/  ISETP.GT.U32.AND P5, PT, R17.reuse, R14, PT ;  /* 0x0000000e1100720c */ /* 0x040fe20003fa4070 */
[----:B------:R-:W-:Y:S02]  /*2150*/  IMAD.MOV R11, RZ, RZ, -R11 ;  /* 0x000000ffff0b7224 */ /* 0x000fe400078e0a0b */
[----:B------:R-:W-:Y:S01]  /*2160*/  @!P6 IMAD.IADD R16, R16, 0x1, -R17 ;  /* 0x000000011010e824 */ /* 0x000fe200078e0a11 */
[C---:B------:R-:W-:Y:S01]  /*2170*/  ISETP.GT.U32.AND P6, PT, R17.reuse, R13, PT ;  /* 0x0000000d1100720c */ /* 0x040fe20003fc4070 */
[----:B------:R-:W-:-:S02]  /*2180*/  IMAD R15, R17, R11, R15 ;  /* 0x0000000b110f7224 */ /* 0x000fc400078e020f */
[----:B------:R-:W-:Y:S02]  /*2190*/  @!P2 IMAD.MOV R3, RZ, RZ, -R3 ;  /* 0x000000ffff03a224 */ /* 0x000fe400078e0a03 */
[----:B------:R-:W-:Y:S01]  /*21a0*/  VIADD R10, R25, 0x1e ;  /* 0x0000001e190a7836 */ /* 0x000fe20000000000 */
[----:B------:R-:W-:Y:S01]  /*21b0*/  ISETP.GT.U32.AND P2, PT, R17, R15, PT ;  /* 0x0000000f1100720c */ /* 0x000fe20003f44070 */
[--C-:B------:R-:W-:Y:S01]  /*21c0*/  @!P0 IMAD.IADD R4, R4, 0x1, -R17.reuse ;  /* 0x0000000104048824 */ /* 0x100fe200078e0a11 */
[----:B------:R-:W-:Y:S01]  /*21d0*/  ISETP.GE.AND P0, PT, R2, RZ, PT ;  /* 0x000000ff0200720c */ /* 0x000fe20003f06270 */
[--C-:B------:R-:W-:Y:S01]  /*21e0*/  @!P5 IMAD.IADD R14, R14, 0x1, -R17.reuse ;  /* 0x000000010e0ed824 */ /* 0x100fe200078e0a11 */
[----:B------:R-:W-:Y:S01]  /*21f0*/  IABS R2, R10 ;  /* 0x0000000a00027213 */ /* 0x000fe20000000000 */
[----:B------:R-:W-:Y:S01]  /*2200*/  STL [R1+0x7c], R3 ;  /* 0x00007c0301007387 */ /* 0x000fe20000100800 */
[----:B------:R-:W-:Y:S02]  /*2210*/  VIADD R6, R25, 0x1f ;  /* 0x0000001f19067836 */ /* 0x000fe40000000000 */
[--C-:B------:R-:W-:Y:S01]  /*2220*/  @!P6 IMAD.IADD R13, R13, 0x1, -R17.reuse ;  /* 0x000000010d0de824 */ /* 0x100fe200078e0a11 */
[----:B------:R0:W-:Y:S01]  /*2230*/  STL [R1+0x78], R0 ;  /* 0x0000780001007387 */ /* 0x0001e20000100800 */
[----:B------:R-:W-:Y:S01]  /*2240*/  ISETP.GT.U32.AND P6, PT, R17, R14, PT ;  /* 0x0000000e1100720c */ /* 0x000fe20003fc4070 */
[----:B------:R-:W-:Y:S01]  /*2250*/  VIADD R20, R25, 0x7 ;  /* 0x0000000719147836 */ /* 0x000fe20000000000 */
[----:B------:R-:W-:Y:S01]  /*2260*/  IABS R5, R6 ;  /* 0x0000000600057213 */ /* 0x000fe20000000000 */
[----:B------:R-:W-:Y:S01]  /*2270*/  @!P2 IMAD.IADD R15, R15, 0x1, -R17 ;  /* 0x000000010f0fa824 */ /* 0x000fe200078e0a11 */
[----:B------:R-:W-:Y:S01]  /*2280*/  ISETP.GE.AND P2, PT, R8, RZ, PT ;  /* 0x000000ff0800720c */ /* 0x000fe20003f46270 */
[----:B------:R-:W-:-:S02]  /*2290*/  VIADD R8, R25, 0x1d ;  /* 0x0000001d19087836 */ /* 0x000fc40000000000 */
[----:B------:R-:W-:Y:S01]  /*22a0*/  IMAD.HI.U32 R9, R7, R5, RZ ;  /* 0x0000000507097227 */ /* 0x000fe200078e00ff */
[----:B------:R-:W-:Y:S02]  /*22b0*/  ISETP.GT.U32.AND P5, PT, R17, R15, PT ;  /* 0x0000000f1100720c */ /* 0x000fe40003fa4070 */
[----:B------:R-:W-:Y:S01]  /*22c0*/  IABS R18, R8 ;  /* 0x0000000800127213 */ /* 0x000fe20000000000 */
[----:B0-----:R-:W-:Y:S02]  /*22d0*/  IMAD.MOV.U32 R0, RZ, RZ, R4 ;  /* 0x000000ffff007224 */ /* 0x001fe400078e0004 */
[----:B------:R-:W-:-:S04]  /*22e0*/  IMAD.HI.U32 R4, R7, R2, RZ ;  /* 0x0000000207047227 */ /* 0x000fc800078e00ff */
[----:B------:R-:W-:Y:S02]  /*22f0*/  IMAD.MOV R4, RZ, RZ, -R4 ;  /* 0x000000ffff047224 */ /* 0x000fe400078e0a04 */
[----:B------:R-:W-:Y:S02]  /*2300*/  @!P6 IMAD.IADD R14, R14, 0x1, -R17 ;  /* 0x000000010e0ee824 */ /* 0x000fe400078e0a11 */
[C---:B------:R-:W-:Y:S02]  /*2310*/  IMAD R2, R17.reuse, R4, R2 ;  /* 0x0000000411027224 */ /* 0x040fe400078e0202 */
[----:B------:R-:W-:Y:S02]  /*2320*/  IMAD.MOV R9, RZ, RZ, -R9 ;  /* 0x000000ffff097224 */ /* 0x000fe400078e0a09 */
[----:B------:R-:W-:Y:S01]  /*2330*/  @!P4 IMAD.MOV R0, RZ, RZ, -R0 ;  /* 0x000000ffff00c224 */ /* 0x000fe200078e0a00 */
[C---:B------:R-:W-:Y:S01]  /*2340*/  ISETP.GT.U32.AND P6, PT, R17.reuse, R2, PT ;  /* 0x000000021100720c */ /* 0x040fe20003fc4070 */
[C---:B------:R-:W-:Y:S01]  /*2350*/  IMAD R5, R17.reuse, R9, R5 ;  /* 0x0000000911057224 */ /* 0x040fe200078e0205 */
[----:B------:R-:W-:Y:S01]  /*2360*/  ISETP.GT.U32.AND P4, PT, R17, R13, PT ;  /* 0x0000000d1100720c */ /* 0x000fe20003f84070 */
[----:B------:R-:W-:Y:S01]  /*2370*/  @!P5 IMAD.IADD R15, R15, 0x1, -R17 ;  /* 0x000000010f0fd824 */ /* 0x000fe200078e0a11 */
[----:B------:R0:W-:Y:S01]  /*2380*/  STL [R1+0x70], R0 ;  /* 0x0000700001007387 */ /* 0x0001e20000100800 */
[----:B------:R-:W-:Y:S01]  /*2390*/  VIADD R9, R25, 0x1c ;  /* 0x0000001c19097836 */ /* 0x000fe20000000000 */
[----:B------:R-:W-:Y:S01]  /*23a0*/  ISETP.GT.U32.AND P5, PT, R17, R5, PT ;  /* 0x000000051100720c */ /* 0x000fe20003fa4070 */
[----:B------:R-:W-:-:S03]  /*23b0*/  IMAD.HI.U32 R19, R7, R18, RZ ;  /* 0x0000001207137227 */ /* 0x000fc600078e00ff */
[----:B------:R-:W-:Y:S01]  /*23c0*/  IABS R12, R9 ;  /* 0x00000009000c7213 */ /* 0x000fe20000000000 */
[----:B------:R-:W-:Y:S02]  /*23d0*/  IMAD.MOV R19, RZ, RZ, -R19 ;  /* 0x000000ffff137224 */ /* 0x000fe400078e0a13 */
[----:B------:R-:W-:Y:S02]  /*23e0*/  @!P6 IMAD.IADD R2, R2, 0x1, -R17 ;  /* 0x000000010202e824 */ /* 0x000fe400078e0a11 */
[----:B0-----:R-:W-:Y:S02]  /*23f0*/  IMAD.MOV.U32 R0, RZ, RZ, R16 ;  /* 0x000000ffff007224 */ /* 0x001fe400078e0010 */
[----:B------:R-:W-:-:S04]  /*2400*/  IMAD.HI.U32 R11, R7, R12, RZ ;  /* 0x0000000c070b7227 */ /* 0x000fc800078e00ff */
[----:B------:R-:W-:Y:S01]  /*2410*/  @!P3 IMAD.MOV R0, RZ, RZ, -R0 ;  /* 0x000000ffff00b224 */ /* 0x000fe200078e0a00 */
[----:B------:R-:W-:Y:S01]  /*2420*/  ISETP.GT.U32.AND P3, PT, R17, R2, PT ;  /* 0x000000021100720c */ /* 0x000fe20003f64070 */
[----:B------:R-:W-:Y:S01]  /*2430*/  @!P5 IMAD.IADD R5, R5, 0x1, -R17 ;  /* 0x000000010505d824 */ /* 0x000fe200078e0a11 */
[----:B------:R-:W-:Y:S01]  /*2440*/  ISETP.GE.AND P5, PT, R10, RZ, PT ;  /* 0x000000ff0a00720c */ /* 0x000fe20003fa6270 */
[----:B------:R-:W-:Y:S01]  /*2450*/  IMAD.MOV R11, RZ, RZ, -R11 ;  /* 0x000000ffff0b7224 */ /* 0x000fe200078e0a0b */
[----:B------:R0:W-:Y:S01]  /*2460*/  STL [R1+0x6c], R0 ;  /* 0x00006c0001007387 */ /* 0x0001e20000100800 */
[C---:B------:R-:W-:Y:S01]  /*2470*/  IMAD R10, R17.reuse, R19, R18 ;  /* 0x00000013110a7224 */ /* 0x040fe200078e0212 */
[C---:B------:R-:W-:Y:S01]  /*2480*/  ISETP.GT.U32.AND P6, PT, R17.reuse, R5, PT ;  /* 0x000000051100720c */ /* 0x040fe20003fc4070 */
[----:B------:R-:W-:Y:S01]  /*2490*/  IMAD R12, R17, R11, R12 ;  /* 0x0000000b110c7224 */ /* 0x000fe200078e020c */
[----:B------:R-:W-:Y:S01]  /*24a0*/  IABS R18, R20 ;  /* 0x0000001400127213 */ /* 0x000fe20000000000 */
[----:B------:R-:W-:-:S02]  /*24b0*/  VIADD R4, R25, 0x1b ;  /* 0x0000001b19047836 */ /* 0x000fc40000000000 */
[----:B------:R-:W-:Y:S01]  /*24c0*/  @!P4 IMAD.IADD R13, R13, 0x1, -R17 ;  /* 0x000000010d0dc824 */ /* 0x000fe200078e0a11 */
[----:B------:R-:W-:Y:S01]  /*24d0*/  ISETP.GE.AND P4, PT, R6, RZ, PT ;  /* 0x000000ff0600720c */ /* 0x000fe20003f86270 */
[----:B------:R-:W-:Y:S01]  /*24e0*/  @!P1 IMAD.MOV R15, RZ, RZ, -R15 ;  /* 0x000000ffff0f9224 */ /* 0x000fe200078e0a0f */
[C---:B------:R-:W-:Y:S01]  /*24f0*/  ISETP.GT.U32.AND P1, PT, R17.reuse, R10, PT ;  /* 0x0000000a1100720c */ /* 0x040fe20003f24070 */
[----:B------:R-:W-:Y:S01]  /*2500*/  @!P3 IMAD.IADD R2, R2, 0x1, -R17 ;  /* 0x000000010202b824 */ /* 0x000fe200078e0a11 */
[----:B------:R-:W-:Y:S01]  /*2510*/  ISETP.GT.U32.AND P3, PT, R17, R12, PT ;  /* 0x0000000c1100720c */ /* 0x000fe20003f64070 */
[----:B0-----:R-:W-:Y:S01]  /*2520*/  IMAD.MOV.U32 R0, RZ, RZ, R13 ;  /* 0x000000ffff007224 */ /* 0x001fe200078e000d */
[----:B------:R-:W-:Y:S01]  /*2530*/  IABS R6, R4 ;  /* 0x0000000400067213 */ /* 0x000fe20000000000 */
[----:B------:R-:W-:Y:S01]  /*2540*/  IMAD.MOV.U32 R3, RZ, RZ, R14 ;  /* 0x000000ffff037224 */ /* 0x000fe200078e000e */
[----:B------:R-:W-:Y:S01]  /*2550*/  STL [R1+0x68], R15 ;  /* 0x0000680f01007387 */ /* 0x000fe20000100800 */
[----:B------:R-:W-:Y:S01]  /*2560*/  @!P2 IMAD.MOV R0, RZ, RZ, -R0 ;  /* 0x000000ffff00a224 */ /* 0x000fe200078e0a00 */
[----:B------:R-:W-:Y:S01]  /*2570*/  ISETP.GE.AND P2, PT, R9, RZ, PT ;  /* 0x000000ff0900720c */ /* 0x000fe20003f46270 */
[----:B------:R-:W-:-:S04]  /*2580*/  IMAD.HI.U32 R9, R7, R6, RZ ;  /* 0x0000000607097227 */ /* 0x000fc800078e00ff */
[----:B------:R-:W-:Y:S01]  /*2590*/  @!P0 IMAD.MOV R3, RZ, RZ, -R3 ;  /* 0x000000ffff038224 */ /* 0x000fe200078e0a03 */
[----:B------:R-:W-:Y:S01]  /*25a0*/  ISETP.GE.AND P0, PT, R8, RZ, PT ;  /* 0x000000ff0800720c */ /* 0x000fe20003f06270 */
[----:B------:R-:W-:Y:S01]  /*25b0*/  @!P6 IMAD.IADD R5, R5, 0x1, -R17 ;  /* 0x000000010505e824 */ /* 0x000fe200078e0a11 */
[----:B------:R-:W-:Y:S01]  /*25c0*/  ISETP.GE.AND P6, PT, R4, RZ, PT ;  /* 0x000000ff0400720c */ /* 0x000fe20003fc6270 */
[----:B------:R-:W-:Y:S01]  /*25d0*/  VIADD R8, R25, 0x1a ;  /* 0x0000001a19087836 */ /* 0x000fe20000000000 */
[----:B------:R0:W-:Y:S01]  /*25e0*/  STL [R1+0x64], R3 ;  /* 0x0000640301007387 */ /* 0x0001e20000100800 */
[----:B------:R-:W-:Y:S02]  /*25f0*/  IMAD.MOV R4, RZ, RZ, -R9 ;  /* 0x000000ffff047224 */ /* 0x000fe400078e0a09 */
[--C-:B------:R-:W-:Y:S01]  /*2600*/  @!P1 IMAD.IADD R10, R10, 0x1, -R17.reuse ;  /* 0x000000010a0a9824 */ /* 0x100fe200078e0a11 */
[----:B------:R1:W-:Y:S01]  /*2610*/  STL [R1+0x60], R0 ;  /* 0x0000600001007387 */ /* 0x0003e20000100800 */
[----:B------:R-:W-:Y:S01]  /*2620*/  @!P3 IMAD.IADD R12, R12, 0x1, -R17 ;  /* 0x000000010c0cb824 */ /* 0x000fe200078e0a11 */
[----:B------:R-:W-:Y:S01]  /*2630*/  IABS R9, R8 ;  /* 0x0000000800097213 */ /* 0x000fe20000000000 */
[C---:B------:R-:W-:Y:S01]  /*2640*/  IMAD R4, R17.reuse, R4, R6 ;  /* 0x0000000411047224 */ /* 0x040fe200078e0206 */
[----:B------:R-:W-:Y:S01]  /*2650*/  ISETP.GT.U32.AND P1, PT, R17, R10, PT ;  /* 0x0000000a1100720c */ /* 0x000fe20003f24070 */
[----:B------:R-:W-:Y:S01]  /*2660*/  VIADD R13, R25, 0x18 ;  /* 0x00000018190d7836 */ /* 0x000fe20000000000 */
[----:B------:R-:W-:Y:S01]  /*2670*/  ISETP.GT.U32.AND P3, PT, R17, R12, PT ;  /* 0x0000000c1100720c */ /* 0x000fe20003f64070 */
[----:B0-----:R-:W-:-:S02]  /*2680*/  IMAD.MOV.U32 R3, RZ, RZ, R5 ;  /* 0x000000ffff037224 */ /* 0x001fc400078e0005 */
[----:B------:R-:W-:Y:S02]  /*2690*/  VIADD R5, R25, 0x19 ;  /* 0x0000001919057836 */ /* 0x000fe40000000000 */
[----:B-1----:R-:W-:Y:S02]  /*26a0*/  IMAD.MOV.U32 R0, RZ, RZ, R2 ;  /* 0x000000ffff007224 */ /* 0x002fe400078e0002 */
[----:B------:R-:W-:Y:S01]  /*26b0*/  IMAD.HI.U32 R2, R7, R9, RZ ;  /* 0x0000000907027227 */ /* 0x000fe200078e00ff */
[----:B------:R-:W-:-:S03]  /*26c0*/  IABS R6, R5 ;  /* 0x0000000500067213 */ /* 0x000fc60000000000 */
[----:B------:R-:W-:Y:S01]  /*26d0*/  @!P5 IMAD.MOV R0, RZ, RZ, -R0 ;  /* 0x000000ffff00d224 */ /* 0x000fe200078e0a00 */
[C---:B------:R-:W-:Y:S01]  /*26e0*/  ISETP.GT.U32.AND P5, PT, R17.reuse, R4, PT ;  /* 0x000000041100720c */ /* 0x040fe20003fa4070 */
[----:B------:R-:W-:Y:S02]  /*26f0*/  IMAD.MOV R2, RZ, RZ, -R2 ;  /* 0x000000ffff027224 */ /* 0x000fe400078e0a02 */
[----:B------:R-:W-:Y:S01]  /*2700*/  @!P4 IMAD.MOV R3, RZ, RZ, -R3 ;  /* 0x000000ffff03c224 */ /* 0x000fe200078e0a03 */
[----:B------:R-:W-:Y:S01]  /*2710*/  ISETP.GE.AND P4, PT, R8, RZ, PT ;  /* 0x000000ff0800720c */ /* 0x000fe20003f86270 */
[C---:B------:R-:W-:Y:S01]  /*2720*/  IMAD R9, R17.reuse, R2, R9 ;  /* 0x0000000211097224 */ /* 0x040fe200078e0209 */
[----:B------:R-:W-:Y:S01]  /*2730*/  IABS R8, R13 ;  /* 0x0000000d00087213 */ /* 0x000fe20000000000 */
[--C-:B------:R-:W-:Y:S01]  /*2740*/  @!P1 IMAD.IADD R10, R10, 0x1, -R17.reuse ;  /* 0x000000010a0a9824 */ /* 0x100fe200078e0a11 */
[----:B------:R-:W-:Y:S01]  /*2750*/  STL [R1+0x58], R3 ;  /* 0x0000580301007387 */ /* 0x000fe20000100800 */
[----:B------:R-:W-:Y:S01]  /*2760*/  @!P3 IMAD.IADD R12, R12, 0x1, -R17 ;  /* 0x000000010c0cb824 */ /* 0x000fe200078e0a11 */
[----:B------:R-:W-:Y:S01]  /*2770*/  ISETP.GT.U32.AND P3, PT, R17, R9, PT ;  /* 0x000000091100720c */ /* 0x000fe20003f64070 */
[----:B------:R-:W-:Y:S01]  /*2780*/  IMAD.HI.U32 R11, R7, R6, RZ ;  /* 0x00000006070b7227 */ /* 0x000fe200078e00ff */
[----:B------:R0:W-:Y:S01]  /*2790*/  STL [R1+0x54], R0 ;  /* 0x0000540001007387 */ /* 0x0001e20000100800 */
[----:B------:R-:W-:-:S02]  /*27a0*/  ISETP.GE.AND P1, PT, R5, RZ, PT ;  /* 0x000000ff0500720c */ /* 0x000fc40003f26270 */
[----:B------:R-:W-:Y:S02]  /*27b0*/  @!P5 IMAD.IADD R4, R4, 0x1, -R17 ;  /* 0x000000010404d824 */ /* 0x000fe400078e0a11 */
[----:B------:R-:W-:Y:S02]  /*27c0*/  VIADD R5, R25, 0x17 ;  /* 0x0000001719057836 */ /* 0x000fe40000000000 */
[----:B------:R-:W-:Y:S01]  /*27d0*/  IMAD.MOV R11, RZ, RZ, -R11 ;  /* 0x000000ffff0b7224 */ /* 0x000fe200078e0a0b */
[----:B------:R-:W-:Y:S01]  /*27e0*/  ISETP.GT.U32.AND P5, PT, R17, R4, PT ;  /* 0x000000041100720c */ /* 0x000fe20003fa4070 */
[----:B------:R-:W-:Y:S01]  /*27f0*/  VIADD R21, R25, 0x1 ;  /* 0x0000000119157836 */ /* 0x000fe20000000000 */
[----:B------:R-:W-:Y:S01]  /*2800*/  IABS R2, R5 ;  /* 0x0000000500027213 */ /* 0x000fe20000000000 */
[----:B0-----:R-:W-:Y:S02]  /*2810*/  IMAD.MOV.U32 R0, RZ, RZ, R10 ;  /* 0x000000ffff007224 */ /* 0x001fe400078e000a */
[----:B------:R-:W-:-:S04]  /*2820*/  IMAD.HI.U32 R10, R7, R8, RZ ;  /* 0x00000008070a7227 */ /* 0x000fc800078e00ff */
[----:B------:R-:W-:Y:S01]  /*2830*/  @!P0 IMAD.MOV R0, RZ, RZ, -R0 ;  /* 0x000000ffff008224 */ /* 0x000fe200078e0a00 */
[----:B------:R-:W-:Y:S01]  /*2840*/  ISETP.GE.AND P0, PT, R13, RZ, PT ;  /* 0x000000ff0d00720c */ /* 0x000fe20003f06270 */
[--C-:B------:R-:W-:Y:S02]  /*2850*/  @!P3 IMAD.IADD R9, R9, 0x1, -R17.reuse ;  /* 0x000000010909b824 */ /* 0x100fe400078e0a11 */
[----:B------:R-:W-:Y:S01]  /*2860*/  IMAD.MOV R10, RZ, RZ, -R10 ;  /* 0x000000ffff0a7224 */ /* 0x000fe200078e0a0a */
[----:B------:R0:W-:Y:S01]  /*2870*/  STL [R1+0x50], R0 ;  /* 0x0000500001007387 */ /* 0x0001e20000100800 */
[C---:B------:R-:W-:Y:S01]  /*2880*/  IMAD R6, R17.reuse, R11, R6 ;  /* 0x0000000b11067224 */ /* 0x040fe200078e0206 */
[----:B------:R-:W-:Y:S01]  /*2890*/  ISETP.GT.U32.AND P3, PT, R17, R9, PT ;  /* 0x000000091100720c */ /* 0x000fe20003f64070 */
[----:B------:R-:W-:Y:S02]  /*28a0*/  @!P5 IMAD.IADD R4, R4, 0x1, -R17 ;  /* 0x000000010404d824 */ /* 0x000fe400078e0a11 */
[----:B------:R-:W-:Y:S01]  /*28b0*/  VIADD R13, R25, 0x16 ;  /* 0x00000016190d7836 */ /* 0x000fe20000000000 */
[----:B------:R-:W-:Y:S01]  /*28c0*/  ISETP.GT.U32.AND P5, PT, R17, R6, PT ;  /* 0x000000061100720c */ /* 0x000fe20003fa4070 */
[----:B0-----:R-:W-:-:S03]  /*28d0*/  IMAD.MOV.U32 R0, RZ, RZ, R12 ;  /* 0x000000ffff007224 */ /* 0x001fc600078e000c */
[----:B------:R-:W-:Y:S01]  /*28e0*/  IABS R15, R13 ;  /* 0x0000000d000f7213 */ /* 0x000fe20000000000 */
[----:B------:R-:W-:Y:S01]  /*28f0*/  @!P2 IMAD.MOV R0, RZ, RZ, -R0 ;  /* 0x000000ffff00a224 */ /* 0x000fe200078e0a00 */
[----:B------:R-:W-:Y:S01]  /*2900*/  ISETP.GE.AND P2, PT, R5, RZ, PT ;  /* 0x000000ff0500720c */ /* 0x000fe20003f46270 */
[----:B------:R-:W-:Y:S02]  /*2910*/  IMAD R5, R17, R10, R8 ;  /* 0x0000000a11057224 */ /* 0x000fe400078e0208 */
[----:B------:R-:W-:Y:S01]  /*2920*/  IMAD.HI.U32 R8, R7, R2, RZ ;  /* 0x0000000207087227 */ /* 0x000fe200078e00ff */
[----:B------:R0:W-:Y:S03]  /*2930*/  STL [R1+0x4c], R0 ;  /* 0x00004c0001007387 */ /* 0x0001e60000100800 */
[--C-:B------:R-:W-:Y:S02]  /*2940*/  @!P3 IMAD.IADD R9, R9, 0x1, -R17.reuse ;  /* 0x000000010909b824 */ /* 0x100fe400078e0a11 */
[----:B------:R-:W-:-:S02]  /*2950*/  @!P5 IMAD.IADD R6, R6, 0x1, -R17 ;  /* 0x000000010606d824 */ /* 0x000fc400078e0a11 */
[----:B------:R-:W-:-:S03]  /*2960*/  IMAD.HI.U32 R12, R7, R15, RZ ;  /* 0x0000000f070c7227 */ /* 0x000fc600078e00ff */
        /* <DEDUP_REMOVED lines=8> */
[----:B------:R-:W-:Y:S01]  /*29f0*/  VIADD R4, R25, 0x14 ;  /* 0x0000001419047836 */ /* 0x000fe20000000000 */
[----:B------:R-:W-:Y:S01]  /*2a00*/  ISETP.GT.U32.AND P3, PT, R17, R2, PT ;  /* 0x000000021100720c */ /* 0x000fe20003f64070 */
[--C-:B------:R-:W-:Y:S01]  /*2a10*/  @!P5 IMAD.IADD R6, R6, 0x1, -R17.reuse ;  /* 0x000000010606d824 */ /* 0x100fe200078e0a11 */
[----:B------:R-:W-:Y:S01]  /*2a20*/  IABS R11, R8 ;  /* 0x00000008000b7213 */ /* 0x000fe20000000000 */
[----:B------:R-:W-:Y:S01]  /*2a30*/  IMAD.MOV R12, RZ, RZ, -R12 ;  /* 0x000000ffff0c7224 */ /* 0x000fe200078e0a0c */
[----:B------:R-:W-:Y:S01]  /*2a40*/  IABS R10, R4 ;  /* 0x00000004000a7213 */ /* 0x000fe20000000000 */
[----:B------:R-:W-:Y:S01]  /*2a50*/  IMAD.MOV.U32 R3, RZ, RZ, R6 ;  /* 0x000000ffff037224 */ /* 0x000fe200078e0006 */
[----:B------:R-:W-:Y:S01]  /*2a60*/  ISETP.GE.AND P5, PT, R8, RZ, PT ;  /* 0x000000ff0800720c */ /* 0x000fe20003fa6270 */
[----:B------:R-:W-:-:S02]  /*2a70*/  @!P6 IMAD.IADD R5, R5, 0x1, -R17 ;  /* 0x000000010505e824 */ /* 0x000fc400078e0a11 */
[----:B0-----:R-:W-:Y:S02]  /*2a80*/  IMAD.MOV.U32 R0, RZ, RZ, R9 ;  /* 0x000000ffff007224 */ /* 0x001fe400078e0009 */
[----:B------:R-:W-:Y:S01]  /*2a90*/  IMAD.HI.U32 R9, R7, R11, RZ ;  /* 0x0000000b07097227 */ /* 0x000fe200078e00ff */
[----:B------:R-:W-:-:S03]  /*2aa0*/  ISETP.GT.U32.AND P6, PT, R17, R5, PT ;  /* 0x000000051100720c */ /* 0x000fc60003fc4070 */
[----:B------:R-:W-:Y:S02]  /*2ab0*/  @!P3 IMAD.IADD R2, R2, 0x1, -R17 ;  /* 0x000000010202b824 */ /* 0x000fe400078e0a11 */
[----:B------:R-:W-:Y:S01]  /*2ac0*/  @!P4 IMAD.MOV R0, RZ, RZ, -R0 ;  /* 0x000000ffff00c224 */ /* 0x000fe200078e0a00 */
[----:B------:R-:W-:Y:S01]  /*2ad0*/  ISETP.GE.AND P4, PT, R13, RZ, PT ;  /* 0x000000ff0d00720c */ /* 0x000fe20003f86270 */
[----:B------:R-:W-:Y:S01]  /*2ae0*/  IMAD.HI.U32 R13, R7, R10, RZ ;  /* 0x0000000a070d7227 */ /* 0x000fe200078e00ff */
[----:B------:R-:W-:Y:S02]  /*2af0*/  ISETP.GT.U32.AND P3, PT, R17, R2, PT ;  /* 0x000000021100720c */ /* 0x000fe40003f64070 */
[----:B------:R0:W-:Y:S01]  /*2b00*/  STL [R1+0x44], R0 ;  /* 0x0000440001007387 */ /* 0x0001e20000100800 */
[----:B------:R-:W-:Y:S02]  /*2b10*/  IMAD.MOV R9, RZ, RZ, -R9 ;  /* 0x000000ffff097224 */ /* 0x000fe400078e0a09 */
[----:B------:R-:W-:-:S02]  /*2b20*/  IMAD.MOV R8, RZ, RZ, -R13 ;  /* 0x000000ffff087224 */ /* 0x000fc400078e0a0d */
[C---:B------:R-:W-:Y:S02]  /*2b30*/  IMAD R11, R17.reuse, R9, R11 ;  /* 0x00000009110b7224 */ /* 0x040fe400078e020b */
[C---:B------:R-:W-:Y:S02]  /*2b40*/  IMAD R10, R17.reuse, R8, R10 ;  /* 0x00000008110a7224 */ /* 0x040fe400078e020a */
[----:B------:R-:W-:Y:S01]  /*2b50*/  @!P1 IMAD.MOV R3, RZ, RZ, -R3 ;  /* 0x000000ffff039224 */ /* 0x000fe200078e0a03 */
[C---:B------:R-:W-:Y:S01]  /*2b60*/  ISETP.GT.U32.AND P1, PT, R17.reuse, R11, PT ;  /* 0x0000000b1100720c */ /* 0x040fe20003f24070 */
[C---:B------:R-:W-:Y:S02]  /*2b70*/  IMAD R15, R17.reuse, R12, R15 ;  /* 0x0000000c110f7224 */ /* 0x040fe400078e020f */
[--C-:B------:R-:W-:Y:S01]  /*2b80*/  @!P3 IMAD.IADD R2, R2, 0x1, -R17.reuse ;  /* 0x000000010202b824 */ /* 0x100fe200078e0a11 */
[----:B------:R-:W-:Y:S01]  /*2b90*/  ISETP.GT.U32.AND P3, PT, R17, R10, PT ;  /* 0x0000000a1100720c */ /* 0x000fe20003f64070 */
[----:B------:R-:W-:Y:S01]  /*2ba0*/  @!P6 IMAD.IADD R5, R5, 0x1, -R17 ;  /* 0x000000010505e824 */ /* 0x000fe200078e0a11 */
[----:B------:R-:W-:Y:S01]  /*2bb0*/  ISETP.GT.U32.AND P6, PT, R17, R15, PT ;  /* 0x0000000f1100720c */ /* 0x000fe20003fc4070 */
[----:B------:R-:W-:Y:S01]  /*2bc0*/  VIADD R9, R25, 0x12 ;  /* 0x0000001219097836 */ /* 0x000fe20000000000 */
[----:B------:R-:W-:Y:S01]  /*2bd0*/  STL [R1+0x38], R3 ;  /* 0x0000380301007387 */ /* 0x000fe20000100800 */
[----:B0-----:R-:W-:-:S02]  /*2be0*/  IMAD.MOV.U32 R0, RZ, RZ, R5 ;  /* 0x000000ffff007224 */ /* 0x001fc400078e0005 */
[----:B------:R-:W-:Y:S01]  /*2bf0*/  VIADD R5, R25, 0x13 ;  /* 0x0000001319057836 */ /* 0x000fe20000000000 */
[----:B------:R-:W-:Y:S01]  /*2c00*/  IABS R13, R9 ;  /* 0x00000009000d7213 */ /* 0x000fe20000000000 */
[----:B------:R-:W-:Y:S01]  /*2c10*/  @!P0 IMAD.MOV R0, RZ, RZ, -R0 ;  /* 0x000000ffff008224 */ /* 0x000fe200078e0a00 */
[----:B------:R-:W-:Y:S01]  /*2c20*/  ISETP.GE.AND P0, PT, R4, RZ, PT ;  /* 0x000000ff0400720c */ /* 0x000fe20003f06270 */
[--C-:B------:R-:W-:Y:S01]  /*2c30*/  @!P1 IMAD.IADD R11, R11, 0x1, -R17.reuse ;  /* 0x000000010b0b9824 */ /* 0x100fe200078e0a11 */
[----:B------:R-:W-:Y:S01]  /*2c40*/  IABS R14, R5 ;  /* 0x00000005000e7213 */ /* 0x000fe20000000000 */
[--C-:B------:R-:W-:Y:S01]  /*2c50*/  @!P3 IMAD.IADD R10, R10, 0x1, -R17.reuse ;  /* 0x000000010a0ab824 */ /* 0x100fe200078e0a11 */
[----:B------:R0:W-:Y:S01]  /*2c60*/  STL [R1+0x34], R0 ;  /* 0x0000340001007387 */ /* 0x0001e20000100800 */
[----:B------:R-:W-:Y:S01]  /*2c70*/  @!P6 IMAD.IADD R15, R15, 0x1, -R17 ;  /* 0x000000010f0fe824 */ /* 0x000fe200078e0a11 */
[----:B------:R-:W-:Y:S01]  /*2c80*/  ISETP.GT.U32.AND P3, PT, R17, R11, PT ;  /* 0x0000000b1100720c */ /* 0x000fe20003f64070 */
[----:B------:R-:W-:Y:S01]  /*2c90*/  VIADD R4, R25, 0x11 ;  /* 0x0000001119047836 */ /* 0x000fe20000000000 */
[----:B------:R-:W-:Y:S01]  /*2ca0*/  ISETP.GE.AND P6, PT, R5, RZ, PT ;  /* 0x000000ff0500720c */ /* 0x000fe20003fc6270 */
[----:B------:R-:W-:Y:S01]  /*2cb0*/  IMAD.HI.U32 R5, R7, R14, RZ ;  /* 0x0000000e07057227 */ /* 0x000fe200078e00ff */
[----:B------:R-:W-:-:S02]  /*2cc0*/  ISETP.GT.U32.AND P1, PT, R17, R15, PT ;  /* 0x0000000f1100720c */ /* 0x000fc40003f24070 */
[----:B------:R-:W-:Y:S01]  /*2cd0*/  IABS R12, R4 ;  /* 0x00000004000c7213 */ /* 0x000fe20000000000 */
[----:B------:R-:W-:Y:S02]  /*2ce0*/  IMAD.MOV R5, RZ, RZ, -R5 ;  /* 0x000000ffff057224 */ /* 0x000fe400078e0a05 */
[----:B0-----:R-:W-:Y:S02]  /*2cf0*/  IMAD.MOV.U32 R0, RZ, RZ, R2 ;  /* 0x000000ffff007224 */ /* 0x001fe400078e0002 */
[----:B------:R-:W-:-:S04]  /*2d00*/  IMAD.HI.U32 R2, R7, R13, RZ ;  /* 0x0000000d07027227 */ /* 0x000fc800078e00ff */
[----:B------:R-:W-:Y:S02]  /*2d10*/  IMAD.MOV R2, RZ, RZ, -R2 ;  /* 0x000000ffff027224 */ /* 0x000fe400078e0a02 */
[----:B------:R-:W-:Y:S01]  /*2d20*/  @!P2 IMAD.MOV R0, RZ, RZ, -R0 ;  /* 0x000000ffff00a224 */ /* 0x000fe200078e0a00 */
[C---:B------:R-:W-:Y:S01]  /*2d30*/  ISETP.GT.U32.AND P2, PT, R17.reuse, R10, PT ;  /* 0x0000000a1100720c */ /* 0x040fe20003f44070 */
[----:B------:R-:W-:Y:S02]  /*2d40*/  IMAD R13, R17, R2, R13 ;  /* 0x00000002110d7224 */ /* 0x000fe400078e020d */
[--C-:B------:R-:W-:Y:S01]  /*2d50*/  @!P3 IMAD.IADD R11, R11, 0x1, -R17.reuse ;  /* 0x000000010b0bb824 */ /* 0x100fe200078e0a11 */
[----:B------:R0:W-:Y:S01]  /*2d60*/  STL [R1+0x30], R0 ;  /* 0x0000300001007387 */ /* 0x0001e20000100800 */
[C---:B------:R-:W-:Y:S01]  /*2d70*/  IMAD R14, R17.reuse, R5, R14 ;  /* 0x00000005110e7224 */ /* 0x040fe200078e020e */
[----:B------:R-:W-:Y:S01]  /*2d80*/  ISETP.GT.U32.AND P3, PT, R17, R13, PT ;  /* 0x0000000d1100720c */ /* 0x000fe20003f64070 */
[----:B------:R-:W-:-:S02]  /*2d90*/  @!P1 IMAD.IADD R15, R15, 0x1, -R17 ;  /* 0x000000010f0f9824 */ /* 0x000fc400078e0a11 */
[----:B------:R-:W-:Y:S01]  /*2da0*/  VIADD R8, R25, 0xf ;  /* 0x0000000f19087836 */ /* 0x000fe20000000000 */
[----:B------:R-:W-:Y:S01]  /*2db0*/  ISETP.GT.U32.AND P1, PT, R17, R14, PT ;  /* 0x0000000e1100720c */ /* 0x000fe20003f24070 */
[----:B------:R-:W-:Y:S02]  /*2dc0*/  VIADD R5, R25, 0x10 ;  /* 0x0000001019057836 */ /* 0x000fe40000000000 */
[----:B------:R-:W-:-:S03]  /*2dd0*/  IMAD.HI.U32 R2, R7, R12, RZ ;  /* 0x0000000c07027227 */ /* 0x000fc600078e00ff */
[----:B------:R-:W-:Y:S01]  /*2de0*/  IABS R6, R5 ;  /* 0x0000000500067213 */ /* 0x000fe20000000000 */
[----:B------:R-:W-:Y:S01]  /*2df0*/  @!P2 IMAD.IADD R10, R10, 0x1, -R17 ;  /* 0x000000010a0aa824 */ /* 0x000fe200078e0a11 */
[----:B------:R-:W-:Y:S01]  /*2e00*/  ISETP.GE.AND P2, PT, R9, RZ, PT ;  /* 0x000000ff0900720c */ /* 0x000fe20003f46270 */
[----:B0-----:R-:W-:Y:S01]  /*2e10*/  IMAD.MOV.U32 R0, RZ, RZ, R15 ;  /* 0x000000ffff007224 */ /* 0x001fe200078e000f */
[----:B------:R-:W-:Y:S01]  /*2e20*/  IABS R9, R8 ;  /* 0x0000000800097213 */ /* 0x000fe20000000000 */
[----:B------:R-:W-:Y:S02]  /*2e30*/  IMAD.MOV R2, RZ, RZ, -R2 ;  /* 0x000000ffff027224 */ /* 0x000fe400078e0a02 */
[----:B------:R-:W-:Y:S02]  /*2e40*/  @!P3 IMAD.IADD R13, R13, 0x1, -R17 ;  /* 0x000000010d0db824 */ /* 0x000fe400078e0a11 */
[----:B------:R-:W-:Y:S01]  /*2e50*/  @!P4 IMAD.MOV R0, RZ, RZ, -R0 ;  /* 0x000000ffff00c224 */ /* 0x000fe200078e0a00 */
[----:B------:R-:W-:Y:S01]  /*2e60*/  ISETP.GE.AND P4, PT, R4, RZ, PT ;  /* 0x000000ff0400720c */ /* 0x000fe20003f86270 */
[C---:B------:R-:W-:Y:S01]  /*2e70*/  IMAD R12, R17.reuse, R2, R12 ;  /* 0x00000002110c7224 */ /* 0x040fe200078e020c */
[----:B------:R-:W-:Y:S01]  /*2e80*/  ISETP.GT.U32.AND P3, PT, R17, R13, PT ;  /* 0x0000000d1100720c */ /* 0x000fe20003f64070 */
[----:B------:R-:W-:Y:S01]  /*2e90*/  IMAD.MOV.U32 R3, RZ, RZ, R11 ;  /* 0x000000ffff037224 */ /* 0x000fe200078e000b */
[----:B------:R0:W-:Y:S01]  /*2ea0*/  STL [R1+0x28], R0 ;  /* 0x0000280001007387 */ /* 0x0001e20000100800 */
[----:B------:R-:W-:-:S02]  /*2eb0*/  IMAD.MOV.U32 R4, RZ, RZ, R9 ;  /* 0x000000ffff047224 */ /* 0x000fc400078e0009 */
[----:B------:R-:W-:-:S04]  /*2ec0*/  IMAD.HI.U32 R9, R7, R6, RZ ;  /* 0x0000000607097227 */ /* 0x000fc800078e00ff */
[----:B------:R-:W-:Y:S01]  /*2ed0*/  @!P5 IMAD.MOV R3, RZ, RZ, -R3 ;  /* 0x000000ffff03d224 */ /* 0x000fe200078e0a03 */
[----:B------:R-:W-:Y:S01]  /*2ee0*/  ISETP.GT.U32.AND P5, PT, R17, R12, PT ;  /* 0x0000000c1100720c */ /* 0x000fe20003fa4070 */
[----:B------:R-:W-:Y:S02]  /*2ef0*/  IMAD.MOV R9, RZ, RZ, -R9 ;  /* 0x000000ffff097224 */ /* 0x000fe400078e0a09 */
[----:B0-----:R-:W-:Y:S01]  /*2f00*/  IMAD.MOV.U32 R0, RZ, RZ, R10 ;  /* 0x000000ffff007224 */ /* 0x001fe200078e000a */
[----:B------:R0:W-:Y:S01]  /*2f10*/  STL [R1+0x24], R3 ;  /* 0x0000240301007387 */ /* 0x0001e20000100800 */
[--C-:B------:R-:W-:Y:S02]  /*2f20*/  @!P1 IMAD.IADD R14, R14, 0x1, -R17.reuse ;  /* 0x000000010e0e9824 */ /* 0x100fe400078e0a11 */
[----:B------:R-:W-:Y:S01]  /*2f30*/  @!P0 IMAD.MOV R0, RZ, RZ, -R0 ;  /* 0x000000ffff008224 */ /* 0x000fe200078e0a00 */
[----:B------:R-:W-:Y:S01]  /*2f40*/  ISETP.GE.AND P0, PT, R5, RZ, PT ;  /* 0x000000ff0500720c */ /* 0x000fe20003f06270 */
[C---:B------:R-:W-:Y:S01]  /*2f50*/  IMAD R5, R17.reuse, R9, R6 ;  /* 0x0000000911057224 */ /* 0x040fe200078e0206 */
[----:B------:R-:W-:Y:S01]  /*2f60*/  ISETP.GT.U32.AND P1, PT, R17, R14, PT ;  /* 0x0000000e1100720c */ /* 0x000fe20003f24070 */
[--C-:B------:R-:W-:Y:S01]  /*2f70*/  @!P3 IMAD.IADD R13, R13, 0x1, -R17.reuse ;  /* 0x000000010d0db824 */ /* 0x100fe200078e0a11 */
[----:B------:R1:W-:Y:S01]  /*2f80*/  STL [R1+0x20], R0 ;  /* 0x0000200001007387 */ /* 0x0003e20000100800 */
[----:B------:R-:W-:Y:S01]  /*2f90*/  @!P5 IMAD.IADD R12, R12, 0x1, -R17 ;  /* 0x000000010c0cd824 */ /* 0x000fe200078e0a11 */
[----:B------:R-:W-:Y:S01]  /*2fa0*/  ISETP.GT.U32.AND P3, PT, R17, R5, PT ;  /* 0x000000051100720c */ /* 0x000fe20003f64070 */
[----:B------:R-:W-:-:S03]  /*2fb0*/  IMAD.HI.U32 R2, R7, R4, RZ ;  /* 0x0000000407027227 */ /* 0x000fc600078e00ff */
[----:B------:R-:W-:Y:S01]  /*2fc0*/  ISETP.GT.U32.AND P5, PT, R17, R12, PT ;  /* 0x0000000c1100720c */ /* 0x000fe20003fa4070 */
[----:B------:R-:W-:Y:S02]  /*2fd0*/  IMAD.MOV R2, RZ, RZ, -R2 ;  /* 0x000000ffff027224 */ /* 0x000fe400078e0a02 */
[C---:B------:R-:W-:Y:S02]  /*2fe0*/  VIADD R6, R25.reuse, 0xc ;  /* 0x0000000c19067836 */ /* 0x040fe40000000000 */
[--C-:B------:R-:W-:Y:S01]  /*2ff0*/  @!P1 IMAD.IADD R14, R14, 0x1, -R17.reuse ;  /* 0x000000010e0e9824 */ /* 0x100fe200078e0a11 */
[----:B------:R-:W-:Y:S01]  /*3000*/  ISETP.GE.AND P1, PT, R8, RZ, PT ;  /* 0x000000ff0800720c */ /* 0x000fe20003f26270 */
[----:B------:R-:W-:Y:S01]  /*3010*/  VIADD R8, R25, 0xe ;  /* 0x0000000e19087836 */ /* 0x000fe20000000000 */
[----:B------:R-:W-:Y:S01]  /*3020*/  IABS R11, R6 ;  /* 0x00000006000b7213 */ /* 0x000fe20000000000 */
[----:B------:R-:W-:Y:S02]  /*3030*/  @!P3 IMAD.IADD R5, R5, 0x1, -R17 ;  /* 0x000000010505b824 */ /* 0x000fe400078e0a11 */
[----:B0-----:R-:W-:Y:S01]  /*3040*/  IMAD.MOV.U32 R3, RZ, RZ, R14 ;  /* 0x000000ffff037224 */ /* 0x001fe200078e000e */
[----:B------:R-:W-:Y:S01]  /*3050*/  IABS R10, R8 ;  /* 0x00000008000a7213 */ /* 0x000fe20000000000 */
[----:B-1----:R-:W-:Y:S01]  /*3060*/  IMAD.MOV.U32 R0, RZ, RZ, R13 ;  /* 0x000000ffff007224 */ /* 0x002fe200078e000d */
[C---:B------:R-:W-:Y:S01]  /*3070*/  ISETP.GT.U32.AND P3, PT, R17.reuse, R5, PT ;  /* 0x000000051100720c */ /* 0x040fe20003f64070 */
[----:B------:R-:W-:-:S02]  /*3080*/  IMAD R4, R17, R2, R4 ;  /* 0x0000000211047224 */ /* 0x000fc400078e0204 */
[----:B------:R-:W-:Y:S02]  /*3090*/  VIADD R2, R25, 0xd ;  /* 0x0000000d19027836 */ /* 0x000fe40000000000 */
[----:B------:R-:W-:Y:S01]  /*30a0*/  @!P6 IMAD.MOV R3, RZ, RZ, -R3 ;  /* 0x000000ffff03e224 */ /* 0x000fe200078e0a03 */
[----:B------:R-:W-:Y:S01]  /*30b0*/  ISETP.GT.U32.AND P6, PT, R17, R4, PT ;  /* 0x000000041100720c */ /* 0x000fe20003fc4070 */
[----:B------:R-:W-:Y:S01]  /*30c0*/  @!P2 IMAD.MOV R0, RZ, RZ, -R0 ;  /* 0x000000ffff00a224 */ /* 0x000fe200078e0a00 */
[----:B------:R-:W-:Y:S01]  /*30d0*/  IABS R9, R2 ;  /* 0x0000000200097213 */ /* 0x000fe20000000000 */
[----:B------:R-:W-:Y:S01]  /*30e0*/  @!P5 IMAD.IADD R12, R12, 0x1, -R17 ;  /* 0x000000010c0cd824 */ /* 0x000fe200078e0a11 */
[----:B------:R-:W-:Y:S01]  /*30f0*/  STL [R1+0x1c], R3 ;  /* 0x00001c0301007387 */ /* 0x000fe20000100800 */
[----:B------:R-:W-:Y:S01]  /*3100*/  IMAD.HI.U32 R13, R7, R10, RZ ;  /* 0x0000000a070d7227 */ /* 0x000fe200078e00ff */
[----:B------:R-:W-:Y:S02]  /*3110*/  ISETP.GE.AND P2, PT, R8, RZ, PT ;  /* 0x000000ff0800720c */ /* 0x000fe40003f46270 */
[----:B------:R0:W-:Y:S01]  /*3120*/  STL [R1+0x18], R0 ;  /* 0x0000180001007387 */ /* 0x0001e20000100800 */
[----:B------:R-:W-:Y:S01]  /*3130*/  IMAD.MOV.U32 R8, RZ, RZ, R11 ;  /* 0x000000ffff087224 */ /* 0x000fe200078e000b */
[----:B------:R-:W-:Y:S01]  /*3140*/  ISETP.GE.AND P5, PT, R2, RZ, PT ;  /* 0x000000ff0200720c */ /* 0x000fe20003fa6270 */
[----:B------:R-:W-:-:S02]  /*3150*/  IMAD.MOV R13, RZ, RZ, -R13 ;  /* 0x000000ffff0d7224 */ /* 0x000fc400078e0a0d */
[----:B------:R-:W-:-:S04]  /*3160*/  IMAD.HI.U32 R11, R7, R9, RZ ;  /* 0x00000009070b7227 */ /* 0x000fc800078e00ff */
[----:B------:R-:W-:Y:S02]  /*3170*/  IMAD R10, R17, R13, R10 ;  /* 0x0000000d110a7224 */ /* 0x000fe400078e020a */
[----:B0-----:R-:W-:Y:S02]  /*3180*/  IMAD.MOV.U32 R0, RZ, RZ, R12 ;  /* 0x000000ffff007224 */ /* 0x001fe400078e000c */
[----:B------:R-:W-:Y:S02]  /*3190*/  IMAD.MOV R11, RZ, RZ, -R11 ;  /* 0x000000ffff0b7224 */ /* 0x000fe400078e0a0b */
[----:B------:R-:W-:Y:S01]  /*31a0*/  @!P4 IMAD.MOV R0, RZ, RZ, -R0 ;  /* 0x000000ffff00c224 */ /* 0x000fe200078e0a00 */
[----:B------:R-:W-:Y:S01]  /*31b0*/  ISETP.GE.AND P4, PT, R6, RZ, PT ;  /* 0x000000ff0600720c */ /* 0x000fe20003f86270 */
[----:B------:R-:W-:Y:S01]  /*31c0*/  @!P3 IMAD.IADD R5, R5, 0x1, -R17 ;  /* 0x000000010505b824 */ /* 0x000fe200078e0a11 */
[C---:B------:R-:W-:Y:S01]  /*31d0*/  ISETP.GT.U32.AND P3, PT, R17.reuse, R10, PT ;  /* 0x0000000a1100720c */ /* 0x040fe20003f64070 */
[----:B------:R-:W-:Y:S01]  /*31e0*/  IMAD R9, R17, R11, R9 ;  /* 0x0000000b11097224 */ /* 0x000fe200078e0209 */
[----:B------:R0:W-:Y:S01]  /*31f0*/  STL [R1+0x14], R0 ;  /* 0x0000140001007387 */ /* 0x0001e20000100800 */
[----:B------:R-:W-:-:S02]  /*3200*/  @!P6 IMAD.IADD R4, R4, 0x1, -R17 ;  /* 0x000000010404e824 */ /* 0x000fc400078e0a11 */
[----:B------:R-:W-:-:S03]  /*3210*/  IMAD.HI.U32 R2, R7, R8, RZ ;  /* 0x0000000807027227 */ /* 0x000fc600078e00ff */
[----:B------:R-:W-:Y:S01]  /*3220*/  ISETP.GT.U32.AND P6, PT, R17, R4, PT ;  /* 0x000000041100720c */ /* 0x000fe20003fc4070 */
[----:B------:R-:W-:Y:S02]  /*3230*/  VIADD R13, R25, 0xb ;  /* 0x0000000b190d7836 */ /* 0x000fe40000000000 */
[----:B------:R-:W-:Y:S02]  /*3240*/  IMAD.MOV R2, RZ, RZ, -R2 ;  /* 0x000000ffff027224 */ /* 0x000fe400078e0a02 */
[----:B0-----:R-:W-:Y:S02]  /*3250*/  IMAD.MOV.U32 R0, RZ, RZ, R5 ;  /* 0x000000ffff007224 */ /* 0x001fe400078e0005 */
[--C-:B------:R-:W-:Y:S02]  /*3260*/  @!P3 IMAD.IADD R10, R10, 0x1, -R17.reuse ;  /* 0x000000010a0ab824 */ /* 0x100fe400078e0a11 */
[----:B------:R-:W-:Y:S01]  /*3270*/  @!P0 IMAD.MOV R0, RZ, RZ, -R0 ;  /* 0x000000ffff008224 */ /* 0x000fe200078e0a00 */
[C---:B------:R-:W-:Y:S01]  /*3280*/  ISETP.GT.U32.AND P0, PT, R17.reuse, R9, PT ;  /* 0x000000091100720c */ /* 0x040fe20003f04070 */
[C---:B------:R-:W-:Y:S01]  /*3290*/  IMAD R8, R17.reuse, R2, R8 ;  /* 0x0000000211087224 */ /* 0x040fe200078e0208 */
[----:B------:R-:W-:Y:S01]  /*32a0*/  ISETP.GT.U32.AND P3, PT, R17, R10, PT ;  /* 0x0000000a1100720c */ /* 0x000fe20003f64070 */
[----:B------:R-:W-:Y:S01]  /*32b0*/  @!P6 IMAD.IADD R4, R4, 0x1, -R17 ;  /* 0x000000010404e824 */ /* 0x000fe200078e0a11 */
[----:B------:R0:W-:Y:S01]  /*32c0*/  STL [R1+0x10], R0 ;  /* 0x0000100001007387 */ /* 0x0001e20000100800 */
[----:B------:R-:W-:Y:S01]  /*32d0*/  ISETP.GE.AND P6, PT, R13, RZ, PT ;  /* 0x000000ff0d00720c */ /* 0x000fe20003fc6270 */
[C---:B------:R-:W-:Y:S01]  /*32e0*/  VIADD R5, R25.reuse, 0x9 ;  /* 0x0000000919057836 */ /* 0x040fe20000000000 */
[----:B------:R-:W-:Y:S01]  /*32f0*/  IABS R13, R13 ;  /* 0x0000000d000d7213 */ /* 0x000fe20000000000 */
[----:B------:R-:W-:-:S02]  /*3300*/  VIADD R14, R25, 0xa ;  /* 0x0000000a190e7836 */ /* 0x000fc40000000000 */
[----:B------:R-:W-:Y:S01]  /*3310*/  VIADD R3, R25, 0x3 ;  /* 0x0000000319037836 */ /* 0x000fe20000000000 */
[----:B------:R-:W-:Y:S01]  /*3320*/  IABS R2, R5 ;  /* 0x0000000500027213 */ /* 0x000fe20000000000 */
[----:B------:R-:W-:Y:S01]  /*3330*/  IMAD.HI.U32 R16, R7, R13, RZ ;  /* 0x0000000d07107227 */ /* 0x000fe200078e00ff */
[----:B------:R-:W-:Y:S02]  /*3340*/  IABS R15, R14 ;  /* 0x0000000e000f7213 */ /* 0x000fe40000000000 */
[----:B------:R-:W-:Y:S01]  /*3350*/  IABS R24, R3 ;  /* 0x0000000300187213 */ /* 0x000fe20000000000 */
[----:B0-----:R-:W-:Y:S02]  /*3360*/  VIADD R0, R25, 0x8 ;  /* 0x0000000819007836 */ /* 0x001fe40000000000 */
[--C-:B------:R-:W-:Y:S02]  /*3370*/  @!P0 IMAD.IADD R9, R9, 0x1, -R17.reuse ;  /* 0x0000000109098824 */ /* 0x100fe400078e0a11 */
[----:B------:R-:W-:Y:S01]  /*3380*/  @!P3 IMAD.IADD R10, R10, 0x1, -R17 ;  /* 0x000000010a0ab824 */ /* 0x000fe200078e0a11 */
[----:B------:R-:W-:Y:S01]  /*3390*/  IABS R12, R0 ;  /* 0x00000000000c7213 */ /* 0x000fe20000000000 */
[----:B------:R0:W-:Y:S01]  /*33a0*/  STL [R1+0x5c], R0 ;  /* 0x00005c0001007387 */ /* 0x0001e20000100800 */
[----:B------:R-:W-:Y:S01]  /*33b0*/  ISETP.GT.U32.AND P0, PT, R17, R9, PT ;  /* 0x000000091100720c */ /* 0x000fe20003f04070 */
[----:B------:R-:W-:Y:S01]  /*33c0*/  IMAD.HI.U32 R6, R7, R2, RZ ;  /* 0x0000000207067227 */ /* 0x000fe200078e00ff */
[----:B------:R-:W-:-:S03]  /*33d0*/  ISETP.GE.AND P3, PT, R14, RZ, PT ;  /* 0x000000ff0e00720c */ /* 0x000fc60003f66270 */
[----:B------:R-:W-:Y:S02]  /*33e0*/  IMAD.MOV R14, RZ, RZ, -R16 ;  /* 0x000000ffff0e7224 */ /* 0x000fe400078e0a10 */
[----:B------:R-:W-:Y:S02]  /*33f0*/  IMAD.MOV R6, RZ, RZ, -R6 ;  /* 0x000000ffff067224 */ /* 0x000fe400078e0a06 */
[----:B0-----:R-:W-:Y:S02]  /*3400*/  IMAD.MOV.U32 R0, RZ, RZ, R4 ;  /* 0x000000ffff007224 */ /* 0x001fe400078e0004 */
[----:B------:R-:W-:-:S04]  /*3410*/  IMAD.HI.U32 R4, R7, R12, RZ ;  /* 0x0000000c07047227 */ /* 0x000fc800078e00ff */
[----:B------:R-:W-:Y:S01]  /*3420*/  @!P1 IMAD.MOV R0, RZ, RZ, -R0 ;  /* 0x000000ffff009224 */ /* 0x000fe200078e0a00 */
[----:B------:R-:W-:Y:S01]  /*3430*/  ISETP.GT.U32.AND P1, PT, R17, R8, PT ;  /* 0x000000081100720c */ /* 0x000fe20003f24070 */
[----:B------:R-:W-:Y:S02]  /*3440*/  IMAD.MOV R4, RZ, RZ, -R4 ;  /* 0x000000ffff047224 */ /* 0x000fe400078e0a04 */
[----:B------:R-:W-:Y:S01]  /*3450*/  @!P0 IMAD.IADD R9, R9, 0x1, -R17 ;  /* 0x0000000109098824 */ /* 0x000fe200078e0a11 */
[----:B------:R-:W-:Y:S01]  /*3460*/  ISETP.GE.AND P0, PT, R5, RZ, PT ;  /* 0x000000ff0500720c */ /* 0x000fe20003f06270 */
[C---:B------:R-:W-:Y:S01]  /*3470*/  IMAD R12, R17.reuse, R4, R12 ;  /* 0x00000004110c7224 */ /* 0x040fe200078e020c */
[----:B------:R-:W-:Y:S01]  /*3480*/  IABS R4, R28 ;  /* 0x0000001c00047213 */ /* 0x000fe20000000000 */
[C---:B------:R-:W-:Y:S01]  /*3490*/  IMAD R5, R17.reuse, R14, R13 ;  /* 0x0000000e11057224 */ /* 0x040fe200078e020d */
[----:B------:R0:W-:Y:S01]  /*34a0*/  STL [R1+0xc], R0 ;  /* 0x00000c0001007387 */ /* 0x0001e20000100800 */
[----:B------:R-:W-:-:S02]  /*34b0*/  IMAD R2, R17, R6, R2 ;  /* 0x0000000611027224 */ /* 0x000fc400078e0202 */
[----:B------:R-:W-:-:S04]  /*34c0*/  IMAD.HI.U32 R13, R7, R4, RZ ;  /* 0x00000004070d7227 */ /* 0x000fc800078e00ff */
[----:B------:R-:W-:Y:S02]  /*34d0*/  @!P1 IMAD.IADD R8, R8, 0x1, -R17 ;  /* 0x0000000108089824 */ /* 0x000fe400078e0a11 */
[----:B------:R-:W-:Y:S02]  /*34e0*/  IMAD.MOV R13, RZ, RZ, -R13 ;  /* 0x000000ffff0d7224 */ /* 0x000fe400078e0a0d */
[----:B0-----:R-:W-:Y:S01]  /*34f0*/  VIADD R0, R25, 0x4 ;  /* 0x0000000419007836 */ /* 0x001fe20000000000 */
[----:B------:R-:W-:Y:S01]  /*3500*/  ISETP.GT.U32.AND P1, PT, R17, R8, PT ;  /* 0x000000081100720c */ /* 0x000fe20003f24070 */
[----:B------:R-:W-:-:S03]  /*3510*/  IMAD.HI.U32 R11, R7, R15, RZ ;  /* 0x0000000f070b7227 */ /* 0x000fc600078e00ff */
[----:B------:R-:W-:Y:S01]  /*3520*/  IABS R23, R0 ;  /* 0x0000000000177213 */ /* 0x000fe20000000000 */
[----:B------:R-:W-:Y:S01]  /*3530*/  IMAD.HI.U32 R6, R7, R22, RZ ;  /* 0x0000001607067227 */ /* 0x000fe200078e00ff */
[----:B------:R0:W-:Y:S03]  /*3540*/  STL [R1+0x40], R0 ;  /* 0x0000400001007387 */ /* 0x0001e60000100800 */
[----:B------:R-:W-:Y:S02]  /*3550*/  IMAD R4, R17, R13, R4 ;  /* 0x0000000d11047224 */ /* 0x000fe400078e0204 */
[----:B------:R-:W-:Y:S02]  /*3560*/  IMAD.MOV R11, RZ, RZ, -R11 ;  /* 0x000000ffff0b7224 */ /* 0x000fe400078e0a0b */
[----:B------:R-:W-:Y:S02]  /*3570*/  IMAD.MOV R13, RZ, RZ, -R6 ;  /* 0x000000ffff0d7224 */ /* 0x000fe400078e0a06 */
[----:B------:R-:W-:-:S04]  /*3580*/  IMAD.HI.U32 R6, R7, R24, RZ ;  /* 0x0000001807067227 */ /* 0x000fc800078e00ff */
[C---:B------:R-:W-:Y:S02]  /*3590*/  IMAD R15, R17.reuse, R11, R15 ;  /* 0x0000000b110f7224 */ /* 0x040fe400078e020f */
[----:B------:R-:W-:Y:S01]  /*35a0*/  IMAD R22, R17, R13, R22 ;  /* 0x0000000d11167224 */ /* 0x000fe200078e0216 */
[----:B------:R-:W-:Y:S01]  /*35b0*/  LOP3.LUT R13, R26, 0xfc, RZ, 0xfc, !PT ;  /* 0x000000fc1a0d7812 */ /* 0x000fe200078efcff */
[----:B------:R-:W-:Y:S01]  /*35c0*/  IMAD.HI.U32 R11, R7, R23, RZ ;  /* 0x00000017070b7227 */ /* 0x000fe200078e00ff */
[----:B------:R-:W-:-:S03]  /*35d0*/  IABS R26, R21 ;  /* 0x00000015001a7213 */ /* 0x000fc60000000000 */
[----:B------:R-:W-:Y:S02]  /*35e0*/  IMAD.MOV R6, RZ, RZ, -R6 ;  /* 0x000000ffff067224 */ /* 0x000fe400078e0a06 */
[----:B0-----:R-:W-:Y:S02]  /*35f0*/  IMAD.MOV.U32 R0, RZ, RZ, R9 ;  /* 0x000000ffff007224 */ /* 0x001fe400078e0009 */
[----:B------:R-:W-:Y:S02]  /*3600*/  IMAD.MOV R11, RZ, RZ, -R11 ;  /* 0x000000ffff0b7224 */ /* 0x000fe400078e0a0b */
[----:B------:R-:W-:Y:S02]  /*3610*/  IMAD R24, R17, R6, R24 ;  /* 0x0000000611187224 */ /* 0x000fe400078e0218 */
[----:B------:R-:W-:Y:S02]  /*3620*/  @!P2 IMAD.MOV R10, RZ, RZ, -R10 ;  /* 0x000000ffff0aa224 */ /* 0x000fe400078e0a0a */
[----:B---3--:R-:W-:-:S02]  /*3630*/  IMAD R6, R13, UR6, RZ ;  /* 0x000000060d067c24 */ /* 0x008fc4000f8e02ff */
[----:B------:R-:W-:Y:S01]  /*3640*/  @!P5 IMAD.MOV R0, RZ, RZ, -R0 ;  /* 0x000000ffff00d224 */ /* 0x000fe200078e0a00 */
[----:B------:R0:W-:Y:S01]  /*3650*/  STL [R1+0x8], R10 ;  /* 0x0000080a01007387 */ /* 0x0001e20000100800 */
[----:B------:R-:W-:Y:S01]  /*3660*/  @!P1 IMAD.IADD R8, R8, 0x1, -R17 ;  /* 0x0000000108089824 */ /* 0x000fe200078e0a11 */
[C---:B------:R-:W-:Y:S01]  /*3670*/  ISETP.GT.U32.AND P1, PT, R17.reuse, R5, PT ;  /* 0x000000051100720c */ /* 0x040fe20003f24070 */
[C---:B------:R-:W-:Y:S01]  /*3680*/  IMAD R23, R17.reuse, R11, R23 ;  /* 0x0000000b11177224 */ /* 0x040fe200078e0217 */
[----:B------:R-:W-:Y:S01]  /*3690*/  STL [R1+0xcc0], R6 ;  /* 0x000cc00601007387 */ /* 0x000fe20000100800 */
[----:B------:R-:W-:Y:S01]  /*36a0*/  IMAD R11, RZ, RZ, -UR6 ;  /* 0x80000006ff0b7e24 */ /* 0x000fe2000f8e02ff */
[----:B------:R-:W-:Y:S01]  /*36b0*/  ISETP.GT.U32.AND P5, PT, R17, R2, PT ;  /* 0x000000021100720c */ /* 0x000fe20003fa4070 */
[----:B------:R-:W-:Y:S01]  /*36c0*/  IMAD.HI.U32 R14, R7, R18, RZ ;  /* 0x00000012070e7227 */ /* 0x000fe200078e00ff */
[----:B------:R1:W-:Y:S03]  /*36d0*/  STL [R1+0x4], R0 ;  /* 0x0000040001007387 */ /* 0x0003e60000100800 */
[----:B------:R-:W-:-:S02]  /*36e0*/  IMAD R9, R11, 0x4, R6 ;  /* 0x000000040b097824 */ /* 0x000fc400078e0206 */
[----:B------:R-:W-:Y:S02]  /*36f0*/  IMAD.MOV R14, RZ, RZ, -R14 ;  /* 0x000000ffff0e7224 */ /* 0x000fe400078e0a0e */
[----:B0-----:R-:W-:Y:S02]  /*3700*/  IMAD R10, R11, 0x4, R9 ;  /* 0x000000040b0a7824 */ /* 0x001fe400078e0209 */
[----:B------:R-:W-:Y:S02]  /*3710*/  IMAD R18, R17, R14, R18 ;  /* 0x0000000e11127224 */ /* 0x000fe400078e0212 */
[----:B-1----:R-:W-:Y:S02]  /*3720*/  IMAD.MOV.U32 R0, RZ, RZ, R8 ;  /* 0x000000ffff007224 */ /* 0x002fe400078e0008 */
[----:B------:R-:W-:Y:S01]  /*3730*/  @!P1 IMAD.IADD R5, R5, 0x1, -R17 ;  /* 0x0000000105059824 */ /* 0x000fe200078e0a11 */
[----:B------:R-:W-:Y:S01]  /*3740*/  ISETP.GT.U32.AND P1, PT, R17, R15, PT ;  /* 0x0000000f1100720c */ /* 0x000fe20003f24070 */
[----:B------:R-:W-:-:S02]  /*3750*/  @!P4 IMAD.MOV R0, RZ, RZ, -R0 ;  /* 0x000000ffff00c224 */ /* 0x000fc400078e0a00 */
[----:B------:R-:W-:-:S03]  /*3760*/  VIADD R16, R25, 0x2 ;  /* 0x0000000219107836 */ /* 0x000fc60000000000 */
[----:B------:R0:W-:Y:S07]  /*3770*/  STL [R1+0xcc8], R0 ;  /* 0x000cc80001007387 */ /* 0x0001ee0000100800 */
[--C-:B------:R-:W-:Y:S01]  /*3780*/  @!P1 IMAD.IADD R15, R15, 0x1, -R17.reuse ;  /* 0x000000010f0f9824 */ /* 0x100fe200078e0a11 */
[----:B------:R1:W-:Y:S01]  /*3790*/  STL [R1+0x98], R10 ;  /* 0x0000980a01007387 */ /* 0x0003e20000100800 */
[C---:B------:R-:W-:Y:S02]  /*37a0*/  ISETP.GT.U32.AND P1, PT, R17.reuse, R5, PT ;  /* 0x000000051100720c */ /* 0x040fe40003f24070 */
[C---:B------:R-:W-:Y:S01]  /*37b0*/  ISETP.GT.U32.AND P4, PT, R17.reuse, R12, PT ;  /* 0x0000000c1100720c */ /* 0x040fe20003f84070 */
[----:B0-----:R-:W2:Y:S01]  /*37c0*/  LDL R0, [R1+0x39c] ;  /* 0x00039c0001007983 */ /* 0x001ea20000100800 */
[----:B------:R-:W-:Y:S01]  /*37d0*/  ISETP.GT.U32.AND P2, PT, R17, R15, PT ;  /* 0x0000000f1100720c */ /* 0x000fe20003f44070 */
[----:B------:R-:W-:Y:S01]  /*37e0*/  @!P5 IMAD.IADD R2, R2, 0x1, -R17 ;  /* 0x000000010202d824 */ /* 0x000fe200078e0a11 */
[----:B------:R-:W-:Y:S01]  /*37f0*/  IABS R25, R16 ;  /* 0x0000001000197213 */ /* 0x000fe20000000000 */
[----:B------:R-:W3:Y:S04]  /*3800*/  LDL.LU R14, [R1+0x5c] ;  /* 0x00005c00010e7983 */ /* 0x000ee80000300800 */
[----:B------:R-:W-:-:S04]  /*3810*/  IMAD.HI.U32 R9, R7, R25, RZ ;  /* 0x0000001907097227 */ /* 0x000fc800078e00ff */
[--C-:B------:R-:W-:Y:S01]  /*3820*/  @!P1 IMAD.IADD R5, R5, 0x1, -R17.reuse ;  /* 0x0000000105059824 */ /* 0x100fe200078e0a11 */
[----:B------:R-:W-:Y:S01]  /*3830*/  ISETP.GT.U32.AND P1, PT, R17, R18, PT ;  /* 0x000000121100720c */ /* 0x000fe20003f24070 */
[--C-:B------:R-:W-:Y:S01]  /*3840*/  @!P2 IMAD.IADD R15, R15, 0x1, -R17.reuse ;  /* 0x000000010f0fa824 */ /* 0x100fe200078e0a11 */
[C---:B------:R-:W-:Y:S01]  /*3850*/  ISETP.GT.U32.AND P2, PT, R17.reuse, R4, PT ;  /* 0x000000041100720c */ /* 0x040fe20003f44070 */
[----:B------:R-:W-:Y:S01]  /*3860*/  @!P4 IMAD.IADD R12, R12, 0x1, -R17 ;  /* 0x000000010c0cc824 */ /* 0x000fe200078e0a11 */
[----:B------:R-:W-:-:S09]  /*3870*/  ISETP.GT.U32.AND P4, PT, R17, R2, PT ;  /* 0x000000021100720c */ /* 0x000fd20003f84070 */
[--C-:B------:R-:W-:Y:S01]  /*3880*/  @!P1 IMAD.IADD R18, R18, 0x1, -R17.reuse ;  /* 0x0000000112129824 */ /* 0x100fe200078e0a11 */
[C---:B------:R-:W-:Y:S01]  /*3890*/  ISETP.GT.U32.AND P1, PT, R17.reuse, R12, PT ;  /* 0x0000000c1100720c */ /* 0x040fe20003f24070 */
[----:B------:R-:W-:Y:S02]  /*38a0*/  @!P2 IMAD.IADD R4, R4, 0x1, -R17 ;  /* 0x000000010404a824 */ /* 0x000fe400078e0a11 */
[----:B------:R-:W-:Y:S02]  /*38b0*/  @!P6 IMAD.MOV R5, RZ, RZ, -R5 ;  /* 0x000000ffff05e224 */ /* 0x000fe400078e0a05 */
[----:B------:R-:W-:Y:S01]  /*38c0*/  @!P4 IMAD.IADD R2, R2, 0x1, -R17 ;  /* 0x000000010202c824 */ /* 0x000fe200078e0a11 */
[C---:B------:R-:W-:Y:S02]  /*38d0*/  ISETP.GT.U32.AND P6, PT, R17.reuse, R4, PT ;  /* 0x000000041100720c */ /* 0x040fe40003fc4070 */
[----:B------:R-:W-:Y:S01]  /*38e0*/  ISETP.GT.U32.AND P4, PT, R17, R23, PT ;  /* 0x000000171100720c */ /* 0x000fe20003f84070 */
[----:B------:R-:W-:-:S02]  /*38f0*/  IMAD.MOV R9, RZ, RZ, -R9 ;  /* 0x000000ffff097224 */ /* 0x000fc400078e0a09 */
[----:B------:R-:W-:Y:S02]  /*3900*/  IMAD R8, R11, 0x4, R10 ;  /* 0x000000040b087824 */ /* 0x000fe400078e020a */
[----:B------:R-:W-:Y:S01]  /*3910*/  @!P1 IMAD.IADD R12, R12, 0x1, -R17 ;  /* 0x000000010c0c9824 */ /* 0x000fe200078e0a11 */
[----:B------:R-:W-:Y:S01]  /*3920*/  ISETP.GT.U32.AND P1, PT, R17, R24, PT ;  /* 0x000000181100720c */ /* 0x000fe20003f24070 */
[----:B-1----:R-:W-:-:S04]  /*3930*/  IMAD.HI.U32 R10, R7, R26, RZ ;  /* 0x0000001a070a7227 */ /* 0x002fc800078e00ff */
[----:B------:R-:W-:Y:S02]  /*3940*/  IMAD R25, R17, R9, R25 ;  /* 0x0000000911197224 */ /* 0x000fe400078e0219 */
[----:B------:R-:W-:Y:S01]  /*3950*/  IMAD R9, R11, 0x4, R8 ;  /* 0x000000040b097824 */ /* 0x000fe200078e0208 */
[----:B------:R-:W-:Y:S01]  /*3960*/  ISETP.GT.U32.AND P2, PT, R17, R18, PT ;  /* 0x000000121100720c */ /* 0x000fe20003f44070 */
[----:B------:R-:W-:Y:S02]  /*3970*/  IMAD.MOV R10, RZ, RZ, -R10 ;  /* 0x000000ffff0a7224 */ /* 0x000fe400078e0a0a */
[----:B------:R-:W-:Y:S02]  /*3980*/  IMAD R19, R11, 0x4, R9 ;  /* 0x000000040b137824 */ /* 0x000fe400078e0209 */
[--C-:B------:R-:W-:Y:S01]  /*3990*/  @!P6 IMAD.IADD R4, R4, 0x1, -R17.reuse ;  /* 0x000000010404e824 */ /* 0x100fe200078e0a11 */
[----:B------:R-:W-:Y:S01]  /*39a0*/  STL [R1+0xccc], R8 ;  /* 0x000ccc0801007387 */ /* 0x000fe20000100800 */
[----:B------:R-:W-:Y:S01]  /*39b0*/  @!P4 IMAD.IADD R23, R23, 0x1, -R17 ;  /* 0x000000011717c824 */ /* 0x000fe200078e0a11 */
[----:B------:R-:W-:Y:S01]  /*39c0*/  ISETP.GE.AND P4, PT, R20, RZ, PT ;  /* 0x000000ff1400720c */ /* 0x000fe20003f86270 */
[----:B------:R-:W-:Y:S01]  /*39d0*/  IMAD R26, R17, R10, R26 ;  /* 0x0000000a111a7224 */ /* 0x000fe200078e021a */
[----:B------:R-:W-:Y:S01]  /*39e0*/  STL [R1+0xcd0], R5 ;  /* 0x000cd00501007387 */ /* 0x000fe20000100800 */
[----:B------:R-:W-:-:S02]  /*39f0*/  IMAD R10, R11, 0x4, R19 ;  /* 0x000000040b0a7824 */ /* 0x000fc400078e0213 */
[----:B------:R-:W-:Y:S01]  /*3a00*/  @!P1 IMAD.IADD R24, R24, 0x1, -R17 ;  /* 0x0000000118189824 */ /* 0x000fe200078e0a11 */
[----:B------:R-:W-:Y:S01]  /*3a10*/  STL [R1+0xcd4], R9 ;  /* 0x000cd40901007387 */ /* 0x000fe20000100800 */
[----:B------:R-:W-:-:S03]  /*3a20*/  @!P0 IMAD.MOV R2, RZ, RZ, -R2 ;  /* 0x000000ffff028224 */ /* 0x000fc600078e0a02 */
[----:B------:R-:W-:Y:S01]  /*3a30*/  STL [R1+0xcd8], R19 ;  /* 0x000cd81301007387 */ /* 0x000fe20000100800 */
[----:B------:R-:W-:Y:S01]  /*3a40*/  IMAD R11, R11, 0x4, R10 ;  /* 0x000000040b0b7824 */ /* 0x000fe200078e020a */
[----:B------:R-:W-:Y:S01]  /*3a50*/  ISETP.GT.U32.AND P0, PT, R17, R24, PT ;  /* 0x000000181100720c */ /* 0x000fe20003f04070 */
[----:B------:R-:W-:Y:S02]  /*3a60*/  @!P2 IMAD.IADD R18, R18, 0x1, -R17 ;  /* 0x000000011212a824 */ /* 0x000fe400078e0a11 */
[----:B------:R-:W-:Y:S02]  /*3a70*/  @!P3 IMAD.MOV R15, RZ, RZ, -R15 ;  /* 0x000000ffff0fb224 */ /* 0x000fe400078e0a0f */
[----:B------:R-:W-:-:S08]  /*3a80*/  @!P4 IMAD.MOV R18, RZ, RZ, -R18 ;  /* 0x000000ffff12c224 */ /* 0x000fd000078e0a12 */
[----:B------:R-:W-:Y:S01]  /*3a90*/  @!P0 IMAD.IADD R24, R24, 0x1, -R17 ;  /* 0x0000000118188824 */ /* 0x000fe200078e0a11 */
[----:B------:R-:W-:Y:S02]  /*3aa0*/  ISETP.GE.AND P0, PT, R3, RZ, PT ;  /* 0x000000ff0300720c */ /* 0x000fe40003f06270 */
[----:B--2---:R-:W-:Y:S02]  /*3ab0*/  IABS R27, R0 ;  /* 0x00000000001b7213 */ /* 0x004fe40000000000 */
[----:B---3--:R-:W-:-:S03]  /*3ac0*/  ISETP.GE.AND P6, PT, R14, RZ, PT ;  /* 0x000000ff0e00720c */ /* 0x008fc60003fc6270 */
[----:B------:R-:W-:Y:S01]  /*3ad0*/  IMAD.HI.U32 R7, R7, R27, RZ ;  /* 0x0000001b07077227 */ /* 0x000fe200078e00ff */
[----:B------:R-:W2:Y:S03]  /*3ae0*/  LDL.LU R14, [R1+0x40] ;  /* 0x00004000010e7983 */ /* 0x000ea60000300800 */
[----:B------:R-:W-:Y:S01]  /*3af0*/  IMAD.MOV R7, RZ, RZ, -R7 ;  /* 0x000000ffff077224 */ /* 0x000fe200078e0a07 */
[----:B------:R0:W-:Y:S03]  /*3b00*/  STL [R1+0xcbc], R10 ;  /* 0x000cbc0a01007387 */ /* 0x0001e60000100800 */
[----:B------:R-:W-:Y:S02]  /*3b10*/  IMAD R27, R17, R7, R27 ;  /* 0x00000007111b7224 */ /* 0x000fe400078e021b */
[----:B0-----:R-:W-:-:S02]  /*3b20*/  IMAD R10, RZ, RZ, -UR6 ;  /* 0x80000006ff0a7e24 */ /* 0x001fc4000f8e02ff */
[----:B------:R-:W-:Y:S02]  /*3b30*/  @!P6 IMAD.MOV R12, RZ, RZ, -R12 ;  /* 0x000000ffff0ce224 */ /* 0x000fe400078e0a0c */
[C---:B------:R-:W-:Y:S01]  /*3b40*/  IMAD R7, R10.reuse, 0x4, R11 ;  /* 0x000000040a077824 */ /* 0x040fe200078e020b */
[----:B------:R-:W-:Y:S03]  /*3b50*/  STL [R1+0xcdc], R11 ;  /* 0x000cdc0b01007387 */ /* 0x000fe60000100800 */
[----:B------:R-:W-:Y:S01]  /*3b60*/  IMAD R13, R10, 0x4, R7 ;  /* 0x000000040a0d7824 */ /* 0x000fe200078e0207 */
[----:B------:R-:W-:Y:S04]  /*3b70*/  STL [R1+0xce0], R15 ;  /* 0x000ce00f01007387 */ /* 0x000fe80000100800 */
[----:B------:R-:W-:Y:S04]  /*3b80*/  STL [R1+0xce4], R2 ;  /* 0x000ce40201007387 */ /* 0x000fe80000100800 */
[----:B------:R-:W-:Y:S04]  /*3b90*/  STL [R1+0xce8], R12 ;  /* 0x000ce80c01007387 */ /* 0x000fe80000100800 */
[----:B------:R-:W-:Y:S04]  /*3ba0*/  STL [R1+0xcec], R18 ;  /* 0x000cec1201007387 */ /* 0x000fe80000100800 */
[----:B------:R-:W-:Y:S04]  /*3bb0*/  STL [R1+0xcf0], R7 ;  /* 0x000cf00701007387 */ /* 0x000fe80000100800 */
[----:B------:R-:W-:Y:S04]  /*3bc0*/  STL [R1+0xcf4], R13 ;  /* 0x000cf40d01007387 */ /* 0x000fe80000100800 */
[----:B------:R-:W3:Y:S01]  /*3bd0*/  LDL.LU R3, [R1+0xd44] ;  /* 0x000d440001037983 */ /* 0x000ee20000300800 */
[----:B------:R-:W-:-:S13]  /*3be0*/  ISETP.GT.U32.AND P5, PT, R17, R22, PT ;  /* 0x000000161100720c */ /* 0x000fda0003fa4070 */
[----:B------:R-:W-:-:S05]  /*3bf0*/  @!P5 IMAD.IADD R22, R22, 0x1, -R17 ;  /* 0x000000011616d824 */ /* 0x000fca00078e0a11 */
[C---:B------:R-:W-:Y:S02]  /*3c00*/  ISETP.GT.U32.AND P5, PT, R17.reuse, R22, PT ;  /* 0x000000161100720c */ /* 0x040fe40003fa4070 */
[C---:B------:R-:W-:Y:S02]  /*3c10*/  ISETP.GT.U32.AND P2, PT, R17.reuse, R25, PT ;  /* 0x000000191100720c */ /* 0x040fe40003f44070 */
[C---:B------:R-:W-:Y:S02]  /*3c20*/  ISETP.GT.U32.AND P1, PT, R17.reuse, R27, PT ;  /* 0x0000001b1100720c */ /* 0x040fe40003f24070 */
[----:B------:R-:W-:-:S07]  /*3c30*/  ISETP.GT.U32.AND P3, PT, R17, R23, PT ;  /* 0x000000171100720c */ /* 0x000fce0003f64070 */
[--C-:B------:R-:W-:Y:S01]  /*3c40*/  @!P5 IMAD.IADD R22, R22, 0x1, -R17.reuse ;  /* 0x000000011616d824 */ /* 0x100fe200078e0a11 */
[----:B------:R-:W-:Y:S01]  /*3c50*/  ISETP.GT.U32.AND P5, PT, R17, R26, PT ;  /* 0x0000001a1100720c */ /* 0x000fe20003fa4070 */
[--C-:B------:R-:W-:Y:S02]  /*3c60*/  @!P2 IMAD.IADD R25, R25, 0x1, -R17.reuse ;  /* 0x000000011919a824 */ /* 0x100fe400078e0a11 */
[--C-:B------:R-:W-:Y:S01]  /*3c70*/  @!P1 IMAD.IADD R27, R27, 0x1, -R17.reuse ;  /* 0x000000011b1b9824 */ /* 0x100fe200078e0a11 */
[----:B------:R-:W-:Y:S01]  /*3c80*/  ISETP.GE.AND P2, PT, R28, RZ, PT ;  /* 0x000000ff1c00720c */ /* 0x000fe20003f46270 */
[----:B------:R-:W-:-:S08]  /*3c90*/  @!P3 IMAD.IADD R23, R23, 0x1, -R17 ;  /* 0x000000011717b824 */ /* 0x000fd000078e0a11 */
[----:B------:R-:W-:Y:S01]  /*3ca0*/  @!P5 IMAD.IADD R26, R26, 0x1, -R17 ;  /* 0x000000011a1ad824 */ /* 0x000fe200078e0a11 */
[C---:B------:R-:W-:Y:S02]  /*3cb0*/  ISETP.GT.U32.AND P5, PT, R17.reuse, R25, PT ;  /* 0x000000191100720c */ /* 0x040fe40003fa4070 */
[C---:B------:R-:W-:Y:S02]  /*3cc0*/  ISETP.GT.U32.AND P6, PT, R17.reuse, R27, PT ;  /* 0x0000001b1100720c */ /* 0x040fe40003fc4070 */
[----:B------:R-:W-:Y:S01]  /*3cd0*/  ISETP.GT.U32.AND P1, PT, R17, R26, PT ;  /* 0x0000001a1100720c */ /* 0x000fe20003f24070 */
[----:B------:R-:W-:-:S08]  /*3ce0*/  @!P2 IMAD.MOV R4, RZ, RZ, -R4 ;  /* 0x000000ffff04a224 */ /* 0x000fd000078e0a04 */
[--C-:B------:R-:W-:Y:S01]  /*3cf0*/  @!P5 IMAD.IADD R25, R25, 0x1, -R17.reuse ;  /* 0x000000011919d824 */ /* 0x100fe200078e0a11 */
[----:B------:R-:W-:Y:S01]  /*3d00*/  ISETP.GE.AND P5, PT, R16, RZ, PT ;  /* 0x000000ff1000720c */ /* 0x000fe20003fa6270 */
[--C-:B------:R-:W-:Y:S02]  /*3d10*/  @!P6 IMAD.IADD R27, R27, 0x1, -R17.reuse ;  /* 0x000000011b1be824 */ /* 0x100fe400078e0a11 */
[----:B------:R-:W-:Y:S01]  /*3d20*/  @!P1 IMAD.IADD R26, R26, 0x1, -R17 ;  /* 0x000000011a1a9824 */ /* 0x000fe200078e0a11 */
[----:B------:R-:W-:Y:S02]  /*3d30*/  ISETP.GE.AND P4, PT, R29, RZ, PT ;  /* 0x000000ff1d00720c */ /* 0x000fe40003f86270 */
[----:B------:R-:W-:Y:S02]  /*3d40*/  ISETP.GE.AND P1, PT, R21, RZ, PT ;  /* 0x000000ff1500720c */ /* 0x000fe40003f26270 */
[----:B------:R-:W-:-:S09]  /*3d50*/  ISETP.GE.AND P6, PT, R0, RZ, PT ;  /* 0x000000ff0000720c */ /* 0x000fd20003fc6270 */
[----:B------:R-:W-:Y:S01]  /*3d60*/  @!P4 IMAD.MOV R22, RZ, RZ, -R22 ;  /* 0x000000ffff16c224 */ /* 0x000fe200078e0a16 */
[----:B--2---:R-:W-:Y:S01]  /*3d70*/  ISETP.GE.AND P3, PT, R14, RZ, PT ;  /* 0x000000ff0e00720c */ /* 0x004fe20003f66270 */
[----:B------:R-:W-:-:S04]  /*3d80*/  IMAD R14, R10, 0x4, R13 ;  /* 0x000000040a0e7824 */ /* 0x000fc800078e020d */
[----:B------:R-:W-:-:S04]  /*3d90*/  IMAD R20, R10, 0x4, R14 ;  /* 0x000000040a147824 */ /* 0x000fc800078e020e */
[C---:B------:R-:W-:Y:S01]  /*3da0*/  IMAD R16, R10.reuse, 0x4, R20 ;  /* 0x000000040a107824 */ /* 0x040fe200078e0214 */
[----:B------:R-:W-:Y:S03]  /*3db0*/  STL [R1+0xcf8], R14 ;  /* 0x000cf80e01007387 */ /* 0x000fe60000100800 */
[----:B------:R-:W-:Y:S01]  /*3dc0*/  IMAD R17, R10, 0x4, R16 ;  /* 0x000000040a117824 */ /* 0x000fe200078e0210 */
[----:B------:R-:W-:Y:S04]  /*3dd0*/  STL [R1+0xcfc], R20 ;  /* 0x000cfc1401007387 */ /* 0x000fe80000100800 */
[----:B------:R-:W-:Y:S04]  /*3de0*/  STL [R1+0xd00], R4 ;  /* 0x000d000401007387 */ /* 0x000fe80000100800 */
[----:B------:R-:W-:Y:S04]  /*3df0*/  STL [R1+0xd04], R16 ;  /* 0x000d041001007387 */ /* 0x000fe80000100800 */
[----:B------:R0:W-:Y:S01]  /*3e00*/  STL [R1+0xd08], R17 ;  /* 0x000d081101007387 */ /* 0x0001e20000100800 */
[----:B---3--:R-:W-:-:S02]  /*3e10*/  ISETP.NE.AND P2, PT, R3, RZ, PT ;  /* 0x000000ff0300720c */ /* 0x008fc40003f45270 */
[----:B------:R-:W-:Y:S01]  /*3e20*/  LOP3.LUT R6, RZ, R3, RZ, 0x33, !PT ;  /* 0x00000003ff067212 */ /* 0x000fe200078e33ff */
[C---:B------:R-:W-:Y:S02]  /*3e30*/  IMAD R3, R10.reuse, 0x4, R17 ;  /* 0x000000040a037824 */ /* 0x040fe400078e0211 */
[----:B0-----:R-:W2:Y:S04]  /*3e40*/  LDL.LU R17, [R1+0xd8] ;  /* 0x0000d80001117983 */ /* 0x001ea80000300800 */
[----:B------:R-:W3:Y:S04]  /*3e50*/  LDL.LU R16, [R1+0xd4] ;  /* 0x0000d40001107983 */ /* 0x000ee80000300800 */
[----:B------:R-:W4:Y:S04]  /*3e60*/  LDL.LU R4, [R1+0xd0] ;  /* 0x0000d00001047983 */ /* 0x000f280000300800 */
[----:B------:R-:W2:Y:S04]  /*3e70*/  LDL.LU R20, [R1+0xcc] ;  /* 0x0000cc0001147983 */ /* 0x000ea80000300800 */
[----:B------:R-:W2:Y:S04]  /*3e80*/  LDL.LU R14, [R1+0xc8] ;  /* 0x0000c800010e7983 */ /* 0x000ea80000300800 */
[----:B------:R-:W2:Y:S04]  /*3e90*/  LDL.LU R13, [R1+0xc4] ;  /* 0x0000c400010d7983 */ /* 0x000ea80000300800 */
[----:B------:R-:W2:Y:S04]  /*3ea0*/  LDL.LU R7, [R1+0xc0] ;  /* 0x0000c00001077983 */ /* 0x000ea80000300800 */
[----:B------:R-:W4:Y:S04]  /*3eb0*/  LDL.LU R18, [R1+0xbc] ;  /* 0x0000bc0001127983 */ /* 0x000f280000300800 */
[----:B------:R-:W4:Y:S04]  /*3ec0*/  LDL.LU R12, [R1+0xb8] ;  /* 0x0000b800010c7983 */ /* 0x000f280000300800 */
[----:B------:R-:W4:Y:S04]  /*3ed0*/  LDL.LU R2, [R1+0xb4] ;  /* 0x0000b40001027983 */ /* 0x000f280000300800 */
[----:B------:R-:W5:Y:S01]  /*3ee0*/  LDL.LU R15, [R1+0xb0] ;  /* 0x0000b000010f7983 */ /* 0x000f620000300800 */
[----:B------:R-:W-:-:S03]  /*3ef0*/  IMAD R21, R10, 0x4, R3 ;  /* 0x000000040a157824 */ /* 0x000fc600078e0203 */
[----:B------:R-:W5:Y:S04]  /*3f00*/  LDL.LU R11, [R1+0xac] ;  /* 0x0000ac00010b7983 */ /* 0x000f680000300800 */
[----:B------:R-:W5:Y:S04]  /*3f10*/  LDL.LU R19, [R1+0xa8] ;  /* 0x0000a80001137983 */ /* 0x000f680000300800 */
[----:B------:R-:W5:Y:S04]  /*3f20*/  LDL.LU R9, [R1+0xa4] ;  /* 0x0000a40001097983 */ /* 0x000f680000300800 */
[----:B------:R-:W5:Y:S04]  /*3f30*/  LDL.LU R5, [R1+0xa0] ;  /* 0x0000a00001057983 */ /* 0x000f680000300800 */
[----:B------:R-:W5:Y:S01]  /*3f40*/  LDL.LU R8, [R1+0x9c] ;  /* 0x00009c0001087983 */ /* 0x000f620000300800 */
[----:B------:R-:W-:-:S03]  /*3f50*/  IMAD R28, R10, 0x4, R21 ;  /* 0x000000040a1c7824 */ /* 0x000fc600078e0215 */
[----:B------:R-:W5:Y:S04]  /*3f60*/  LDL.LU R0, [R1+0x94] ;  /* 0x0000940001007983 */ /* 0x000f680000300800 */
[----:B------:R0:W-:Y:S04]  /*3f70*/  STL [R1+0xd0c], R3 ;  /* 0x000d0c0301007387 */ /* 0x0001e80000100800 */
[----:B0-----:R-:W5:Y:S04]  /*3f80*/  LDL.LU R3, [R1+0xdc] ;  /* 0x0000dc0001037983 */ /* 0x001f680000300800 */
[----:B------:R0:W-:Y:S04]  /*3f90*/  STL [R1+0xd10], R21 ;  /* 0x000d101501007387 */ /* 0x0001e80000100800 */
[----:B0-----:R-:W5:Y:S04]  /*3fa0*/  LDL.LU R21, [R1+0xe0] ;  /* 0x0000e00001157983 */ /* 0x001f680000300800 */
[----:B------:R0:W-:Y:S04]  /*3fb0*/  STL [R1+0xd14], R22 ;  /* 0x000d141601007387 */ /* 0x0001e80000100800 */
[----:B0-----:R-:W5:Y:S01]  /*3fc0*/  LDL.LU R22, [R1+0xe4] ;  /* 0x0000e40001167983 */ /* 0x001f620000300800 */
[----:B------:R-:W-:-:S02]  /*3fd0*/  @!P3 IMAD.MOV R23, RZ, RZ, -R23 ;  /* 0x000000ffff17b224 */ /* 0x000fc400078e0a17 */
[----:B------:R-:W-:Y:S02]  /*3fe0*/  @!P0 IMAD.MOV R24, RZ, RZ, -R24 ;  /* 0x000000ffff188224 */ /* 0x000fe400078e0a18 */
[----:B------:R-:W-:Y:S02]  /*3ff0*/  @!P5 IMAD.MOV R25, RZ, RZ, -R25 ;  /* 0x000000ffff19d224 */ /* 0x000fe400078e0a19 */
[----:B------:R-:W-:Y:S01]  /*4000*/  @!P1 IMAD.MOV R26, RZ, RZ, -R26 ;  /* 0x000000ffff1a9224 */ /* 0x000fe200078e0a1a */
[----:B------:R-:W-:Y:S01]  /*4010*/  STL [R1+0xd18], R23 ;  /* 0x000d181701007387 */ /* 0x000fe20000100800 */
[----:B------:R-:W-:Y:S02]  /*4020*/  @!P6 IMAD.MOV R27, RZ, RZ, -R27 ;  /* 0x000000ffff1be224 */ /* 0x000fe400078e0a1b */
[----:B------:R-:W-:Y:S01]  /*4030*/  IMAD R29, R10, 0x4, R28 ;  /* 0x000000040a1d7824 */ /* 0x000fe200078e021c */
[----:B------:R-:W-:Y:S04]  /*4040*/  STL [R1+0xd1c], R24 ;  /* 0x000d1c1801007387 */ /* 0x000fe80000100800 */
[----:B------:R-:W-:Y:S04]  /*4050*/  STL [R1+0xd20], R25 ;  /* 0x000d201901007387 */ /* 0x000fe80000100800 */
[----:B------:R-:W-:Y:S04]  /*4060*/  STL [R1+0xd24], R26 ;  /* 0x000d241a01007387 */ /* 0x000fe80000100800 */
[----:B------:R-:W-:Y:S04]  /*4070*/  STL [R1+0xd28], R27 ;  /* 0x000d281b01007387 */ /* 0x000fe80000100800 */
[----:B------:R-:W-:Y:S04]  /*4080*/  STL [R1+0xd34], R29 ;  /* 0x000d341d01007387 */ /* 0x000fe80000100800 */
[----:B------:R0:W-:Y:S04]  /*4090*/  STL [R1+0xd30], R10 ;  /* 0x000d300a01007387 */ /* 0x0001e80000100800 */
[----:B------:R-:W-:Y:S01]  /*40a0*/  STL [R1+0xd2c], R28 ;  /* 0x000d2c1c01007387 */ /* 0x000fe20000100800 */
[----:B---3--:R-:W-:-:S02]  /*40b0*/  SEL R16, R6, R16, !P2 ;  /* 0x0000001006107207 */ /* 0x008fc40005000000 */
[C---:B--2---:R-:W-:Y:S02]  /*40c0*/  SEL R7, R6.reuse, R7, !P2 ;  /* 0x0000000706077207 */ /* 0x044fe40005000000 */
[C---:B----4-:R-:W-:Y:S02]  /*40d0*/  SEL R2, R6.reuse, R2, !P2 ;  /* 0x0000000206027207 */ /* 0x050fe40005000000 */
[C---:B-----5:R-:W-:Y:S02]  /*40e0*/  SEL R3, R6.reuse, R3, !P2 ;  /* 0x0000000306037207 */ /* 0x060fe40005000000 */
[C---:B------:R-:W-:Y:S02]  /*40f0*/  SEL R21, R6.reuse, R21, !P2 ;  /* 0x0000001506157207 */ /* 0x040fe40005000000 */
[----:B0-----:R-:W-:-:S05]  /*4100*/  SEL R10, R6, R22, !P2 ;  /* 0x00000016060a7207 */ /* 0x001fca0005000000 */
[----:B------:R0:W-:Y:S04]  /*4110*/  STL [R1+0x13c], R10 ;  /* 0x00013c0a01007387 */ /* 0x0001e80000100800 */
[----:B------:R-:W-:Y:S04]  /*4120*/  STL [R1+0x138], R21 ;  /* 0x0001381501007387 */ /* 0x000fe80000100800 */
[----:B------:R1:W-:Y:S01]  /*4130*/  STL [R1+0x134], R3 ;  /* 0x0001340301007387 */ /* 0x0003e20000100800 */
[----:B0-----:R-:W-:-:S05]  /*4140*/  SEL R10, R6, R17, !P2 ;  /* 0x00000011060a7207 */ /* 0x001fca0005000000 */
[----:B------:R0:W-:Y:S01]  /*4150*/  STL [R1+0x130], R10 ;  /* 0x0001300a01007387 */ /* 0x0001e20000100800 */
[----:B-1----:R-:W-:-:S03]  /*4160*/  SEL R3, R6, R4, !P2 ;  /* 0x0000000406037207 */ /* 0x002fc60005000000 */
[----:B------:R-:W-:Y:S01]  /*4170*/  STL [R1+0x12c], R16 ;  /* 0x00012c1001007387 */ /* 0x000fe20000100800 */
[----:B------:R-:W-:-:S03]  /*4180*/  SEL R4, R6, R14, !P2 ;  /* 0x0000000e06047207 */ /* 0x000fc60005000000 */
[----:B------:R1:W-:Y:S01]  /*4190*/  STL [R1+0x128], R3 ;  /* 0x0001280301007387 */ /* 0x0003e20000100800 */
[----:B0-----:R-:W-:-:S05]  /*41a0*/  SEL R10, R6, R20, !P2 ;  /* 0x00000014060a7207 */ /* 0x001fca0005000000 */
[----:B------:R-:W-:Y:S01]  /*41b0*/  STL [R1+0x124], R10 ;  /* 0x0001240a01007387 */ /* 0x000fe20000100800 */
[----:B-1----:R-:W-:-:S03]  /*41c0*/  SEL R3, R6, R13, !P2 ;  /* 0x0000000d06037207 */ /* 0x002fc60005000000 */
[----:B------:R0:W-:Y:S04]  /*41d0*/  STL [R1+0x120], R4 ;  /* 0x0001200401007387 */ /* 0x0001e80000100800 */
[----:B------:R1:W-:Y:S01]  /*41e0*/  STL [R1+0x11c], R3 ;  /* 0x00011c0301007387 */ /* 0x0003e20000100800 */
[----:B0-----:R-:W-:-:S03]  /*41f0*/  SEL R4, R6, R18, !P2 ;  /* 0x0000001206047207 */ /* 0x001fc60005000000 */
[----:B------:R-:W-:Y:S01]  /*4200*/  STL [R1+0x118], R7 ;  /* 0x0001180701007387 */ /* 0x000fe20000100800 */
[----:B-1----:R-:W-:-:S03]  /*4210*/  SEL R3, R6, R12, !P2 ;  /* 0x0000000c06037207 */ /* 0x002fc60005000000 */
[----:B------:R0:W-:Y:S04]  /*4220*/  STL [R1+0x114], R4 ;  /* 0x0001140401007387 */ /* 0x0001e80000100800 */
[----:B------:R1:W-:Y:S01]  /*4230*/  STL [R1+0x110], R3 ;  /* 0x0001100301007387 */ /* 0x0003e20000100800 */
[----:B0-----:R-:W-:-:S03]  /*4240*/  SEL R4, R6, R15, !P2 ;  /* 0x0000000f06047207 */ /* 0x001fc60005000000 */
[----:B------:R0:W-:Y:S01]  /*4250*/  STL [R1+0x10c], R2 ;  /* 0x00010c0201007387 */ /* 0x0001e20000100800 */
[----:B-1----:R-:W-:-:S03]  /*4260*/  SEL R3, R6, R11, !P2 ;  /* 0x0000000b06037207 */ /* 0x002fc60005000000 */
[----:B------:R1:W-:Y:S04]  /*4270*/  STL [R1+0x108], R4 ;  /* 0x0001080401007387 */ /* 0x0003e80000100800 */
[----:B------:R2:W-:Y:S01]  /*4280*/  STL [R1+0x104], R3 ;  /* 0x0001040301007387 */ /* 0x0005e20000100800 */
[C---:B0-----:R-:W-:Y:S02]  /*4290*/  SEL R2, R6.reuse, R19, !P2 ;  /* 0x0000001306027207 */ /* 0x041fe40005000000 */
[----:B-1----:R-:W-:-:S03]  /*42a0*/  SEL R4, R6, R9, !P2 ;  /* 0x0000000906047207 */ /* 0x002fc60005000000 */
[----:B------:R0:W-:Y:S01]  /*42b0*/  STL [R1+0x100], R2 ;  /* 0x0001000201007387 */ /* 0x0001e20000100800 */
[----:B--2---:R-:W-:-:S03]  /*42c0*/  SEL R3, R6, R5, !P2 ;  /* 0x0000000506037207 */ /* 0x004fc60005000000 */
[----:B------:R-:W-:Y:S04]  /*42d0*/  STL [R1+0xfc], R4 ;  /* 0x0000fc0401007387 */ /* 0x000fe80000100800 */
[----:B------:R-:W-:Y:S04]  /*42e0*/  STL [R1+0xf8], R3 ;  /* 0x0000f80301007387 */ /* 0x000fe80000100800 */
[----:B------:R-:W2:Y:S01]  /*42f0*/  LDL.LU R29, [R1+0x84] ;  /* 0x00008400011d7983 */ /* 0x000ea20000300800 */
[C---:B0-----:R-:W-:Y:S02]  /*4300*/  SEL R2, R6.reuse, R8, !P2 ;  /* 0x0000000806027207 */ /* 0x041fe40005000000 */
[----:B------:R-:W-:-:S03]  /*4310*/  SEL R0, R6, R0, !P2 ;  /* 0x0000000006007207 */ /* 0x000fc60005000000 */
[----:B------:R-:W-:Y:S04]  /*4320*/  STL [R1+0xf4], R2 ;  /* 0x0000f40201007387 */ /* 0x000fe80000100800 */
[----:B--2---:R0:W-:Y:S04]  /*4330*/  STL [R1+0xd38], R29 ;  /* 0x000d381d01007387 */ /* 0x0041e80000100800 */
[----:B------:R-:W-:Y:S04]  /*4340*/  STL [R1+0xf0], R0 ;  /* 0x0000f00001007387 */ /* 0x000fe80000100800 */
[----:B0-----:R-:W2:Y:S04]  /*4350*/  LDL.LU R29, [R1+0x88] ;  /* 0x00008800011d7983 */ /* 0x001ea80000300800 */
[----:B--2---:R0:W-:Y:S04]  /*4360*/  STL [R1+0xd3c], R29 ;  /* 0x000d3c1d01007387 */ /* 0x0041e80000100800 */
[----:B0-----:R-:W2:Y:S04]  /*4370*/  LDL.LU R29, [R1+0x8c] ;  /* 0x00008c00011d7983 */ /* 0x001ea80000300800 */
[----:B--2---:R0:W-:Y:S04]  /*4380*/  STL [R1+0xd40], R29 ;  /* 0x000d401d01007387 */ /* 0x0041e80000100800 */
[----:B0-----:R-:W2:Y:S04]  /*4390*/  LDL.LU R29, [R1+0x90] ;  /* 0x00009000011d7983 */ /* 0x001ea80000300800 */
[----:B------:R-:W3:Y:S04]  /*43a0*/  LDL.LU R10, [R1+0x80] ;  /* 0x00008000010a7983 */ /* 0x000ee80000300800 */
[----:B------:R-:W4:Y:S04]  /*43b0*/  LDL.LU R28, [R1+0x7c] ;  /* 0x00007c00011c7983 */ /* 0x000f280000300800 */
[----:B------:R-:W5:Y:S04]  /*43c0*/  LDL.LU R27, [R1+0x78] ;  /* 0x00007800011b7983 */ /* 0x000f680000300800 */
[----:B------:R-:W3:Y:S04]  /*43d0*/  LDL.LU R26, [R1+0x70] ;  /* 0x00007000011a7983 */ /* 0x000ee80000300800 */
        /* <DEDUP_REMOVED lines=22> */
[----:B------:R-:W3:Y:S01]  /*4540*/  LDL.LU R0, [R1+0x4] ;  /* 0x0000040001007983 */ /* 0x000ee20000300800 */
[----:B--2---:R-:W-:-:S05]  /*4550*/  SEL R29, R6, R29, !P2 ;  /* 0x0000001d061d7207 */ /* 0x004fca0005000000 */
[----:B------:R0:W-:Y:S04]  /*4560*/  STL [R1+0xec], R29 ;  /* 0x0000ec1d01007387 */ /* 0x0001e80000100800 */
[----:B0-----:R-:W2:Y:S02]  /*4570*/  LDL.LU R29, [R1+0xd40] ;  /* 0x000d4000011d7983 */ /* 0x001ea40000300800 */
[----:B--2---:R-:W-:-:S05]  /*4580*/  SEL R29, R6, R29, !P2 ;  /* 0x0000001d061d7207 */ /* 0x004fca0005000000 */
[----:B------:R0:W-:Y:S04]  /*4590*/  STL [R1+0xe8], R29 ;  /* 0x0000e81d01007387 */ /* 0x0001e80000100800 */
[----:B0-----:R-:W2:Y:S02]  /*45a0*/  LDL.LU R29, [R1+0xd3c] ;  /* 0x000d3c00011d7983 */ /* 0x001ea40000300800 */
[----:B--2---:R-:W-:-:S05]  /*45b0*/  SEL R29, R6, R29, !P2 ;  /* 0x0000001d061d7207 */ /* 0x004fca0005000000 */
[----:B------:R0:W-:Y:S04]  /*45c0*/  STL [R1+0xe4], R29 ;  /* 0x0000e41d01007387 */ /* 0x0001e80000100800 */
[----:B0-----:R-:W2:Y:S01]  /*45d0*/  LDL.LU R29, [R1+0xd38] ;  /* 0x000d3800011d7983 */ /* 0x001ea20000300800 */
[C---:B---3--:R-:W-:Y:S02]  /*45e0*/  SEL R10, R6.reuse, R10, !P2 ;  /* 0x0000000a060a7207 */ /* 0x048fe40005000000 */
[C---:B----4-:R-:W-:Y:S02]  /*45f0*/  SEL R28, R6.reuse, R28, !P2 ;  /* 0x0000001c061c7207 */ /* 0x050fe40005000000 */
[C---:B-----5:R-:W-:Y:S02]  /*4600*/  SEL R27, R6.reuse, R27, !P2 ;  /* 0x0000001b061b7207 */ /* 0x060fe40005000000 */
[----:B------:R-:W-:-:S02]  /*4610*/  SEL R26, R6, R26, !P2 ;  /* 0x0000001a061a7207 */ /* 0x000fc40005000000 */
[C---:B------:R-:W-:Y:S02]  /*4620*/  SEL R25, R6.reuse, R25, !P2 ;  /* 0x0000001906197207 */ /* 0x040fe40005000000 */
[C---:B------:R-:W-:Y:S02]  /*4630*/  SEL R24, R6.reuse, R24, !P2 ;  /* 0x0000001806187207 */ /* 0x040fe40005000000 */
[C---:B------:R-:W-:Y:S02]  /*4640*/  SEL R23, R6.reuse, R23, !P2 ;  /* 0x0000001706177207 */ /* 0x040fe40005000000 */
[C---:B------:R-:W-:Y:S02]  /*4650*/  SEL R22, R6.reuse, R22, !P2 ;  /* 0x0000001606167207 */ /* 0x040fe40005000000 */
[C---:B------:R-:W-:Y:S02]  /*4660*/  SEL R21, R6.reuse, R21, !P2 ;  /* 0x0000001506157207 */ /* 0x040fe40005000000 */
        /* <DEDUP_REMOVED lines=18> */
[----:B--2---:R-:W-:-:S05]  /*4790*/  SEL R29, R6, R29, !P2 ;  /* 0x0000001d061d7207 */ /* 0x004fca0005000000 */
[----:B------:R0:W-:Y:S04]  /*47a0*/  STL [R1+0xe0], R29 ;  /* 0x0000e01d01007387 */ /* 0x0001e80000100800 */
[----:B0-----:R-:W2:Y:S04]  /*47b0*/  LDL.LU R29, [R1+0xd34] ;  /* 0x000d3400011d7983 */ /* 0x001ea80000300800 */
[----:B------:R0:W-:Y:S04]  /*47c0*/  STL [R1+0xdc], R10 ;  /* 0x0000dc0a01007387 */ /* 0x0001e80000100800 */
[----:B0-----:R-:W2:Y:S04]  /*47d0*/  LDL.LU R10, [R1+0xd30] ;  /* 0x000d3000010a7983 */ /* 0x001ea80000300800 */
[----:B------:R0:W-:Y:S04]  /*47e0*/  STL [R1+0xd8], R28 ;  /* 0x0000d81c01007387 */ /* 0x0001e80000100800 */
[----:B0-----:R-:W3:Y:S04]  /*47f0*/  LDL.LU R28, [R1+0xd2c] ;  /* 0x000d2c00011c7983 */ /* 0x001ee80000300800 */
[----:B------:R0:W-:Y:S04]  /*4800*/  STL [R1+0xd4], R27 ;  /* 0x0000d41b01007387 */ /* 0x0001e80000100800 */
[----:B0-----:R-:W4:Y:S04]  /*4810*/  LDL.LU R27, [R1+0xd28] ;  /* 0x000d2800011b7983 */ /* 0x001f280000300800 */
[----:B------:R0:W-:Y:S04]  /*4820*/  STL [R1+0xd0], R26 ;  /* 0x0000d01a01007387 */ /* 0x0001e80000100800 */
[----:B0-----:R-:W5:Y:S04]  /*4830*/  LDL.LU R26, [R1+0xd24] ;  /* 0x000d2400011a7983 */ /* 0x001f680000300800 */
[----:B------:R0:W-:Y:S04]  /*4840*/  STL [R1+0xcc], R25 ;  /* 0x0000cc1901007387 */ /* 0x0001e80000100800 */
[----:B0-----:R-:W2:Y:S04]  /*4850*/  LDL.LU R25, [R1+0xd20] ;  /* 0x000d200001197983 */ /* 0x001ea80000300800 */
        /* <DEDUP_REMOVED lines=43> */
[----:B0-----:R-:W2:Y:S02]  /*4b10*/  LDL.LU R0, [R1+0xcc8] ;  /* 0x000cc80001007983 */ /* 0x001ea40000300800 */
[----:B--2---:R-:W-:-:S05]  /*4b20*/  SEL R0, R6, R0, !P2 ;  /* 0x0000000006007207 */ /* 0x004fca0005000000 */
[----:B------:R0:W-:Y:S04]  /*4b30*/  STL [R1+0x68], R0 ;  /* 0x0000680001007387 */ /* 0x0001e80000100800 */
[----:B0-----:R-:W2:Y:S01]  /*4b40*/  LDL.LU R0, [R1+0xcc4] ;  /* 0x000cc40001007983 */ /* 0x001ea20000300800 */
[----:B------:R-:W-:-:S05]  /*4b50*/  SEL R5, R6, R5, !P2 ;  /* 0x0000000506057207 */ /* 0x000fca0005000000 */
[----:B------:R0:W-:Y:S01]  /*4b60*/  STL [R1+0x64], R5 ;  /* 0x0000640501007387 */ /* 0x0001e20000100800 */
[C---:B------:R-:W-:Y:S02]  /*4b70*/  SEL R4, R6.reuse, R4, !P2 ;  /* 0x0000000406047207 */ /* 0x040fe40005000000 */
[C---:B0-----:R-:W-:Y:S02]  /*4b80*/  SEL R5, R6.reuse, R15, !P2 ;  /* 0x0000000f06057207 */ /* 0x041fe40005000000 */
[C---:B------:R-:W-:Y:S02]  /*4b90*/  SEL R15, R6.reuse, R2, !P2 ;  /* 0x00000002060f7207 */ /* 0x040fe40005000000 */
[C---:B------:R-:W-:Y:S01]  /*4ba0*/  SEL R2, R6.reuse, R12, !P2 ;  /* 0x0000000c06027207 */ /* 0x040fe20005000000 */
[----:B------:R0:W-:Y:S04]  /*4bb0*/  STL [R1+0x60], R5 ;  /* 0x0000600501007387 */ /* 0x0001e80000100800 */
[----:B------:R-:W-:Y:S04]  /*4bc0*/  STL [R1+0x5c], R15 ;  /* 0x00005c0f01007387 */ /* 0x000fe80000100800 */
[----:B------:R1:W-:Y:S01]  /*4bd0*/  STL [R1+0x54], R2 ;  /* 0x0000540201007387 */ /* 0x0003e20000100800 */
[----:B0-----:R-:W-:-:S05]  /*4be0*/  SEL R5, R6, R18, !P2 ;  /* 0x0000001206057207 */ /* 0x001fca0005000000 */
[----:B------:R0:W-:Y:S01]  /*4bf0*/  STL [R1+0x4c], R5 ;  /* 0x00004c0501007387 */ /* 0x0001e20000100800 */
[----:B-1----:R-:W-:-:S03]  /*4c00*/  SEL R2, R6, R22, !P2 ;  /* 0x0000001606027207 */ /* 0x002fc60005000000 */
[----:B------:R1:W-:Y:S04]  /*4c10*/  STL [R1+0x48], R4 ;  /* 0x0000480401007387 */ /* 0x0003e80000100800 */
[----:B------:R3:W-:Y:S01]  /*4c20*/  STL [R1+0x40], R2 ;  /* 0x0000400201007387 */ /* 0x0007e20000100800 */
[C---:B0-----:R-:W-:Y:S02]  /*4c30*/  SEL R5, R6.reuse, R23, !P2 ;  /* 0x0000001706057207 */ /* 0x041fe40005000000 */
[----:B-1----:R-:W-:-:S03]  /*4c40*/  SEL R4, R6, R24, !P2 ;  /* 0x0000001806047207 */ /* 0x002fc60005000000 */
[----:B------:R0:W-:Y:S01]  /*4c50*/  STL [R1+0x38], R5 ;  /* 0x0000380501007387 */ /* 0x0001e20000100800 */
[----:B---3--:R-:W-:-:S03]  /*4c60*/  SEL R2, R6, R25, !P2 ;  /* 0x0000001906027207 */ /* 0x008fc60005000000 */
[----:B------:R-:W-:Y:S04]  /*4c70*/  STL [R1+0x24], R4 ;  /* 0x0000240401007387 */ /* 0x000fe80000100800 */
[----:B------:R5:W-:Y:S01]  /*4c80*/  STL [R1+0x1c], R2 ;  /* 0x00001c0201007387 */ /* 0x000be20000100800 */
[----:B0-----:R-:W0:Y:S01]  /*4c90*/  LDC R5, c[0x0][0x3ac] ;  /* 0x0000eb00ff057b82 */ /* 0x001e220000000800 */
[C---:B-----5:R-:W-:Y:S01]  /*4ca0*/  SEL R2, R6.reuse, R26, !P2 ;  /* 0x0000001a06027207 */ /* 0x060fe20005000000 */
[----:B------:R-:W1:Y:S04]  /*4cb0*/  S2R R15, SR_TID.X ;  /* 0x00000000000f7919 */ /* 0x000e680000002100 */
[----:B------:R3:W-:Y:S02]  /*4cc0*/  STL [R1+0x14], R2 ;  /* 0x0000140201007387 */ /* 0x0007e40000100800 */
[----:B---3--:R-:W3:Y:S01]  /*4cd0*/  S2R R2, SR_TID.X ;  /* 0x0000000000027919 */ /* 0x008ee20000002100 */
[----:B----4-:R-:W-:-:S02]  /*4ce0*/  SEL R4, R6, R27, !P2 ;  /* 0x0000001b06047207 */ /* 0x010fc40005000000 */
[----:B------:R-:W4:Y:S01]  /*4cf0*/  LDL.LU R6, [R1+0xcc0] ;  /* 0x000cc00001067983 */ /* 0x000f220000300800 */
[----:B-1----:R-:W-:-:S05]  /*4d00*/  LOP3.LUT R18, R15, 0x7f, RZ, 0xc0, !PT ;  /* 0x0000007f0f127812 */ /* 0x002fca00078ec0ff */
[----:B0-----:R-:W-:Y:S01]  /*4d10*/  IMAD R26, R18, R5, RZ ;  /* 0x00000005121a7224 */ /* 0x001fe200078e02ff */
[----:B---3--:R-:W-:-:S04]  /*4d20*/  SHF.R.U32.HI R2, RZ, 0x5, R2 ;  /* 0x00000005ff027819 */ /* 0x008fc80000011602 */
[----:B------:R-:W-:Y:S01]  /*4d30*/  SGXT.U32 R2, R2, 0x2 ;  /* 0x000000020202781a */ /* 0x000fe20000000000 */
[----:B------:R2:W-:Y:S04]  /*4d40*/  STL [R1+0x8], R4 ;  /* 0x0000080401007387 */ /* 0x0005e80000100800 */
[----:B------:R-:W-:Y:S02]  /*4d50*/  IMAD R27, R2, UR6, RZ ;  /* 0x00000006021b7c24 */ /* 0x000fe4000f8e02ff */
[----:B------:R-:W-:-:S05]  /*4d60*/  IMAD R2, R5, 0x80, R26 ;  /* 0x0000008005027824 */ /* 0x000fca00078e021a */
[----:B------:R-:W-:Y:S01]  /*4d70*/  IADD3 R2, P0, PT, R2, UR14, RZ ;  /* 0x0000000e02027c10 */ /* 0x000fe2000ff1e0ff */
[----:B--2---:R-:W-:Y:S01]  /*4d80*/  IMAD R4, R0, UR4, RZ ;  /* 0x0000000400047c24 */ /* 0x004fe2000f8e02ff */
[----:B------:R-:W-:Y:S01]  /*4d90*/  IADD3 R0, P1, PT, R26, UR14, RZ ;  /* 0x0000000e1a007c10 */ /* 0x000fe2000ff3e0ff */
[C---:B------:R-:W-:Y:S01]  /*4da0*/  IMAD R12, R10.reuse, 0x4, R29 ;  /* 0x000000040a0c7824 */ /* 0x040fe200078e021d */
[----:B------:R-:W0:Y:S03]  /*4db0*/  LDCU UR4, c[0x0][0x3a8] ;  /* 0x00007500ff0477ac */ /* 0x000e260008000800 */
[----:B------:R-:W-:Y:S04]  /*4dc0*/  STL [R1+0xbf0], R0 ;  /* 0x000bf00001007387 */ /* 0x000fe80000100800 */
[----:B------:R1:W-:Y:S04]  /*4dd0*/  STL [R1+0xbf4], R2 ;  /* 0x000bf40201007387 */ /* 0x0003e80000100800 */
[----:B-1----:R-:W2:Y:S01]  /*4de0*/  LDL.LU R2, [R1+0x98] ;  /* 0x0000980001027983 */ /* 0x002ea20000300800 */
[----:B------:R-:W-:Y:S01]  /*4df0*/  IMAD R15, R10, 0x4, R12 ;  /* 0x000000040a0f7824 */ /* 0x000fe200078e020c */
[----:B------:R-:W-:Y:S01]  /*4e00*/  IADD3 R5, P2, PT, R4, UR12, RZ ;  /* 0x0000000c04057c10 */ /* 0x000fe2000ff5e0ff */
[----:B------:R-:W-:-:S02]  /*4e10*/  IMAD R25, RZ, RZ, -UR7 ;  /* 0x80000007ff197e24 */ /* 0x000fc4000f8e02ff */
[----:B------:R-:W-:-:S04]  /*4e20*/  IMAD R23, R10, 0x4, R15 ;  /* 0x000000040a177824 */ /* 0x000fc800078e020f */
[----:B------:R-:W-:Y:S01]  /*4e30*/  IMAD R18, R10, 0x4, R23 ;  /* 0x000000040a127824 */ /* 0x000fe200078e0217 */
[----:B------:R-:W-:Y:S01]  /*4e40*/  LEA.HI.X.SX32 R4, R4, UR13, 0x1, P2 ;  /* 0x0000000d04047c11 */ /* 0x000fe200090f0eff */
[----:B----4-:R-:W-:Y:S01]  /*4e50*/  IMAD R25, R25, 0x4, R6 ;  /* 0x0000000419197824 */ /* 0x010fe200078e0206 */
[----:B------:R-:W-:-:S04]  /*4e60*/  IADD3 R10, P3, PT, R6, R5, RZ ;  /* 0x00000005060a7210 */ /* 0x000fc80007f7e0ff */
[-C--:B------:R-:W-:Y:S01]  /*4e70*/  IADD3 R24, P4, PT, R25, R5.reuse, RZ ;  /* 0x0000000519187210 */ /* 0x080fe20007f9e0ff */
[----:B------:R2:W-:Y:S04]  /*4e80*/  STL [R1+0xb34], R10 ;  /* 0x000b340a01007387 */ /* 0x0005e80000100800 */
[----:B------:R-:W-:Y:S01]  /*4e90*/  STL [R1+0xb38], R24 ;  /* 0x000b381801007387 */ /* 0x000fe20000100800 */
[----:B--2---:R-:W-:-:S05]  /*4ea0*/  IADD3 R10, P5, PT, R2, R5, RZ ;  /* 0x00000005020a7210 */ /* 0x004fca0007fbe0ff */
[----:B------:R1:W-:Y:S02]  /*4eb0*/  STL [R1+0xb3c], R10 ;  /* 0x000b3c0a01007387 */ /* 0x0003e40000100800 */
[----:B-1----:R-:W-:-:S05]  /*4ec0*/  IADD3 R10, P6, PT, R8, R5, RZ ;  /* 0x00000005080a7210 */ /* 0x002fca0007fde0ff */
[----:B------:R1:W-:Y:S02]  /*4ed0*/  STL [R1+0xb40], R10 ;  /* 0x000b400a01007387 */ /* 0x0003e40000100800 */
[----:B-1----:R-:W-:-:S05]  /*4ee0*/  IADD3 R10, P2, PT, R9, R5, RZ ;  /* 0x00000005090a7210 */ /* 0x002fca0007f5e0ff */
[----:B------:R1:W-:Y:S02]  /*4ef0*/  STL [R1+0xb44], R10 ;  /* 0x000b440a01007387 */ /* 0x0003e40000100800 */
[----:B-1----:R-:W-:-:S05]  /*4f00*/  LEA.HI.X.SX32 R10, R6, R4, 0x1, P3 ;  /* 0x00000004060a7211 */ /* 0x002fca00018f0eff */
[----:B------:R1:W-:Y:S02]  /*4f10*/  STL [R1+0xb2c], R10 ;  /* 0x000b2c0a01007387 */ /* 0x0003e40000100800 */
[----:B-1----:R-:W-:-:S05]  /*4f20*/  IADD3 R10, P3, PT, R19, R5, RZ ;  /* 0x00000005130a7210 */ /* 0x002fca0007f7e0ff */
[----:B------:R1:W-:Y:S04]  /*4f30*/  STL [R1+0xb30], R10 ;  /* 0x000b300a01007387 */ /* 0x0003e80000100800 */
[----:B-1----:R-:W2:Y:S01]  /*4f40*/  LDL.LU R10, [R1+0xcbc] ;  /* 0x000cbc00010a7983 */ /* 0x002ea20000300800 */
[-C--:B------:R-:W-:Y:S02]  /*4f50*/  LEA.HI.X.SX32 R25, R25, R4.reuse, 0x1, P4 ;  /* 0x0000000419197211 */ /* 0x080fe400020f0eff */
[----:B------:R-:W-:-:S03]  /*4f60*/  LEA.HI.X.SX32 R2, R2, R4, 0x1, P5 ;  /* 0x0000000402027211 */ /* 0x000fc600028f0eff */
[----:B------:R2:W-:Y:S01]  /*4f70*/  STL [R1+0xb1c], R25 ;  /* 0x000b1c1901007387 */ /* 0x0005e20000100800 */
[-C--:B------:R-:W-:Y:S02]  /*4f80*/  LEA.HI.X.SX32 R9, R9, R4.reuse, 0x1, P2 ;  /* 0x0000000409097211 */ /* 0x080fe400010f0eff */
[----:B------:R-:W-:Y:S01]  /*4f90*/  LEA.HI.X.SX32 R19, R19, R4, 0x1, P3 ;  /* 0x0000000413137211 */ /* 0x000fe200018f0eff */
[----:B0-----:R-:W-:-:S04]  /*4fa0*/  IMAD R0, RZ, RZ, -UR4 ;  /* 0x80000004ff007e24 */ /* 0x001fc8000f8e02ff */
[----:B------:R-:W-:-:S04]  /*4fb0*/  IMAD R22, R0, 0x4, R18 ;  /* 0x0000000400167824 */ /* 0x000fc800078e0212 */
[----:B------:R-:W-:-:S04]  /*4fc0*/  IMAD R24, R0, 0x4, R22 ;  /* 0x0000000400187824 */ /* 0x000fc800078e0216 */
[----:B------:R-:W-:Y:S01]  /*4fd0*/  IMAD R6, R0, 0x4, R24 ;  /* 0x0000000400067824 */ /* 0x000fe200078e0218 */
[----:B--2---:R-:W-:-:S05]  /*4fe0*/  IADD3 R25, P4, PT, R10, R5, RZ ;  /* 0x000000050a197210 */ /* 0x004fca0007f9e0ff */
[----:B------:R-:W-:Y:S04]  /*4ff0*/  STL [R1+0xb24], R25 ;  /* 0x000b241901007387 */ /* 0x000fe80000100800 */
[----:B------:R0:W-:Y:S02]  /*5000*/  STL [R1+0xb20], R2 ;  /* 0x000b200201007387 */ /* 0x0001e40000100800 */
[----:B0-----:R-:W-:-:S05]  /*5010*/  IADD3 R2, P5, PT, R11, R5, RZ ;  /* 0x000000050b027210 */ /* 0x001fca0007fbe0ff */
[----:B------:R0:W-:Y:S02]  /*5020*/  STL [R1+0xb28], R2 ;  /* 0x000b280201007387 */ /* 0x0001e40000100800 */
[----:B0-----:R-:W-:-:S05]  /*5030*/  LEA.HI.X.SX32 R2, R8, R4, 0x1, P6 ;  /* 0x0000000408027211 */ /* 0x001fca00030f0eff */
[----:B------:R0:W-:Y:S02]  /*5040*/  STL [R1+0xb14], R2 ;  /* 0x000b140201007387 */ /* 0x0001e40000100800 */
[----:B0-----:R-:W-:-:S05]  /*5050*/  IADD3 R2, P6, PT, R7, R5, RZ ;  /* 0x0000000507027210 */ /* 0x001fca0007fde0ff */
[----:B------:R0:W-:Y:S04]  /*5060*/  STL [R1+0xb18], R2 ;  /* 0x000b180201007387 */ /* 0x0001e80000100800 */
[----:B------:R-:W-:Y:S01]  /*5070*/  STL [R1+0xb0c], R9 ;  /* 0x000b0c0901007387 */ /* 0x000fe20000100800 */
[----:B0-----:R-:W-:-:S05]  /*5080*/  IADD3 R2, P2, PT, R13, R5, RZ ;  /* 0x000000050d027210 */ /* 0x001fca0007f5e0ff */
[----:B------:R0:W-:Y:S04]  /*5090*/  STL [R1+0xb10], R2 ;  /* 0x000b100201007387 */ /* 0x0001e80000100800 */
[----:B------:R1:W-:Y:S01]  /*50a0*/  STL [R1+0xb04], R19 ;  /* 0x000b041301007387 */ /* 0x0003e20000100800 */
[----:B0-----:R-:W-:Y:S02]  /*50b0*/  IADD3 R2, P3, PT, R14, R5, RZ ;  /* 0x000000050e027210 */ /* 0x001fe40007f7e0ff */
[----:B-1----:R-:W-:-:S03]  /*50c0*/  LEA.HI.X.SX32 R19, R10, R4, 0x1, P4 ;  /* 0x000000040a137211 */ /* 0x002fc600020f0eff */
[----:B------:R0:W-:Y:S04]  /*50d0*/  STL [R1+0xb08], R2 ;  /* 0x000b080201007387 */ /* 0x0001e80000100800 */
[----:B------:R1:W-:Y:S01]  /*50e0*/  STL [R1+0xafc], R19 ;  /* 0x000afc1301007387 */ /* 0x0003e20000100800 */
[----:B0-----:R-:W-:Y:S02]  /*50f0*/  IADD3 R2, P4, PT, R20, R5, RZ ;  /* 0x0000000514027210 */ /* 0x001fe40007f9e0ff */
[----:B-1----:R-:W-:-:S03]  /*5100*/  LEA.HI.X.SX32 R19, R11, R4, 0x1, P5 ;  /* 0x000000040b137211 */ /* 0x002fc600028f0eff */
[----:B------:R0:W-:Y:S01]  /*5110*/  STL [R1+0xb00], R2 ;  /* 0x000b000201007387 */ /* 0x0001e20000100800 */
[----:B------:R-:W-:-:S03]  /*5120*/  LEA.HI.X.SX32 R7, R7, R4, 0x1, P6 ;  /* 0x0000000407077211 */ /* 0x000fc600030f0eff */
[----:B------:R1:W-:Y:S01]  /*5130*/  STL [R1+0xaf4], R19 ;  /* 0x000af41301007387 */ /* 0x0003e20000100800 */
[-C--:B0-----:R-:W-:Y:S02]  /*5140*/  IADD3 R2, P5, PT, R16, R5.reuse, RZ ;  /* 0x0000000510027210 */ /* 0x081fe40007fbe0ff */
[----:B-1----:R-:W-:-:S03]  /*5150*/  IADD3 R19, P6, PT, R17, R5, RZ ;  /* 0x0000000511137210 */ /* 0x002fc60007fde0ff */
[----:B------:R0:W-:Y:S01]  /*5160*/  STL [R1+0xaf8], R2 ;  /* 0x000af80201007387 */ /* 0x0001e20000100800 */
[----:B------:R-:W-:-:S03]  /*5170*/  LEA.HI.X.SX32 R14, R14, R4, 0x1, P3 ;  /* 0x000000040e0e7211 */ /* 0x000fc600018f0eff */
[----:B------:R-:W-:Y:S01]  /*5180*/  STL [R1+0xaec], R7 ;  /* 0x000aec0701007387 */ /* 0x000fe20000100800 */
[----:B0-----:R-:W-:-:S03]  /*5190*/  LEA.HI.X.SX32 R2, R13, R4, 0x1, P2 ;  /* 0x000000040d027211 */ /* 0x001fc600010f0eff */
[----:B------:R-:W-:Y:S01]  /*51a0*/  STL [R1+0xaf0], R19 ;  /* 0x000af01301007387 */ /* 0x000fe20000100800 */
[----:B------:R-:W-:-:S03]  /*51b0*/  IADD3 R13, P2, PT, R3, R5, RZ ;  /* 0x00000005030d7210 */ /* 0x000fc60007f5e0ff */
[----:B------:R0:W-:Y:S04]  /*51c0*/  STL [R1+0xae4], R2 ;  /* 0x000ae40201007387 */ /* 0x0001e80000100800 */
[----:B------:R-:W-:Y:S01]  /*51d0*/  STL [R1+0xae8], R13 ;  /* 0x000ae80d01007387 */ /* 0x000fe20000100800 */
[----:B0-----:R-:W-:-:S03]  /*51e0*/  IADD3 R2, P3, PT, R21, R5, RZ ;  /* 0x0000000515027210 */ /* 0x001fc60007f7e0ff */
[----:B------:R0:W-:Y:S01]  /*51f0*/  STL [R1+0xadc], R14 ;  /* 0x000adc0e01007387 */ /* 0x0001e20000100800 */
[----:B------:R-:W-:-:S03]  /*5200*/  LEA.HI.X.SX32 R17, R17, R4, 0x1, P6 ;  /* 0x0000000411117211 */ /* 0x000fc600030f0eff */
[----:B------:R1:W-:Y:S01]  /*5210*/  STL [R1+0xae0], R2 ;  /* 0x000ae00201007387 */ /* 0x0003e20000100800 */
[-C--:B0-----:R-:W-:Y:S02]  /*5220*/  LEA.HI.X.SX32 R14, R20, R4.reuse, 0x1, P4 ;  /* 0x00000004140e7211 */ /* 0x081fe400020f0eff */
[-C--:B------:R-:W-:Y:S02]  /*5230*/  IADD3 R19, P4, PT, R28, R5.reuse, RZ ;  /* 0x000000051c137210 */ /* 0x080fe40007f9e0ff */
[----:B-1----:R-:W-:Y:S02]  /*5240*/  LEA.HI.X.SX32 R2, R16, R4, 0x1, P5 ;  /* 0x0000000410027211 */ /* 0x002fe400028f0eff */
[-C--:B------:R-:W-:Y:S01]  /*5250*/  IADD3 R16, P5, PT, R29, R5.reuse, RZ ;  /* 0x000000051d107210 */ /* 0x080fe20007fbe0ff */
[----:B------:R-:W-:Y:S04]  /*5260*/  STL [R1+0xad4], R14 ;  /* 0x000ad40e01007387 */ /* 0x000fe80000100800 */
[----:B------:R-:W-:Y:S04]  /*5270*/  STL [R1+0xad8], R19 ;  /* 0x000ad81301007387 */ /* 0x000fe80000100800 */
[----:B------:R0:W-:Y:S04]  /*5280*/  STL [R1+0xacc], R2 ;  /* 0x000acc0201007387 */ /* 0x0001e80000100800 */
[----:B------:R-:W-:Y:S04]  /*5290*/  STL [R1+0xad0], R16 ;  /* 0x000ad01001007387 */ /* 0x000fe80000100800 */
[----:B------:R1:W-:Y:S01]  /*52a0*/  STL [R1+0xac4], R17 ;  /* 0x000ac41101007387 */ /* 0x0003e20000100800 */
[----:B0-----:R-:W-:-:S02]  /*52b0*/  IADD3 R2, P6, PT, R12, R5, RZ ;  /* 0x000000050c027210 */ /* 0x001fc40007fde0ff */
[-C--:B-1----:R-:W-:Y:S02]  /*52c0*/  LEA.HI.X.SX32 R17, R3, R4.reuse, 0x1, P2 ;  /* 0x0000000403117211 */ /* 0x082fe400010f0eff */
[----:B------:R-:W-:Y:S01]  /*52d0*/  IADD3 R3, P2, PT, R15, R5, RZ ;  /* 0x000000050f037210 */ /* 0x000fe20007f5e0ff */
[----:B------:R0:W-:Y:S01]  /*52e0*/  STL [R1+0xac8], R2 ;  /* 0x000ac80201007387 */ /* 0x0001e20000100800 */
[----:B------:R-:W-:-:S03]  /*52f0*/  LEA.HI.X.SX32 R19, R28, R4, 0x1, P4 ;  /* 0x000000041c137211 */ /* 0x000fc600020f0eff */
[----:B------:R-:W-:Y:S04]  /*5300*/  STL [R1+0xabc], R17 ;  /* 0x000abc1101007387 */ /* 0x000fe80000100800 */
[----:B------:R1:W-:Y:S01]  /*5310*/  STL [R1+0xac0], R3 ;  /* 0x000ac00301007387 */ /* 0x0003e20000100800 */
[-C--:B0-----:R-:W-:Y:S02]  /*5320*/  LEA.HI.X.SX32 R2, R21, R4.reuse, 0x1, P3 ;  /* 0x0000000415027211 */ /* 0x081fe400018f0eff */
[----:B------:R-:W-:Y:S02]  /*5330*/  LEA.HI.X.SX32 R20, R29, R4, 0x1, P5 ;  /* 0x000000041d147211 */ /* 0x000fe400028f0eff */
[-C--:B-1----:R-:W-:Y:S01]  /*5340*/  IADD3 R3, P3, PT, R23, R5.reuse, RZ ;  /* 0x0000000517037210 */ /* 0x082fe20007f7e0ff */
[----:B------:R0:W-:Y:S04]  /*5350*/  STL [R1+0xab4], R2 ;  /* 0x000ab40201007387 */ /* 0x0001e80000100800 */
[----:B------:R-:W-:Y:S04]  /*5360*/  STL [R1+0xab8], R3 ;  /* 0x000ab80301007387 */ /* 0x000fe80000100800 */
[----:B------:R1:W-:Y:S01]  /*5370*/  STL [R1+0xaac], R19 ;  /* 0x000aac1301007387 */ /* 0x0003e20000100800 */
[----:B0-----:R-:W-:-:S05]  /*5380*/  IADD3 R2, P4, PT, R27, R5, RZ ;  /* 0x000000051b027210 */ /* 0x001fca0007f9e0ff */
[----:B------:R0:W-:Y:S01]  /*5390*/  STL [R1+0xab0], R2 ;  /* 0x000ab00201007387 */ /* 0x0001e20000100800 */
[----:B-1----:R-:W-:-:S03]  /*53a0*/  LEA.HI.X.SX32 R19, R12, R4, 0x1, P6 ;  /* 0x000000040c137211 */ /* 0x002fc600030f0eff */
[----:B------:R-:W-:Y:S04]  /*53b0*/  STL [R1+0xaa8], R20 ;  /* 0x000aa81401007387 */ /* 0x000fe80000100800 */
[----:B------:R1:W-:Y:S01]  /*53c0*/  STL [R1+0xaa4], R19 ;  /* 0x000aa41301007387 */ /* 0x0003e20000100800 */
[-C--:B0-----:R-:W-:Y:S02]  /*53d0*/  LEA.HI.X.SX32 R2, R15, R4.reuse, 0x1, P2 ;  /* 0x000000040f027211 */ /* 0x081fe400010f0eff */
[----:B------:R-:W-:Y:S02]  /*53e0*/  IADD3 R15, P2, PT, R18, R5, RZ ;  /* 0x00000005120f7210 */ /* 0x000fe40007f5e0ff */
[-C--:B-1----:R-:W-:Y:S01]  /*53f0*/  LEA.HI.X.SX32 R19, R23, R4.reuse, 0x1, P3 ;  /* 0x0000000417137211 */ /* 0x082fe200018f0eff */
[----:B------:R0:W-:Y:S01]  /*5400*/  STL [R1+0xaa0], R2 ;  /* 0x000aa00201007387 */ /* 0x0001e20000100800 */
[----:B------:R-:W-:-:S03]  /*5410*/  LEA.HI.X.SX32 R20, R27, R4, 0x1, P4 ;  /* 0x000000041b147211 */ /* 0x000fc600020f0eff */
[----:B------:R-:W-:Y:S04]  /*5420*/  STL [R1+0xa90], R19 ;  /* 0x000a901301007387 */ /* 0x000fe80000100800 */
[----:B------:R1:W-:Y:S01]  /*5430*/  STL [R1+0xa94], R15 ;  /* 0x000a940f01007387 */ /* 0x0003e20000100800 */
[----:B0-----:R-:W-:Y:S01]  /*5440*/  IADD3 R2, P3, PT, R22, R5, RZ ;  /* 0x0000000516027210 */ /* 0x001fe20007f7e0ff */
[----:B------:R-:W-:-:S04]  /*5450*/  IMAD R25, R0, 0x4, R6 ;  /* 0x0000000400197824 */ /* 0x000fc800078e0206 */
[----:B------:R0:W-:Y:S01]  /*5460*/  STL [R1+0xa98], R2 ;  /* 0x000a980201007387 */ /* 0x0001e20000100800 */
[----:B-1----:R-:W-:-:S03]  /*5470*/  LEA.HI.X.SX32 R15, R18, R4, 0x1, P2 ;  /* 0x00000004120f7211 */ /* 0x002fc600010f0eff */
[----:B------:R-:W-:Y:S01]  /*5480*/  STL [R1+0xa9c], R20 ;  /* 0x000a9c1401007387 */ /* 0x000fe20000100800 */
[----:B------:R-:W-:-:S03]  /*5490*/  IADD3 R18, P2, PT, R24, R5, RZ ;  /* 0x0000000518127210 */ /* 0x000fc60007f5e0ff */
[----:B------:R1:W-:Y:S01]  /*54a0*/  STL [R1+0xa8c], R15 ;  /* 0x000a8c0f01007387 */ /* 0x0003e20000100800 */
[----:B0-----:R-:W-:Y:S01]  /*54b0*/  LEA.HI.X.SX32 R2, R22, R4, 0x1, P3 ;  /* 0x0000000416027211 */ /* 0x001fe200018f0eff */
[----:B------:R-:W-:-:S04]  /*54c0*/  IMAD R8, R0, 0x4, R25 ;  /* 0x0000000400087824 */ /* 0x000fc800078e0219 */
[----:B------:R0:W-:Y:S01]  /*54d0*/  STL [R1+0xa7c], R2 ;  /* 0x000a7c0201007387 */ /* 0x0001e20000100800 */
[----:B-1----:R-:W-:-:S03]  /*54e0*/  IADD3 R15, P3, PT, R6, R5, RZ ;  /* 0x00000005060f7210 */ /* 0x002fc60007f7e0ff */
[----:B------:R-:W-:Y:S01]  /*54f0*/  STL [R1+0xa80], R18 ;  /* 0x000a801201007387 */ /* 0x000fe20000100800 */
[----:B------:R-:W-:-:S03]  /*5500*/  IMAD R9, R0, 0x4, R8 ;  /* 0x0000000400097824 */ /* 0x000fc600078e0208 */
[----:B------:R1:W-:Y:S01]  /*5510*/  STL [R1+0xa84], R15 ;  /* 0x000a840f01007387 */ /* 0x0003e20000100800 */
[----:B0-----:R-:W-:Y:S02]  /*5520*/  IADD3 R2, P4, PT, R25, R5, RZ ;  /* 0x0000000519027210 */ /* 0x001fe40007f9e0ff */
[-C--:B------:R-:W-:Y:S02]  /*5530*/  LEA.HI.X.SX32 R6, R6, R4.reuse, 0x1, P3 ;  /* 0x0000000406067211 */ /* 0x080fe400018f0eff */
[----:B-1----:R-:W-:Y:S01]  /*5540*/  LEA.HI.X.SX32 R15, R24, R4, 0x1, P2 ;  /* 0x00000004180f7211 */ /* 0x002fe200010f0eff */
[----:B------:R0:W-:Y:S01]  /*5550*/  STL [R1+0xa88], R2 ;  /* 0x000a880201007387 */ /* 0x0001e20000100800 */
[----:B------:R-:W-:-:S03]  /*5560*/  IMAD R10, R0, 0x4, R9 ;  /* 0x00000004000a7824 */ /* 0x000fc600078e0209 */
[----:B------:R1:W-:Y:S04]  /*5570*/  STL [R1+0xa78], R15 ;  /* 0x000a780f01007387 */ /* 0x0003e80000100800 */
[----:B------:R2:W-:Y:S01]  /*5580*/  STL [R1+0xa74], R6 ;  /* 0x000a740601007387 */ /* 0x0005e20000100800 */
[-C--:B0-----:R-:W-:Y:S02]  /*5590*/  LEA.HI.X.SX32 R2, R25, R4.reuse, 0x1, P4 ;  /* 0x0000000419027211 */ /* 0x081fe400020f0eff */
[-C--:B-1----:R-:W-:Y:S01]  /*55a0*/  IADD3 R15, P2, PT, R8, R5.reuse, RZ ;  /* 0x00000005080f7210 */ /* 0x082fe20007f5e0ff */
[----:B------:R-:W-:Y:S01]  /*55b0*/  IMAD R11, R0, 0x4, R10 ;  /* 0x00000004000b7824 */ /* 0x000fe200078e020a */
[----:B--2---:R-:W-:Y:S01]  /*55c0*/  IADD3 R6, P3, PT, R9, R5, RZ ;  /* 0x0000000509067210 */ /* 0x004fe20007f7e0ff */
[----:B------:R0:W-:Y:S01]  /*55d0*/  STL [R1+0xa64], R2 ;  /* 0x000a640201007387 */ /* 0x0001e20000100800 */
[----:B------:R-:W-:-:S03]  /*55e0*/  LEA.HI.X.SX32 R8, R8, R4, 0x1, P2 ;  /* 0x0000000408087211 */ /* 0x000fc600010f0eff */
[----:B------:R-:W-:Y:S01]  /*55f0*/  STL [R1+0xa68], R15 ;  /* 0x000a680f01007387 */ /* 0x000fe20000100800 */
[----:B------:R-:W-:-:S03]  /*5600*/  IMAD R7, R0, 0x4, R11 ;  /* 0x0000000400077824 */ /* 0x000fc600078e020b */
[----:B------:R1:W-:Y:S01]  /*5610*/  STL [R1+0xa6c], R6 ;  /* 0x000a6c0601007387 */ /* 0x0003e20000100800 */
[----:B0-----:R-:W-:Y:S01]  /*5620*/  IADD3 R2, P4, PT, R10, R5, RZ ;  /* 0x000000050a027210 */ /* 0x001fe20007f9e0ff */
[----:B------:R-:W-:-:S04]  /*5630*/  IMAD R13, R0, 0x4, R7 ;  /* 0x00000004000d7824 */ /* 0x000fc800078e0207 */
[----:B------:R0:W-:Y:S01]  /*5640*/  STL [R1+0xa70], R2 ;  /* 0x000a700201007387 */ /* 0x0001e20000100800 */
[----:B-1----:R-:W-:-:S03]  /*5650*/  LEA.HI.X.SX32 R6, R9, R4, 0x1, P3 ;  /* 0x0000000409067211 */ /* 0x002fc600018f0eff */
[----:B------:R1:W-:Y:S04]  /*5660*/  STL [R1+0xa60], R8 ;  /* 0x000a600801007387 */ /* 0x0003e80000100800 */
[----:B------:R2:W-:Y:S01]  /*5670*/  STL [R1+0xa5c], R6 ;  /* 0x000a5c0601007387 */ /* 0x0005e20000100800 */
[----:B0-----:R-:W-:Y:S02]  /*5680*/  LEA.HI.X.SX32 R2, R10, R4, 0x1, P4 ;  /* 0x000000040a027211 */ /* 0x001fe400020f0eff */
[----:B-1----:R-:W-:-:S03]  /*5690*/  IADD3 R8, P2, PT, R11, R5, RZ ;  /* 0x000000050b087210 */ /* 0x002fc60007f5e0ff */
[----:B------:R0:W-:Y:S01]  /*56a0*/  STL [R1+0xa4c], R2 ;  /* 0x000a4c0201007387 */ /* 0x0001e20000100800 */
[-C--:B--2---:R-:W-:Y:S01]  /*56b0*/  IADD3 R6, P3, PT, R7, R5.reuse, RZ ;  /* 0x0000000507067210 */ /* 0x084fe20007f7e0ff */
[C---:B------:R-:W-:Y:S02]  /*56c0*/  IMAD R14, R0.reuse, 0x4, R13 ;  /* 0x00000004000e7824 */ /* 0x040fe400078e020d */
[----:B------:R1:W-:Y:S04]  /*56d0*/  STL [R1+0xa50], R8 ;  /* 0x000a500801007387 */ /* 0x0003e80000100800 */
[----:B------:R2:W-:Y:S01]  /*56e0*/  STL [R1+0xa54], R6 ;  /* 0x000a540601007387 */ /* 0x0005e20000100800 */
[----:B0-----:R-:W-:Y:S01]  /*56f0*/  IADD3 R2, P4, PT, R13, R5, RZ ;  /* 0x000000050d027210 */ /* 0x001fe20007f9e0ff */
[----:B------:R-:W-:Y:S01]  /*5700*/  IMAD R16, R0, 0x4, R14 ;  /* 0x0000000400107824 */ /* 0x000fe200078e020e */
[----:B-1----:R-:W-:-:S03]  /*5710*/  LEA.HI.X.SX32 R8, R11, R4, 0x1, P2 ;  /* 0x000000040b087211 */ /* 0x002fc600010f0eff */
[----:B------:R0:W-:Y:S01]  /*5720*/  STL [R1+0xa58], R2 ;  /* 0x000a580201007387 */ /* 0x0001e20000100800 */
[----:B--2---:R-:W-:-:S03]  /*5730*/  LEA.HI.X.SX32 R6, R7, R4, 0x1, P3 ;  /* 0x0000000407067211 */ /* 0x004fc600018f0eff */
[----:B------:R-:W-:Y:S01]  /*5740*/  STL [R1+0xa48], R8 ;  /* 0x000a480801007387 */ /* 0x000fe20000100800 */
[----:B------:R-:W-:Y:S01]  /*5750*/  IMAD R17, R0, 0x4, R16 ;  /* 0x0000000400117824 */ /* 0x000fe200078e0210 */
[-C--:B------:R-:W-:Y:S02]  /*5760*/  IADD3 R7, P3, PT, R16, R5.reuse, RZ ;  /* 0x0000000510077210 */ /* 0x080fe40007f7e0ff */
[----:B------:R1:W-:Y:S01]  /*5770*/  STL [R1+0xa44], R6 ;  /* 0x000a440601007387 */ /* 0x0003e20000100800 */
[----:B0-----:R-:W-:Y:S01]  /*5780*/  LEA.HI.X.SX32 R2, R13, R4, 0x1, P4 ;  /* 0x000000040d027211 */ /* 0x001fe200020f0eff */
[----:B------:R-:W-:Y:S01]  /*5790*/  IMAD R3, R0, 0x4, R17 ;  /* 0x0000000400037824 */ /* 0x000fe200078e0211 */
[----:B-1----:R-:W-:-:S03]  /*57a0*/  IADD3 R6, P2, PT, R14, R5, RZ ;  /* 0x000000050e067210 */ /* 0x002fc60007f5e0ff */
[----:B------:R0:W-:Y:S01]  /*57b0*/  STL [R1+0xa34], R2 ;  /* 0x000a340201007387 */ /* 0x0001e20000100800 */
[----:B------:R-:W-:Y:S01]  /*57c0*/  IMAD R12, R0, 0x4, R3 ;  /* 0x00000004000c7824 */ /* 0x000fe200078e0203 */
[----:B------:R-:W-:Y:S02]  /*57d0*/  LEA.HI.X.SX32 R8, R14, R4, 0x1, P2 ;  /* 0x000000040e087211 */ /* 0x000fe400010f0eff */
[----:B------:R-:W-:Y:S04]  /*57e0*/  STL [R1+0xa38], R6 ;  /* 0x000a380601007387 */ /* 0x000fe80000100800 */
        /* <DEDUP_REMOVED lines=12> */
[----:B------:R-:W-:Y:S04]  /*58b0*/  STL [R1+0xa20], R8 ;  /* 0x000a200801007387 */ /* 0x000fe80000100800 */
[----:B------:R1:W-:Y:S01]  /*58c0*/  STL [R1+0xa24], R7 ;  /* 0x000a240701007387 */ /* 0x0003e20000100800 */
[----:B0-----:R-:W-:Y:S01]  /*58d0*/  IADD3 R2, P4, PT, R19, R5, RZ ;  /* 0x0000000513027210 */ /* 0x001fe20007f9e0ff */
[----:B------:R-:W-:-:S04]  /*58e0*/  IMAD R18, R0, 0x4, R20 ;  /* 0x0000000400127824 */ /* 0x000fc800078e0214 */
[----:B------:R0:W-:Y:S01]  /*58f0*/  STL [R1+0xa28], R2 ;  /* 0x000a280201007387 */ /* 0x0001e20000100800 */
[-C--:B-1----:R-:W-:Y:S02]  /*5900*/  LEA.HI.X.SX32 R7, R3, R4.reuse, 0x1, P2 ;  /* 0x0000000403077211 */ /* 0x082fe400010f0eff */
[-C--:B------:R-:W-:Y:S01]  /*5910*/  LEA.HI.X.SX32 R3, R12, R4.reuse, 0x1, P3 ;  /* 0x000000040c037211 */ /* 0x080fe200018f0eff */
[----:B------:R-:W-:Y:S02]  /*5920*/  IMAD R24, R0, 0x4, R18 ;  /* 0x0000000400187824 */ /* 0x000fe400078e0212 */
[----:B------:R1:W-:Y:S01]  /*5930*/  STL [R1+0xa18], R7 ;  /* 0x000a180701007387 */ /* 0x0003e20000100800 */
[----:B0-----:R-:W-:-:S03]  /*5940*/  LEA.HI.X.SX32 R2, R19, R4, 0x1, P4 ;  /* 0x0000000413027211 */ /* 0x001fc600020f0eff */
[----:B------:R0:W-:Y:S01]  /*5950*/  STL [R1+0xa14], R3 ;  /* 0x000a140301007387 */ /* 0x0001e20000100800 */
[----:B------:R-:W-:Y:S01]  /*5960*/  IMAD R21, R0, 0x4, R24 ;  /* 0x0000000400157824 */ /* 0x000fe200078e0218 */
[-C--:B-1----:R-:W-:Y:S02]  /*5970*/  IADD3 R7, P2, PT, R20, R5.reuse, RZ ;  /* 0x0000000514077210 */ /* 0x082fe40007f5e0ff */
[----:B------:R1:W-:Y:S01]  /*5980*/  STL [R1+0xa04], R2 ;  /* 0x000a040201007387 */ /* 0x0003e20000100800 */
[----:B0-----:R-:W-:-:S03]  /*5990*/  IADD3 R3, P3, PT, R18, R5, RZ ;  /* 0x0000000512037210 */ /* 0x001fc60007f7e0ff */
[----:B------:R0:W-:Y:S01]  /*59a0*/  STL [R1+0xa08], R7 ;  /* 0x000a080701007387 */ /* 0x0001e20000100800 */
[----:B------:R-:W-:-:S03]  /*59b0*/  IMAD R23, R0, 0x4, R21 ;  /* 0x0000000400177824 */ /* 0x000fc600078e0215 */
[----:B------:R2:W-:Y:S01]  /*59c0*/  STL [R1+0xa0c], R3 ;  /* 0x000a0c0301007387 */ /* 0x0005e20000100800 */
[----:B-1----:R-:W-:Y:S02]  /*59d0*/  IADD3 R2, P4, PT, R24, R5, RZ ;  /* 0x0000000518027210 */ /* 0x002fe40007f9e0ff */
[----:B0-----:R-:W-:-:S03]  /*59e0*/  LEA.HI.X.SX32 R7, R20, R4, 0x1, P2 ;  /* 0x0000000414077211 */ /* 0x001fc600010f0eff */
[----:B------:R0:W-:Y:S01]  /*59f0*/  STL [R1+0xa10], R2 ;  /* 0x000a100201007387 */ /* 0x0001e20000100800 */
[----:B------:R-:W-:Y:S01]  /*5a00*/  IMAD R22, R0, 0x4, R23 ;  /* 0x0000000400167824 */ /* 0x000fe200078e0217 */
[----:B------:R-:W1:Y:S01]  /*5a10*/  LDC R20, c[0x0][0x3ac] ;  /* 0x0000eb00ff147b82 */ /* 0x000e620000000800 */
[-C--:B--2---:R-:W-:Y:S01]  /*5a20*/  LEA.HI.X.SX32 R3, R18, R4.reuse, 0x1, P3 ;  /* 0x0000000412037211 */ /* 0x084fe200018f0eff */
[----:B------:R2:W-:Y:S04]  /*5a30*/  STL [R1+0xa00], R7 ;  /* 0x000a000701007387 */ /* 0x0005e80000100800 */
[----:B------:R3:W-:Y:S01]  /*5a40*/  STL [R1+0x9fc], R3 ;  /* 0x0009fc0301007387 */ /* 0x0007e20000100800 */
[----:B0-----:R-:W-:Y:S02]  /*5a50*/  LEA.HI.X.SX32 R2, R24, R4, 0x1, P4 ;  /* 0x0000000418027211 */ /* 0x001fe400020f0eff */
[-C--:B--2---:R-:W-:Y:S01]  /*5a60*/  IADD3 R7, P2, PT, R21, R5.reuse, RZ ;  /* 0x0000000515077210 */ /* 0x084fe20007f5e0ff */
[C---:B------:R-:W-:Y:S01]  /*5a70*/  IMAD R15, R0.reuse, 0x4, R22 ;  /* 0x00000004000f7824 */ /* 0x040fe200078e0216 */
[----:B---3--:R-:W-:Y:S01]  /*5a80*/  IADD3 R3, P3, PT, R23, R5, RZ ;  /* 0x0000000517037210 */ /* 0x008fe20007f7e0ff */
[----:B------:R0:W-:Y:S02]  /*5a90*/  STL [R1+0x948], R2 ;  /* 0x0009480201007387 */ /* 0x0001e40000100800 */
[----:B------:R-:W-:-:S02]  /*5aa0*/  IMAD R6, R0, 0x4, R15 ;  /* 0x0000000400067824 */ /* 0x000fc400078e020f */
[----:B------:R2:W-:Y:S04]  /*5ab0*/  STL [R1+0x9f0], R7 ;  /* 0x0009f00701007387 */ /* 0x0005e80000100800 */
[----:B------:R3:W-:Y:S01]  /*5ac0*/  STL [R1+0x9f4], R3 ;  /* 0x0009f40301007387 */ /* 0x0007e20000100800 */
[----:B0-----:R-:W-:Y:S02]  /*5ad0*/  IADD3 R2, P4, PT, R22, R5, RZ ;  /* 0x0000000516027210 */ /* 0x001fe40007f9e0ff */
[----:B--2---:R-:W-:-:S03]  /*5ae0*/  LEA.HI.X.SX32 R7, R21, R4, 0x1, P2 ;  /* 0x0000000415077211 */ /* 0x004fc600010f0eff */
[----:B------:R0:W-:Y:S01]  /*5af0*/  STL [R1+0x9f8], R2 ;  /* 0x0009f80201007387 */ /* 0x0001e20000100800 */
[----:B---3--:R-:W-:-:S03]  /*5b00*/  LEA.HI.X.SX32 R3, R23, R4, 0x1, P3 ;  /* 0x0000000417037211 */ /* 0x008fc600018f0eff */
[----:B------:R-:W-:Y:S01]  /*5b10*/  STL [R1+0x94c], R7 ;  /* 0x00094c0701007387 */ /* 0x000fe20000100800 */
[----:B------:R-:W-:Y:S01]  /*5b20*/  IMAD R14, R0, 0x4, R6 ;  /* 0x00000004000e7824 */ /* 0x000fe200078e0206 */
[C---:B------:R-:W-:Y:S02]  /*5b30*/  IADD3 R11, P2, PT, R15.reuse, R5, RZ ;  /* 0x000000050f0b7210 */ /* 0x040fe40007f5e0ff */
[----:B------:R2:W-:Y:S01]  /*5b40*/  STL [R1+0x950], R3 ;  /* 0x0009500301007387 */ /* 0x0005e20000100800 */
[-C--:B0-----:R-:W-:Y:S01]  /*5b50*/  LEA.HI.X.SX32 R2, R22, R4.reuse, 0x1, P4 ;  /* 0x0000000416027211 */ /* 0x081fe200020f0eff */
[----:B------:R-:W-:Y:S01]  /*5b60*/  IMAD R13, R0, 0x4, R14 ;  /* 0x00000004000d7824 */ /* 0x000fe200078e020e */
[----:B------:R-:W-:-:S03]  /*5b70*/  LEA.HI.X.SX32 R15, R15, R4, 0x1, P2 ;  /* 0x000000040f0f7211 */ /* 0x000fc600010f0eff */
[----:B------:R0:W-:Y:S01]  /*5b80*/  STL [R1+0x954], R2 ;  /* 0x0009540201007387 */ /* 0x0001e20000100800 */
[----:B--2---:R-:W-:-:S03]  /*5b90*/  IADD3 R3, P3, PT, R6, R5, RZ ;  /* 0x0000000506037210 */ /* 0x004fc60007f7e0ff */
[----:B------:R-:W-:Y:S01]  /*5ba0*/  STL [R1+0x95c], R11 ;  /* 0x00095c0b01007387 */ /* 0x000fe20000100800 */
[----:B------:R-:W-:-:S03]  /*5bb0*/  IMAD R10, R0, 0x4, R13 ;  /* 0x00000004000a7824 */ /* 0x000fc600078e020d */
[----:B------:R2:W-:Y:S01]  /*5bc0*/  STL [R1+0x978], R3 ;  /* 0x0009780301007387 */ /* 0x0005e20000100800 */
[----:B0-----:R-:W-:Y:S01]  /*5bd0*/  IADD3 R2, P4, PT, R14, R5, RZ ;  /* 0x000000050e027210 */ /* 0x001fe20007f9e0ff */
[----:B------:R-:W-:-:S04]  /*5be0*/  IMAD R9, R0, 0x4, R10 ;  /* 0x0000000400097824 */ /* 0x000fc800078e020a */
[----:B------:R0:W-:Y:S01]  /*5bf0*/  STL [R1+0x980], R2 ;  /* 0x0009800201007387 */ /* 0x0001e20000100800 */
[----:B--2---:R-:W-:-:S03]  /*5c00*/  LEA.HI.X.SX32 R3, R6, R4, 0x1, P3 ;  /* 0x0000000406037211 */ /* 0x004fc600018f0eff */
[----:B------:R-:W-:Y:S04]  /*5c10*/  STL [R1+0x958], R15 ;  /* 0x0009580f01007387 */ /* 0x000fe80000100800 */
[----:B------:R2:W-:Y:S01]  /*5c20*/  STL [R1+0x960], R3 ;  /* 0x0009600301007387 */ /* 0x0005e20000100800 */
[----:B0-----:R-:W-:Y:S02]  /*5c30*/  LEA.HI.X.SX32 R2, R14, R4, 0x1, P4 ;  /* 0x000000040e027211 */ /* 0x001fe400020f0eff */
[-C--:B------:R-:W-:Y:S01]  /*5c40*/  IADD3 R14, P3, PT, R10, R5.reuse, RZ ;  /* 0x000000050a0e7210 */ /* 0x080fe20007f7e0ff */
[C---:B------:R-:W-:Y:S02]  /*5c50*/  IMAD R12, R0.reuse, 0x4, R9 ;  /* 0x00000004000c7824 */ /* 0x040fe400078e0209 */
[----:B------:R0:W-:Y:S01]  /*5c60*/  STL [R1+0x97c], R2 ;  /* 0x00097c0201007387 */ /* 0x0001e20000100800 */
[----:B--2---:R-:W-:Y:S01]  /*5c70*/  IADD3 R3, P2, PT, R13, R5, RZ ;  /* 0x000000050d037210 */ /* 0x004fe20007f5e0ff */
[----:B------:R-:W-:-:S04]  /*5c80*/  IMAD R8, R0, 0x4, R12 ;  /* 0x0000000400087824 */ /* 0x000fc800078e020c */
[----:B------:R-:W-:Y:S01]  /*5c90*/  STL [R1+0x988], R3 ;  /* 0x0009880301007387 */ /* 0x000fe20000100800 */
[----:B0-----:R-:W-:-:S03]  /*5ca0*/  IADD3 R2, P4, PT, R9, R5, RZ ;  /* 0x0000000509027210 */ /* 0x001fc60007f9e0ff */
[----:B------:R0:W-:Y:S01]  /*5cb0*/  STL [R1+0x990], R14 ;  /* 0x0009900e01007387 */ /* 0x0001e20000100800 */
[----:B------:R-:W-:-:S03]  /*5cc0*/  IMAD R7, R0, 0x4, R8 ;  /* 0x0000000400077824 */ /* 0x000fc600078e0208 */
[----:B------:R2:W-:Y:S01]  /*5cd0*/  STL [R1+0x998], R2 ;  /* 0x0009980201007387 */ /* 0x0005e20000100800 */
[-C--:B0-----:R-:W-:Y:S02]  /*5ce0*/  LEA.HI.X.SX32 R14, R13, R4.reuse, 0x1, P2 ;  /* 0x000000040d0e7211 */ /* 0x081fe400010f0eff */
[-C--:B------:R-:W-:Y:S02]  /*5cf0*/  LEA.HI.X.SX32 R13, R10, R4.reuse, 0x1, P3 ;  /* 0x000000040a0d7211 */ /* 0x080fe400018f0eff */
[----:B--2---:R-:W-:Y:S01]  /*5d00*/  LEA.HI.X.SX32 R2, R9, R4, 0x1, P4 ;  /* 0x0000000409027211 */ /* 0x004fe200020f0eff */
[----:B------:R-:W-:Y:S01]  /*5d10*/  STL [R1+0x984], R14 ;  /* 0x0009840e01007387 */ /* 0x000fe20000100800 */
[-C--:B------:R-:W-:Y:S01]  /*5d20*/  IADD3 R9, P2, PT, R12, R5.reuse, RZ ;  /* 0x000000050c097210 */ /* 0x080fe20007f5e0ff */
[C---:B------:R-:W-:Y:S02]  /*5d30*/  IMAD R11, R0.reuse, 0x4, R7 ;  /* 0x00000004000b7824 */ /* 0x040fe400078e0207 */
[----:B------:R0:W-:Y:S04]  /*5d40*/  STL [R1+0x98c], R13 ;  /* 0x00098c0d01007387 */ /* 0x0001e80000100800 */
[----:B------:R2:W-:Y:S01]  /*5d50*/  STL [R1+0x994], R2 ;  /* 0x0009940201007387 */ /* 0x0005e20000100800 */
[----:B------:R-:W-:Y:S01]  /*5d60*/  IMAD R6, R0, 0x4, R11 ;  /* 0x0000000400067824 */ /* 0x000fe200078e020b */
[----:B0-----:R-:W-:-:S02]  /*5d70*/  IADD3 R13, P3, PT, R8, R5, RZ ;  /* 0x00000005080d7210 */ /* 0x001fc40007f7e0ff */
[----:B------:R-:W-:Y:S01]  /*5d80*/  STL [R1+0x9e4], R9 ;  /* 0x0009e40901007387 */ /* 0x000fe20000100800 */
[----:B--2---:R-:W-:-:S03]  /*5d90*/  IADD3 R2, P4, PT, R7, R5, RZ ;  /* 0x0000000507027210 */ /* 0x004fc60007f9e0ff */
[----:B------:R0:W-:Y:S01]  /*5da0*/  STL [R1+0x9e8], R13 ;  /* 0x0009e80d01007387 */ /* 0x0001e20000100800 */
[----:B------:R-:W-:-:S03]  /*5db0*/  IMAD R3, R0, 0x4, R6 ;  /* 0x0000000400037824 */ /* 0x000fc600078e0206 */
[----:B------:R2:W-:Y:S01]  /*5dc0*/  STL [R1+0x9ec], R2 ;  /* 0x0009ec0201007387 */ /* 0x0005e20000100800 */
[-C--:B0-----:R-:W-:Y:S02]  /*5dd0*/  LEA.HI.X.SX32 R13, R12, R4.reuse, 0x1, P2 ;  /* 0x000000040c0d7211 */ /* 0x081fe400010f0eff */
[-C--:B------:R-:W-:Y:S02]  /*5de0*/  LEA.HI.X.SX32 R12, R8, R4.reuse, 0x1, P3 ;  /* 0x00000004080c7211 */ /* 0x080fe400018f0eff */
[----:B--2---:R-:W-:Y:S01]  /*5df0*/  LEA.HI.X.SX32 R2, R7, R4, 0x1, P4 ;  /* 0x0000000407027211 */ /* 0x004fe200020f0eff */
[----:B------:R-:W-:Y:S01]  /*5e00*/  STL [R1+0x99c], R13 ;  /* 0x00099c0d01007387 */ /* 0x000fe20000100800 */
[----:B------:R-:W-:-:S03]  /*5e10*/  IADD3 R7, P2, PT, R11, R5, RZ ;  /* 0x000000050b077210 */ /* 0x000fc60007f5e0ff */
[----:B------:R0:W-:Y:S01]  /*5e20*/  STL [R1+0x9d0], R12 ;  /* 0x0009d00c01007387 */ /* 0x0001e20000100800 */
[----:B------:R-:W-:-:S03]  /*5e30*/  LEA.HI.X.SX32 R11, R11, R4, 0x1, P2 ;  /* 0x000000040b0b7211 */ /* 0x000fc600010f0eff */
[----:B------:R2:W-:Y:S01]  /*5e40*/  STL [R1+0x9d4], R2 ;  /* 0x0009d40201007387 */ /* 0x0005e20000100800 */
[----:B0-----:R-:W-:-:S03]  /*5e50*/  IADD3 R12, P3, PT, R6, R5, RZ ;  /* 0x00000005060c7210 */ /* 0x001fc60007f7e0ff */
[----:B------:R-:W-:Y:S01]  /*5e60*/  STL [R1+0x9d8], R7 ;  /* 0x0009d80701007387 */ /* 0x000fe20000100800 */
[----:B--2---:R-:W-:-:S03]  /*5e70*/  IADD3 R2, P4, PT, R3, R5, RZ ;  /* 0x0000000503027210 */ /* 0x004fc60007f9e0ff */
[----:B------:R-:W-:Y:S01]  /*5e80*/  STL [R1+0x9dc], R12 ;  /* 0x0009dc0c01007387 */ /* 0x000fe20000100800 */
[----:B------:R-:W-:Y:S01]  /*5e90*/  LEA.HI.X.SX32 R6, R6, R4, 0x1, P3 ;  /* 0x0000000406067211 */ /* 0x000fe200018f0eff */
[C---:B------:R-:W-:Y:S02]  /*5ea0*/  IMAD R10, R0.reuse, 0x4, R3 ;  /* 0x00000004000a7824 */ /* 0x040fe400078e0203 */
[----:B------:R0:W-:Y:S04]  /*5eb0*/  STL [R1+0x9e0], R2 ;  /* 0x0009e00201007387 */ /* 0x0001e80000100800 */
[----:B------:R-:W-:Y:S01]  /*5ec0*/  STL [R1+0x9a0], R11 ;  /* 0x0009a00b01007387 */ /* 0x000fe20000100800 */
[----:B------:R-:W-:-:S03]  /*5ed0*/  IMAD R9, R0, 0x4, R10 ;  /* 0x0000000400097824 */ /* 0x000fc600078e020a */
[----:B------:R-:W2:Y:S01]  /*5ee0*/  LDL.LU R19, [R1+0x13c] ;  /* 0x00013c0001137983 */ /* 0x000ea20000300800 */
[----:B0-----:R-:W-:-:S03]  /*5ef0*/  LEA.HI.X.SX32 R2, R3, R4, 0x1, P4 ;  /* 0x0000000403027211 */ /* 0x001fc600020f0eff */
[----:B------:R-:W-:Y:S04]  /*5f00*/  STL [R1+0x9bc], R6 ;  /* 0x0009bc0601007387 */ /* 0x000fe80000100800 */
[----:B------:R-:W3:Y:S04]  /*5f10*/  LDL.LU R17, [R1+0x138] ;  /* 0x0001380001117983 */ /* 0x000ee80000300800 */
[----:B------:R0:W-:Y:S01]  /*5f20*/  STL [R1+0x9c0], R2 ;  /* 0x0009c00201007387 */ /* 0x0001e20000100800 */
[----:B------:R-:W-:Y:S01]  /*5f30*/  IMAD R8, R0, 0x4, R9 ;  /* 0x0000000400087824 */ /* 0x000fe200078e0209 */
[----:B------:R-:W-:-:S02]  /*5f40*/  IADD3 R3, P3, PT, R9, R5, RZ ;  /* 0x0000000509037210 */ /* 0x000fc40007f7e0ff */
[----:B------:R-:W4:Y:S01]  /*5f50*/  LDL.LU R16, [R1+0x134] ;  /* 0x0001340001107983 */ /* 0x000f220000300800 */
[----:B0-----:R-:W-:Y:S01]  /*5f60*/  IADD3 R2, P2, PT, R10, R5, RZ ;  /* 0x000000050a027210 */ /* 0x001fe20007f5e0ff */
[----:B------:R-:W-:-:S04]  /*5f70*/  IMAD R7, R0, 0x4, R8 ;  /* 0x0000000400077824 */ /* 0x000fc800078e0208 */
[----:B------:R0:W-:Y:S04]  /*5f80*/  STL [R1+0x9c4], R2 ;  /* 0x0009c40201007387 */ /* 0x0001e80000100800 */
[----:B------:R-:W5:Y:S01]  /*5f90*/  LDL.LU R25, [R1+0x130] ;  /* 0x0001300001197983 */ /* 0x000f620000300800 */
[----:B------:R-:W-:-:S03]  /*5fa0*/  IMAD R6, R0, 0x4, R7 ;  /* 0x0000000400067824 */ /* 0x000fc600078e0207 */
[----:B------:R1:W-:Y:S01]  /*5fb0*/  STL [R1+0x9c8], R3 ;  /* 0x0009c80301007387 */ /* 0x0003e20000100800 */
[----:B0-----:R-:W-:-:S03]  /*5fc0*/  IADD3 R2, P4, PT, R8, R5, RZ ;  /* 0x0000000508027210 */ /* 0x001fc60007f9e0ff */
[----:B------:R-:W5:Y:S01]  /*5fd0*/  LDL.LU R28, [R1+0x12c] ;  /* 0x00012c00011c7983 */ /* 0x000f620000300800 */
[-C--:B------:R-:W-:Y:S02]  /*5fe0*/  LEA.HI.X.SX32 R11, R10, R4.reuse, 0x1, P2 ;  /* 0x000000040a0b7211 */ /* 0x080fe400010f0eff */
[-C--:B------:R-:W-:Y:S01]  /*5ff0*/  LEA.HI.X.SX32 R10, R9, R4.reuse, 0x1, P3 ;  /* 0x00000004090a7211 */ /* 0x080fe200018f0eff */
[----:B------:R0:W-:Y:S01]  /*6000*/  STL [R1+0x9cc], R2 ;  /* 0x0009cc0201007387 */ /* 0x0001e20000100800 */
[----:B-1----:R-:W-:Y:S01]  /*6010*/  IMAD R3, R0, 0x4, R6 ;  /* 0x0000000400037824 */ /* 0x002fe200078e0206 */
[----:B------:R-:W-:-:S03]  /*6020*/  LEA.HI.X.SX32 R9, R8, R4, 0x1, P4 ;  /* 0x0000000408097211 */ /* 0x000fc600020f0eff */
[----:B------:R-:W-:Y:S01]  /*6030*/  IMAD R8, R0, 0x4, R3 ;  /* 0x0000000400087824 */ /* 0x000fe200078e0203 */
[----:B0-----:R-:W5:Y:S04]  /*6040*/  LDL.LU R2, [R1+0x128] ;  /* 0x0001280001027983 */ /* 0x001f680000300800 */
[----:B------:R-:W-:Y:S04]  /*6050*/  STL [R1+0x9a4], R11 ;  /* 0x0009a40b01007387 */ /* 0x000fe80000100800 */
[----:B------:R0:W-:Y:S04]  /*6060*/  STL [R1+0x9a8], R10 ;  /* 0x0009a80a01007387 */ /* 0x0001e80000100800 */
[----:B------:R-:W5:Y:S04]  /*6070*/  LDL.LU R0, [R1+0x124] ;  /* 0x0001240001007983 */ /* 0x000f680000300800 */
[----:B------:R1:W-:Y:S01]  /*6080*/  STL [R1+0x9ac], R9 ;  /* 0x0009ac0901007387 */ /* 0x0003e20000100800 */
[----:B0-----:R-:W-:-:S03]  /*6090*/  IADD3 R10, P2, PT, R7, R5, RZ ;  /* 0x00000005070a7210 */ /* 0x001fc60007f5e0ff */
[----:B------:R-:W5:Y:S01]  /*60a0*/  LDL.LU R27, [R1+0x120] ;  /* 0x00012000011b7983 */ /* 0x000f620000300800 */
[----:B-1----:R-:W-:-:S03]  /*60b0*/  IADD3 R9, P3, PT, R6, R5, RZ ;  /* 0x0000000506097210 */ /* 0x002fc60007f7e0ff */
[----:B------:R0:W-:Y:S04]  /*60c0*/  STL [R1+0x9b0], R10 ;  /* 0x0009b00a01007387 */ /* 0x0001e80000100800 */
[----:B------:R1:W-:Y:S01]  /*60d0*/  STL [R1+0x9b4], R9 ;  /* 0x0009b40901007387 */ /* 0x0003e20000100800 */
[-C--:B0-----:R-:W-:Y:S02]  /*60e0*/  IADD3 R10, P4, PT, R3, R5.reuse, RZ ;  /* 0x00000005030a7210 */ /* 0x081fe40007f9e0ff */
[----:B-1----:R-:W-:Y:S02]  /*60f0*/  IADD3 R9, P5, PT, R8, R5, RZ ;  /* 0x0000000508097210 */ /* 0x002fe40007fbe0ff */
[-C--:B------:R-:W-:Y:S01]  /*6100*/  LEA.HI.X.SX32 R5, R7, R4.reuse, 0x1, P2 ;  /* 0x0000000407057211 */ /* 0x080fe200010f0eff */
[----:B------:R-:W-:Y:S04]  /*6110*/  STL [R1+0x9b8], R10 ;  /* 0x0009b80a01007387 */ /* 0x000fe80000100800 */
[----:B------:R-:W-:Y:S01]  /*6120*/  STL [R1+0x974], R9 ;  /* 0x0009740901007387 */ /* 0x000fe20000100800 */
[----:B------:R-:W-:-:S03]  /*6130*/  LEA.HI.X.SX32 R3, R3, R4, 0x1, P4 ;  /* 0x0000000403037211 */ /* 0x000fc600020f0eff */
[----:B------:R-:W5:Y:S04]  /*6140*/  LDL.LU R29, [R1+0x11c] ;  /* 0x00011c00011d7983 */ /* 0x000f680000300800 */
[----:B------:R0:W-:Y:S01]  /*6150*/  STL [R1+0x964], R5 ;  /* 0x0009640501007387 */ /* 0x0001e20000100800 */
[----:B------:R-:W-:Y:S01]  /*6160*/  IMAD R20, R20, 0x80, R26 ;  /* 0x0000008014147824 */ /* 0x000fe200078e021a */
[-C--:B0-----:R-:W-:Y:S02]  /*6170*/  LEA.HI.X.SX32 R5, R6, R4.reuse, 0x1, P3 ;  /* 0x0000000406057211 */ /* 0x081fe400018f0eff */
[----:B------:R-:W-:-:S03]  /*6180*/  LEA.HI.X.SX32 R4, R8, R4, 0x1, P5 ;  /* 0x0000000408047211 */ /* 0x000fc600028f0eff */
[----:B------:R-:W-:Y:S04]  /*6190*/  STL [R1+0x96c], R5 ;  /* 0x00096c0501007387 */ /* 0x000fe80000100800 */
[----:B------:R0:W-:Y:S02]  /*61a0*/  STL [R1+0x970], R3 ;  /* 0x0009700301007387 */ /* 0x0001e40000100800 */
[----:B0-----:R-:W-:-:S05]  /*61b0*/  LEA.HI.X.SX32 R3, R26, UR15, 0x1, P1 ;  /* 0x0000000f1a037c11 */ /* 0x001fca00088f0eff */
[----:B------:R-:W-:Y:S04]  /*61c0*/  STL [R1+0xbf8], R3 ;  /* 0x000bf80301007387 */ /* 0x000fe80000100800 */
[----:B------:R0:W-:Y:S02]  /*61d0*/  STL [R1+0x968], R4 ;  /* 0x0009680401007387 */ /* 0x0001e40000100800 */
[----:B0-----:R-:W-:-:S05]  /*61e0*/  LEA.HI.X.SX32 R4, R20, UR15, 0x1, P0 ;  /* 0x0000000f14047c11 */ /* 0x001fca00080f0eff */
[----:B------:R-:W-:Y:S01]  /*61f0*/  STL [R1+0xbfc], R4 ;  /* 0x000bfc0401007387 */ /* 0x000fe20000100800 */
[----:B--2---:R-:W-:Y:S02]  /*6200*/  IMAD R5, R19, UR5, RZ ;  /* 0x0000000513057c24 */ /* 0x004fe4000f8e02ff */
[----:B---3--:R-:W-:-:S03]  /*6210*/  IMAD R6, R17, UR5, RZ ;  /* 0x0000000511067c24 */ /* 0x008fc6000f8e02ff */
[----:B------:R-:W-:Y:S01]  /*6220*/  STL [R1+0xc7c], R5 ;  /* 0x000c7c0501007387 */ /* 0x000fe20000100800 */
[----:B----4-:R-:W-:-:S03]  /*6230*/  IMAD R7, R16, UR5, RZ ;  /* 0x0000000510077c24 */ /* 0x010fc6000f8e02ff */
[----:B------:R-:W-:Y:S04]  /*6240*/  STL [R1+0xc80], R6 ;  /* 0x000c800601007387 */ /* 0x000fe80000100800 */
[----:B------:R-:W-:Y:S04]  /*6250*/  STL [R1+0xc84], R7 ;  /* 0x000c840701007387 */ /* 0x000fe80000100800 */
[----:B------:R-:W2:Y:S01]  /*6260*/  LDL.LU R16, [R1+0x118] ;  /* 0x0001180001107983 */ /* 0x000ea20000300800 */
[----:B-----5:R-:W-:-:S05]  /*6270*/  IMAD R8, R25, UR5, RZ ;  /* 0x0000000519087c24 */ /* 0x020fca000f8e02ff */
[----:B------:R0:W-:Y:S01]  /*6280*/  STL [R1+0xc88], R8 ;  /* 0x000c880801007387 */ /* 0x0001e20000100800 */
[----:B------:R-:W-:-:S03]  /*6290*/  IMAD R9, R28, UR5, RZ ;  /* 0x000000051c097c24 */ /* 0x000fc6000f8e02ff */
[----:B------:R-:W3:Y:S04]  /*62a0*/  LDL.LU R28, [R1+0x114] ;  /* 0x00011400011c7983 */ /* 0x000ee80000300800 */
[----:B------:R-:W-:Y:S01]  /*62b0*/  STL [R1+0xc8c], R9 ;  /* 0x000c8c0901007387 */ /* 0x000fe20000100800 */
[----:B------:R-:W-:-:S03]  /*62c0*/  IMAD R10, R2, UR5, RZ ;  /* 0x00000005020a7c24 */ /* 0x000fc6000f8e02ff */
[----:B------:R-:W4:Y:S04]  /*62d0*/  LDL.LU R2, [R1+0x110] ;  /* 0x0001100001027983 */ /* 0x000f280000300800 */
[----:B------:R1:W-:Y:S01]  /*62e0*/  STL [R1+0xc90], R10 ;  /* 0x000c900a01007387 */ /* 0x0003e20000100800 */
[----:B------:R-:W-:-:S03]  /*62f0*/  IMAD R11, R0, UR5, RZ ;  /* 0x00000005000b7c24 */ /* 0x000fc6000f8e02ff */
[----:B------:R-:W5:Y:S04]  /*6300*/  LDL.LU R0, [R1+0x10c] ;  /* 0x00010c0001007983 */ /* 0x000f680000300800 */
[----:B------:R-:W-:Y:S01]  /*6310*/  STL [R1+0xc94], R11 ;  /* 0x000c940b01007387 */ /* 0x000fe20000100800 */
[----:B------:R-:W-:-:S03]  /*6320*/  IMAD R12, R27, UR5, RZ ;  /* 0x000000051b0c7c24 */ /* 0x000fc6000f8e02ff */
[----:B------:R-:W5:Y:S04]  /*6330*/  LDL.LU R22, [R1+0x108] ;  /* 0x0001080001167983 */ /* 0x000f680000300800 */
[----:B------:R-:W5:Y:S04]  /*6340*/  LDL.LU R24, [R1+0x104] ;  /* 0x0001040001187983 */ /* 0x000f680000300800 */
[----:B------:R-:W-:Y:S04]  /*6350*/  STL [R1+0xc98], R12 ;  /* 0x000c980c01007387 */ /* 0x000fe80000100800 */
[----:B------:R-:W5:Y:S04]  /*6360*/  LDL.LU R25, [R1+0x100] ;  /* 0x0001000001197983 */ /* 0x000f680000300800 */
[----:B------:R-:W5:Y:S01]  /*6370*/  LDL.LU R27, [R1+0xfc] ;  /* 0x0000fc00011b7983 */ /* 0x000f620000300800 */
[----:B------:R-:W-:-:S03]  /*6380*/  IMAD R13, R29, UR5, RZ ;  /* 0x000000051d0d7c24 */ /* 0x000fc6000f8e02ff */
[----:B------:R-:W5:Y:S04]  /*6390*/  LDL.LU R29, [R1+0xf8] ;  /* 0x0000f800011d7983 */ /* 0x000f680000300800 */
[----:B0-----:R-:W1:Y:S04]  /*63a0*/  LDL.LU R8, [R1+0xf4] ;  /* 0x0000f40001087983 */ /* 0x001e680000300800 */
[----:B------:R-:W5:Y:S04]  /*63b0*/  LDL.LU R7, [R1+0xf0] ;  /* 0x0000f00001077983 */ /* 0x000f680000300800 */
        /* <DEDUP_REMOVED lines=9> */
[----:B------:R-:W-:Y:S04]  /*6450*/  STL [R1+0xc9c], R13 ;  /* 0x000c9c0d01007387 */ /* 0x000fe80000100800 */
[----:B------:R-:W5:Y:S01]  /*6460*/  LDL.LU R17, [R1+0xc8] ;  /* 0x0000c80001117983 */ /* 0x000f620000300800 */
[----:B--2---:R-:W-:-:S05]  /*6470*/  IMAD R15, R16, UR5, RZ ;  /* 0x00000005100f7c24 */ /* 0x004fca000f8e02ff */
[----:B------:R-:W-:Y:S01]  /*6480*/  STL [R1+0xca0], R15 ;  /* 0x000ca00f01007387 */ /* 0x000fe20000100800 */
[----:B---3--:R-:W-:-:S03]  /*6490*/  IMAD R16, R28, UR5, RZ ;  /* 0x000000051c107c24 */ /* 0x008fc6000f8e02ff */
[----:B------:R-:W2:Y:S04]  /*64a0*/  LDL.LU R28, [R1+0x6c] ;  /* 0x00006c00011c7983 */ /* 0x000ea80000300800 */
[----:B------:R-:W-:Y:S01]  /*64b0*/  STL [R1+0xca4], R16 ;  /* 0x000ca41001007387 */ /* 0x000fe20000100800 */
[----:B----4-:R-:W-:-:S03]  /*64c0*/  IMAD R18, R2, UR5, RZ ;  /* 0x0000000502127c24 */ /* 0x010fc6000f8e02ff */
[----:B------:R-:W3:Y:S04]  /*64d0*/  LDL.LU R2, [R1+0xc4] ;  /* 0x0000c40001027983 */ /* 0x000ee80000300800 */
[----:B------:R-:W-:Y:S01]  /*64e0*/  STL [R1+0xca8], R18 ;  /* 0x000ca81201007387 */ /* 0x000fe20000100800 */
[----:B-----5:R-:W-:-:S03]  /*64f0*/  IMAD R20, R0, UR5, RZ ;  /* 0x0000000500147c24 */ /* 0x020fc6000f8e02ff */
[----:B------:R-:W4:Y:S01]  /*6500*/  LDL.LU R0, [R1+0x94] ;  /* 0x0000940001007983 */ /* 0x000f220000300800 */
[----:B------:R-:W-:-:S03]  /*6510*/  IMAD R22, R22, UR5, RZ ;  /* 0x0000000516167c24 */ /* 0x000fc6000f8e02ff */
[----:B------:R-:W-:Y:S01]  /*6520*/  STL [R1+0xcac], R20 ;  /* 0x000cac1401007387 */ /* 0x000fe20000100800 */
[----:B------:R-:W-:-:S03]  /*6530*/  IMAD R24, R24, UR5, RZ ;  /* 0x0000000518187c24 */ /* 0x000fc6000f8e02ff */
[----:B------:R-:W-:Y:S01]  /*6540*/  STL [R1+0xcb0], R22 ;  /* 0x000cb01601007387 */ /* 0x000fe20000100800 */
[----:B------:R-:W-:-:S03]  /*6550*/  IMAD R25, R25, UR5, RZ ;  /* 0x0000000519197c24 */ /* 0x000fc6000f8e02ff */
[----:B------:R-:W-:Y:S04]  /*6560*/  STL [R1+0xcb4], R24 ;  /* 0x000cb41801007387 */ /* 0x000fe80000100800 */
[----:B------:R-:W-:Y:S01]  /*6570*/  STL [R1+0xcb8], R25 ;  /* 0x000cb81901007387 */ /* 0x000fe20000100800 */
[----:B-1----:R-:W-:Y:S02]  /*6580*/  IMAD R10, R8, UR5, RZ ;  /* 0x00000005080a7c24 */ /* 0x002fe4000f8e02ff */
[----:B------:R-:W-:-:S03]  /*6590*/  IMAD R9, R7, UR5, RZ ;  /* 0x0000000507097c24 */ /* 0x000fc6000f8e02ff */
[----:B------:R-:W-:Y:S01]  /*65a0*/  STL [R1+0x4], R10 ;  /* 0x0000040a01007387 */ /* 0x000fe20000100800 */
        /* <DEDUP_REMOVED lines=9> */
[----:B------:R0:W-:Y:S01]  /*6640*/  STL [R1+0x28], R5 ;  /* 0x0000280501007387 */ /* 0x0001e20000100800 */
[----:B------:R-:W-:-:S03]  /*6650*/  IMAD R3, R14, UR5, RZ ;  /* 0x000000050e037c24 */ /* 0x000fc6000f8e02ff */
[----:B------:R1:W-:Y:S01]  /*6660*/  STL [R1+0x30], R4 ;  /* 0x0000300401007387 */ /* 0x0003e20000100800 */
[----:B0-----:R-:W-:-:S03]  /*6670*/  IMAD R5, R23, UR5, RZ ;  /* 0x0000000517057c24 */ /* 0x001fc6000f8e02ff */
[----:B------:R0:W-:Y:S01]  /*6680*/  STL [R1+0x34], R3 ;  /* 0x0000340301007387 */ /* 0x0001e20000100800 */
[----:B-1----:R-:W-:-:S03]  /*6690*/  IMAD R4, R21, UR5, RZ ;  /* 0x0000000515047c24 */ /* 0x002fc6000f8e02ff */
[----:B------:R-:W-:Y:S04]  /*66a0*/  STL [R1+0x3c], R5 ;  /* 0x00003c0501007387 */ /* 0x000fe80000100800 */
[----:B------:R-:W5:Y:S01]  /*66b0*/  LDL.LU R25, [R1+0xc0] ;  /* 0x0000c00001197983 */ /* 0x000f620000300800 */
[----:B0-----:R-:W-:-:S03]  /*66c0*/  IMAD R3, R19, UR5, RZ ;  /* 0x0000000513037c24 */ /* 0x001fc6000f8e02ff */
[----:B------:R-:W-:Y:S04]  /*66d0*/  STL [R1+0x44], R4 ;  /* 0x0000440401007387 */ /* 0x000fe80000100800 */
[----:B------:R-:W5:Y:S04]  /*66e0*/  LDL.LU R21, [R1+0xbc] ;  /* 0x0000bc0001157983 */ /* 0x000f680000300800 */
[----:B------:R0:W-:Y:S04]  /*66f0*/  STL [R1+0x50], R3 ;  /* 0x0000500301007387 */ /* 0x0001e80000100800 */
[----:B------:R-:W5:Y:S04]  /*6700*/  LDL.LU R24, [R1+0xb8] ;  /* 0x0000b80001187983 */ /* 0x000f680000300800 */
[----:B------:R-:W5:Y:S01]  /*6710*/  LDL.LU R19, [R1+0xb4] ;  /* 0x0000b40001137983 */ /* 0x000f620000300800 */
[----:B0-----:R-:W-:-:S05]  /*6720*/  IMAD R3, R17, UR5, RZ ;  /* 0x0000000511037c24 */ /* 0x001fca000f8e02ff */
[----:B------:R2:W-:Y:S04]  /*6730*/  STL [R1+0x58], R3 ;  /* 0x0000580301007387 */ /* 0x0005e80000100800 */
[----:B------:R-:W5:Y:S04]  /*6740*/  LDL.LU R22, [R1+0xb0] ;  /* 0x0000b00001167983 */ /* 0x000f680000300800 */
[----:B------:R-:W5:Y:S01]  /*6750*/  LDL.LU R17, [R1+0xac] ;  /* 0x0000ac0001117983 */ /* 0x000f620000300800 */
[----:B--2---:R-:W-:-:S05]  /*6760*/  IMAD R3, R28, UR5, RZ ;  /* 0x000000051c037c24 */ /* 0x004fca000f8e02ff */
[----:B------:R0:W-:Y:S04]  /*6770*/  STL [R1+0x6c], R3 ;  /* 0x00006c0301007387 */ /* 0x0001e80000100800 */
[----:B------:R-:W2:Y:S04]  /*6780*/  LDL.LU R20, [R1+0xa8] ;  /* 0x0000a80001147983 */ /* 0x000ea80000300800 */
[----:B------:R-:W2:Y:S01]  /*6790*/  LDL.LU R28, [R1+0xa4] ;  /* 0x0000a400011c7983 */ /* 0x000ea20000300800 */
[----:B---3--:R-:W-:-:S05]  /*67a0*/  IMAD R2, R2, UR5, RZ ;  /* 0x0000000502027c24 */ /* 0x008fca000f8e02ff */
[----:B------:R1:W-:Y:S04]  /*67b0*/  STL [R1+0x74], R2 ;  /* 0x0000740201007387 */ /* 0x0003e80000100800 */
[----:B------:R-:W3:Y:S01]  /*67c0*/  LDL.LU R18, [R1+0xa0] ;  /* 0x0000a00001127983 */ /* 0x000ee20000300800 */
[----:B----4-:R-:W-:-:S03]  /*67d0*/  IMAD R0, R0, UR5, RZ ;  /* 0x0000000500007c24 */ /* 0x010fc6000f8e02ff */
[----:B------:R-:W4:Y:S04]  /*67e0*/  LDL.LU R16, [R1+0x9c] ;  /* 0x00009c0001107983 */ /* 0x000f280000300800 */
[----:B------:R0:W-:Y:S04]  /*67f0*/  STL [R1+0x94], R0 ;  /* 0x0000940001007387 */ /* 0x0001e80000100800 */
[----:B------:R-:W4:Y:S04]  /*6800*/  LDL.LU R15, [R1+0x90] ;  /* 0x00009000010f7983 */ /* 0x000f280000300800 */
        /* <DEDUP_REMOVED lines=10> */
[----:B0-----:R-:W4:Y:S04]  /*68b0*/  LDL.LU R3, [R1+0x5c] ;  /* 0x00005c0001037983 */ /* 0x001f280000300800 */
[----:B------:R-:W4:Y:S04]  /*68c0*/  LDL.LU R26, [R1+0x54] ;  /* 0x00005400011a7983 */ /* 0x000f280000300800 */
[----:B------:R-:W4:Y:S04]  /*68d0*/  LDL.LU R14, [R1+0x4c] ;  /* 0x00004c00010e7983 */ /* 0x000f280000300800 */
[----:B------:R-:W4:Y:S04]  /*68e0*/  LDL.LU R23, [R1+0x48] ;  /* 0x0000480001177983 */ /* 0x000f280000300800 */
[----:B-1----:R-:W4:Y:S04]  /*68f0*/  LDL.LU R2, [R1+0x40] ;  /* 0x0000400001027983 */ /* 0x002f280000300800 */
[----:B------:R-:W4:Y:S01]  /*6900*/  LDL.LU R0, [R1+0x38] ;  /* 0x0000380001007983 */ /* 0x000f220000300800 */
[----:B-----5:R-:W-:-:S05]  /*6910*/  IMAD R25, R25, UR5, RZ ;  /* 0x0000000519197c24 */ /* 0x020fca000f8e02ff */
[----:B------:R0:W-:Y:S01]  /*6920*/  STL [R1+0x98], R25 ;  /* 0x0000981901007387 */ /* 0x0001e20000100800 */
[----:B------:R-:W-:-:S03]  /*6930*/  IMAD R21, R21, UR5, RZ ;  /* 0x0000000515157c24 */ /* 0x000fc6000f8e02ff */
[----:B0-----:R-:W5:Y:S01]  /*6940*/  LDL.LU R25, [R1+0xcb8] ;  /* 0x000cb80001197983 */ /* 0x001f620000300800 */
[----:B------:R-:W-:-:S03]  /*6950*/  IMAD R24, R24, UR5, RZ ;  /* 0x0000000518187c24 */ /* 0x000fc6000f8e02ff */
[----:B------:R0:W-:Y:S01]  /*6960*/  STL [R1+0xbc], R21 ;  /* 0x0000bc1501007387 */ /* 0x0001e20000100800 */
[----:B------:R-:W-:-:S03]  /*6970*/  IMAD R19, R19, UR5, RZ ;  /* 0x0000000513137c24 */ /* 0x000fc6000f8e02ff */
[----:B0-----:R-:W5:Y:S01]  /*6980*/  LDL.LU R21, [R1+0x24] ;  /* 0x0000240001157983 */ /* 0x001f620000300800 */
[----:B------:R-:W-:-:S03]  /*6990*/  IMAD R22, R22, UR5, RZ ;  /* 0x0000000516167c24 */ /* 0x000fc6000f8e02ff */
[----:B------:R0:W-:Y:S01]  /*69a0*/  STL [R1+0xb8], R24 ;  /* 0x0000b81801007387 */ /* 0x0001e20000100800 */
[----:B------:R-:W-:-:S03]  /*69b0*/  IMAD R17, R17, UR5, RZ ;  /* 0x0000000511117c24 */ /* 0x000fc6000f8e02ff */
[----:B0-----:R-:W5:Y:S04]  /*69c0*/  LDL.LU R24, [R1+0xcb4] ;  /* 0x000cb40001187983 */ /* 0x001f680000300800 */
[----:B------:R0:W-:Y:S04]  /*69d0*/  STL [R1+0xb4], R19 ;  /* 0x0000b41301007387 */ /* 0x0001e80000100800 */
[----:B0-----:R-:W5:Y:S04]  /*69e0*/  LDL.LU R19, [R1+0x1c] ;  /* 0x00001c0001137983 */ /* 0x001f680000300800 */
[----:B------:R0:W-:Y:S04]  /*69f0*/  STL [R1+0xb0], R22 ;  /* 0x0000b01601007387 */ /* 0x0001e80000100800 */
[----:B0-----:R-:W5:Y:S04]  /*6a00*/  LDL.LU R22, [R1+0xcb0] ;  /* 0x000cb00001167983 */ /* 0x001f680000300800 */
[----:B------:R0:W-:Y:S04]  /*6a10*/  STL [R1+0xac], R17 ;  /* 0x0000ac1101007387 */ /* 0x0001e80000100800 */
[----:B0-----:R-:W5:Y:S01]  /*6a20*/  LDL.LU R17, [R1+0x14] ;  /* 0x0000140001117983 */ /* 0x001f620000300800 */
[----:B--2---:R-:W-:-:S02]  /*6a30*/  IMAD R20, R20, UR5, RZ ;  /* 0x0000000514147c24 */ /* 0x004fc4000f8e02ff */
[----:B------:R-:W-:-:S03]  /*6a40*/  IMAD R28, R28, UR5, RZ ;  /* 0x000000051c1c7c24 */ /* 0x000fc6000f8e02ff */
[----:B------:R0:W-:Y:S01]  /*6a50*/  STL [R1+0xa8], R20 ;  /* 0x0000a81401007387 */ /* 0x0001e20000100800 */
[----:B---3--:R-:W-:-:S03]  /*6a60*/  IMAD R18, R18, UR5, RZ ;  /* 0x0000000512127c24 */ /* 0x008fc6000f8e02ff */
[----:B0-----:R-:W2:Y:S01]  /*6a70*/  LDL.LU R20, [R1+0xcac] ;  /* 0x000cac0001147983 */ /* 0x001ea20000300800 */
[----:B----4-:R-:W-:-:S03]  /*6a80*/  IMAD R16, R16, UR5, RZ ;  /* 0x0000000510107c24 */ /* 0x010fc6000f8e02ff */
[----:B------:R0:W-:Y:S01]  /*6a90*/  STL [R1+0xa4], R28 ;  /* 0x0000a41c01007387 */ /* 0x0001e20000100800 */
[----:B------:R-:W-:-:S03]  /*6aa0*/  IMAD R15, R15, UR5, RZ ;  /* 0x000000050f0f7c24 */ /* 0x000fc6000f8e02ff */
[----:B0-----:R-:W3:Y:S01]  /*6ab0*/  LDL.LU R28, [R1+0x8] ;  /* 0x00000800011c7983 */ /* 0x001ee20000300800 */
[----:B------:R-:W-:-:S03]  /*6ac0*/  IMAD R13, R13, UR5, RZ ;  /* 0x000000050d0d7c24 */ /* 0x000fc6000f8e02ff */
[----:B------:R0:W-:Y:S01]  /*6ad0*/  STL [R1+0xa0], R18 ;  /* 0x0000a01201007387 */ /* 0x0001e20000100800 */
[----:B------:R-:W-:Y:S02]  /*6ae0*/  IMAD R12, R12, UR5, RZ ;  /* 0x000000050c0c7c24 */ /* 0x000fe4000f8e02ff */
[----:B------:R-:W-:Y:S01]  /*6af0*/  IMAD R11, R11, UR5, RZ ;  /* 0x000000050b0b7c24 */ /* 0x000fe2000f8e02ff */
[----:B0-----:R-:W4:Y:S04]  /*6b00*/  LDL.LU R18, [R1+0xca8] ;  /* 0x000ca80001127983 */ /* 0x001f280000300800 */
[----:B------:R0:W-:Y:S01]  /*6b10*/  STL [R1+0xc0], R16 ;  /* 0x0000c01001007387 */ /* 0x0001e20000100800 */
[----:B------:R-:W-:Y:S02]  /*6b20*/  IMAD R10, R10, UR5, RZ ;  /* 0x000000050a0a7c24 */ /* 0x000fe4000f8e02ff */
[----:B------:R-:W-:Y:S01]  /*6b30*/  IMAD R9, R9, UR5, RZ ;  /* 0x0000000509097c24 */ /* 0x000fe2000f8e02ff */
[----:B0-----:R-:W2:Y:S04]  /*6b40*/  LDL.LU R16, [R1+0xca4] ;  /* 0x000ca40001107983 */ /* 0x001ea80000300800 */
[----:B------:R0:W-:Y:S01]  /*6b50*/  STL [R1+0xc8], R15 ;  /* 0x0000c80f01007387 */ /* 0x0001e20000100800 */
[----:B------:R-:W-:-:S03]  /*6b60*/  IMAD R8, R8, UR5, RZ ;  /* 0x0000000508087c24 */ /* 0x000fc6000f8e02ff */
        /* <DEDUP_REMOVED lines=21> */
[----:B0-----:R-:W4:Y:S01]  /*6cc0*/  LDL.LU R5, [R1+0xc7c] ;  /* 0x000c7c0001057983 */ /* 0x001f220000300800 */
[----:B------:R-:W-:-:S02]  /*6cd0*/  IMAD R4, R4, UR5, RZ ;  /* 0x0000000504047c24 */ /* 0x000fc4000f8e02ff */
[----:B------:R-:W-:Y:S02]  /*6ce0*/  IMAD R3, R3, UR5, RZ ;  /* 0x0000000503037c24 */ /* 0x000fe4000f8e02ff */
[----:B------:R-:W-:Y:S01]  /*6cf0*/  IMAD R26, R26, UR5, RZ ;  /* 0x000000051a1a7c24 */ /* 0x000fe2000f8e02ff */
[----:B------:R0:W-:Y:S04]  /*6d00*/  STL [R1+0x108], R4 ;  /* 0x0001080401007387 */ /* 0x0001e80000100800 */
[----:B------:R1:W-:Y:S01]  /*6d10*/  STL [R1+0x10c], R3 ;  /* 0x00010c0301007387 */ /* 0x0003e20000100800 */
[----:B0-----:R-:W-:-:S03]  /*6d20*/  IMAD R4, R14, UR5, RZ ;  /* 0x000000050e047c24 */ /* 0x001fc6000f8e02ff */
[----:B------:R-:W-:Y:S01]  /*6d30*/  STL [R1+0x114], R26 ;  /* 0x0001141a01007387 */ /* 0x000fe20000100800 */
[----:B-1----:R-:W-:-:S03]  /*6d40*/  IMAD R3, R23, UR5, RZ ;  /* 0x0000000517037c24 */ /* 0x002fc6000f8e02ff */
[----:B------:R-:W-:Y:S01]  /*6d50*/  STL [R1+0x11c], R4 ;  /* 0x00011c0401007387 */ /* 0x000fe20000100800 */
[----:B------:R-:W-:-:S03]  /*6d60*/  IMAD R2, R2, UR5, RZ ;  /* 0x0000000502027c24 */ /* 0x000fc6000f8e02ff */
[----:B------:R5:W-:Y:S04]  /*6d70*/  STL [R1+0xc00], R4 ;  /* 0x000c000401007387 */ /* 0x000be80000100800 */
[----:B------:R-:W-:Y:S01]  /*6d80*/  STL [R1+0x120], R3 ;  /* 0x0001200301007387 */ /* 0x000fe20000100800 */
[----:B-----5:R-:W-:-:S03]  /*6d90*/  IMAD R4, R21, UR5, RZ ;  /* 0x0000000515047c24 */ /* 0x020fc6000f8e02ff */
[----:B------:R0:W-:Y:S01]  /*6da0*/  STL [R1+0xc04], R3 ;  /* 0x000c040301007387 */ /* 0x0001e20000100800 */
[----:B------:R-:W-:-:S03]  /*6db0*/  IMAD R0, R0, UR5, RZ ;  /* 0x0000000500007c24 */ /* 0x000fc6000f8e02ff */
[----:B------:R-:W-:Y:S04]  /*6dc0*/  STL [R1+0x134], R4 ;  /* 0x0001340401007387 */ /* 0x000fe80000100800 */
[----:B------:R-:W-:Y:S01]  /*6dd0*/  STL [R1+0x128], R2 ;  /* 0x0001280201007387 */ /* 0x000fe20000100800 */
[----:B0-----:R-:W-:-:S03]  /*6de0*/  IMAD R3, R19, UR5, RZ ;  /* 0x0000000513037c24 */ /* 0x001fc6000f8e02ff */
[----:B------:R0:W-:Y:S04]  /*6df0*/  STL [R1+0xc08], R2 ;  /* 0x000c080201007387 */ /* 0x0001e80000100800 */
[----:B------:R-:W-:Y:S01]  /*6e00*/  STL [R1+0x13c], R3 ;  /* 0x00013c0301007387 */ /* 0x000fe20000100800 */
[----:B0-----:R-:W-:-:S03]  /*6e10*/  IMAD R2, R17, UR5, RZ ;  /* 0x0000000511027c24 */ /* 0x001fc6000f8e02ff */
[----:B------:R-:W-:Y:S04]  /*6e20*/  STL [R1+0x12c], R0 ;  /* 0x00012c0001007387 */ /* 0x000fe80000100800 */
[----:B------:R0:W-:Y:S04]  /*6e30*/  STL [R1+0xc0c], R0 ;  /* 0x000c0c0001007387 */ /* 0x0001e80000100800 */
[----:B------:R1:W-:Y:S04]  /*6e40*/  STL [R1+0x144], R2 ;  /* 0x0001440201007387 */ /* 0x0003e80000100800 */
[----:B0-----:R-:W5:Y:S04]  /*6e50*/  LDL R0, [R1+0x18] ;  /* 0x0000180001007983 */ /* 0x001f680000100800 */
[----:B-1----:R-:W5:Y:S01]  /*6e60*/  LDL R2, [R1+0x20] ;  /* 0x0000200001027983 */ /* 0x002f620000100800 */
[----:B---3--:R-:W-:-:S05]  /*6e70*/  IMAD R3, R28, UR5, RZ ;  /* 0x000000051c037c24 */ /* 0x008fca000f8e02ff */
[----:B------:R0:W-:Y:S04]  /*6e80*/  STL [R1+0x148], R3 ;  /* 0x0001480301007387 */ /* 0x0001e80000100800 */
[----:B------:R-:W3:Y:S04]  /*6e90*/  LDL R4, [R1+0x30] ;  /* 0x0000300001047983 */ /* 0x000ee80000100800 */
[----:B0-----:R-:W3:Y:S01]  /*6ea0*/  LDL R3, [R1+0x28] ;  /* 0x0000280001037983 */ /* 0x001ee20000100800 */
[----:B--2---:R-:W-:Y:S02]  /*6eb0*/  SHF.R.S32.HI R17, RZ, 0x1f, R6 ;  /* 0x0000001fff117819 */ /* 0x004fe40000011406 */
[----:B----4-:R-:W-:-:S05]  /*6ec0*/  SHF.R.S32.HI R14, RZ, 0x1f, R5 ;  /* 0x0000001fff0e7819 */ /* 0x010fca0000011405 */
[----:B------:R0:W-:Y:S04]  /*6ed0*/  STL [R1+0xc14], R14 ;  /* 0x000c140e01007387 */ /* 0x0001e80000100800 */
[----:B0-----:R-:W2:Y:S04]  /*6ee0*/  LDL R14, [R1+0x10] ;  /* 0x00001000010e7983 */ /* 0x001ea80000100800 */
[----:B------:R0:W-:Y:S04]  /*6ef0*/  STL [R1+0xc10], R5 ;  /* 0x000c100501007387 */ /* 0x0001e80000100800 */
[----:B0-----:R-:W4:Y:S04]  /*6f00*/  LDL R5, [R1+0xc] ;  /* 0x00000c0001057983 */ /* 0x001f280000100800 */
[----:B------:R0:W-:Y:S04]  /*6f10*/  STL [R1+0xc1c], R17 ;  /* 0x000c1c1101007387 */ /* 0x0001e80000100800 */
[----:B0-----:R-:W3:Y:S01]  /*6f20*/  LDL R17, [R1+0x4] ;  /* 0x0000040001117983 */ /* 0x001ee20000100800 */
[----:B------:R-:W-:-:S02]  /*6f30*/  SHF.R.S32.HI R19, RZ, 0x1f, R7 ;  /* 0x0000001fff137819 */ /* 0x000fc40000011407 */
[----:B------:R-:W-:Y:S01]  /*6f40*/  SHF.R.S32.HI R21, RZ, 0x1f, R8 ;  /* 0x0000001fff157819 */ /* 0x000fe20000011408 */
[----:B------:R0:W-:Y:S01]  /*6f50*/  STL [R1+0xc18], R6 ;  /* 0x000c180601007387 */ /* 0x0001e20000100800 */
[----:B------:R-:W-:Y:S02]  /*6f60*/  SHF.R.S32.HI R23, RZ, 0x1f, R9 ;  /* 0x0000001fff177819 */ /* 0x000fe40000011409 */
[----:B------:R-:W-:Y:S01]  /*6f70*/  SHF.R.S32.HI R26, RZ, 0x1f, R10 ;  /* 0x0000001fff1a7819 */ /* 0x000fe2000001140a */
[----:B------:R-:W-:Y:S01]  /*6f80*/  STL [R1+0xc24], R19 ;  /* 0x000c241301007387 */ /* 0x000fe20000100800 */
[----:B------:R-:W-:-:S03]  /*6f90*/  SHF.R.S32.HI R28, RZ, 0x1f, R11 ;  /* 0x0000001fff1c7819 */ /* 0x000fc6000001140b */
[----:B------:R1:W-:Y:S04]  /*6fa0*/  STL [R1+0xc20], R7 ;  /* 0x000c200701007387 */ /* 0x0003e80000100800 */
[----:B------:R-:W-:Y:S01]  /*6fb0*/  STL [R1+0xc2c], R21 ;  /* 0x000c2c1501007387 */ /* 0x000fe20000100800 */
[----:B0-----:R-:W-:-:S03]  /*6fc0*/  SHF.R.S32.HI R6, RZ, 0x1f, R12 ;  /* 0x0000001fff067819 */ /* 0x001fc6000001140c */
[----:B------:R-:W-:Y:S04]  /*6fd0*/  STL [R1+0xc28], R8 ;  /* 0x000c280801007387 */ /* 0x000fe80000100800 */
[----:B------:R-:W-:Y:S01]  /*6fe0*/  STL [R1+0xc34], R23 ;  /* 0x000c341701007387 */ /* 0x000fe20000100800 */
[----:B-1----:R-:W-:-:S03]  /*6ff0*/  SHF.R.S32.HI R7, RZ, 0x1f, R13 ;  /* 0x0000001fff077819 */ /* 0x002fc6000001140d */
[----:B------:R-:W-:Y:S04]  /*7000*/  STL [R1+0xc30], R9 ;  /* 0x000c300901007387 */ /* 0x000fe80000100800 */
[----:B------:R-:W-:Y:S04]  /*7010*/  STL [R1+0xc3c], R26 ;  /* 0x000c3c1a01007387 */ /* 0x000fe80000100800 */
[----:B------:R-:W-:Y:S04]  /*7020*/  STL [R1+0xc38], R10 ;  /* 0x000c380a01007387 */ /* 0x000fe80000100800 */
[----:B------:R-:W-:Y:S04]  /*7030*/  STL [R1+0xc44], R28 ;  /* 0x000c441c01007387 */ /* 0x000fe80000100800 */
[----:B------:R-:W-:Y:S04]  /*7040*/  STL [R1+0xc40], R11 ;  /* 0x000c400b01007387 */ /* 0x000fe80000100800 */
[----:B------:R-:W-:Y:S04]  /*7050*/  STL [R1+0xc48], R12 ;  /* 0x000c480c01007387 */ /* 0x000fe80000100800 */
[----:B------:R0:W-:Y:S04]  /*7060*/  STL [R1], R6 ;  /* 0x0000000601007387 */ /* 0x0001e80000100800 */
[----:B------:R-:W-:Y:S04]  /*7070*/  STL [R1+0xc4c], R13 ;  /* 0x000c4c0d01007387 */ /* 0x000fe80000100800 */
[----:B------:R1:W-:Y:S01]  /*7080*/  STL [R1+0x8], R7 ;  /* 0x0000080701007387 */ /* 0x0003e20000100800 */
[----:B0-----:R-:W-:-:S03]  /*7090*/  SHF.R.S32.HI R6, RZ, 0x1f, R15 ;  /* 0x0000001fff067819 */ /* 0x001fc6000001140f */
[----:B------:R-:W-:Y:S01]  /*70a0*/  STL [R1+0xc50], R15 ;  /* 0x000c500f01007387 */ /* 0x000fe20000100800 */
[----:B-1----:R-:W-:-:S03]  /*70b0*/  SHF.R.S32.HI R7, RZ, 0x1f, R16 ;  /* 0x0000001fff077819 */ /* 0x002fc60000011410 */
[----:B------:R0:W-:Y:S04]  /*70c0*/  STL [R1+0x14], R6 ;  /* 0x0000140601007387 */ /* 0x0001e80000100800 */
[----:B------:R-:W-:Y:S04]  /*70d0*/  STL [R1+0xc54], R16 ;  /* 0x000c541001007387 */ /* 0x000fe80000100800 */
[----:B------:R1:W-:Y:S01]  /*70e0*/  STL [R1+0x1c], R7 ;  /* 0x00001c0701007387 */ /* 0x0003e20000100800 */
[----:B0-----:R-:W-:-:S03]  /*70f0*/  SHF.R.S32.HI R6, RZ, 0x1f, R18 ;  /* 0x0000001fff067819 */ /* 0x001fc60000011412 */
[----:B------:R-:W-:Y:S01]  /*7100*/  STL [R1+0xc58], R18 ;  /* 0x000c581201007387 */ /* 0x000fe20000100800 */
[----:B-1----:R-:W-:-:S03]  /*7110*/  SHF.R.S32.HI R7, RZ, 0x1f, R20 ;  /* 0x0000001fff077819 */ /* 0x002fc60000011414 */
[----:B------:R0:W-:Y:S01]  /*7120*/  STL [R1+0x24], R6 ;  /* 0x0000240601007387 */ /* 0x0001e20000100800 */
[----:B------:R-:W-:-:S03]  /*7130*/  IMAD R27, R27, UR5, RZ ;  /* 0x000000051b1b7c24 */ /* 0x000fc6000f8e02ff */
        /* <DEDUP_REMOVED lines=12> */
[----:B------:R0:W-:Y:S04]  /*7200*/  STL [R1+0x48], R6 ;  /* 0x0000480601007387 */ /* 0x0001e80000100800 */
[----:B------:R-:W-:Y:S04]  /*7210*/  STL [R1+0xc6c], R27 ;  /* 0x000c6c1b01007387 */ /* 0x000fe80000100800 */
[----:B------:R-:W-:Y:S01]  /*7220*/  STL [R1+0x4c], R7 ;  /* 0x00004c0701007387 */ /* 0x000fe20000100800 */
[----:B0-----:R-:W-:-:S03]  /*7230*/  SHF.R.S32.HI R6, RZ, 0x1f, R29 ;  /* 0x0000001fff067819 */ /* 0x001fc6000001141d */
[----:B------:R-:W-:Y:S01]  /*7240*/  STL [R1+0xc70], R29 ;  /* 0x000c701d01007387 */ /* 0x000fe20000100800 */
[----:B-----5:R-:W-:-:S03]  /*7250*/  SHF.R.S32.HI R0, RZ, 0x1f, R0 ;  /* 0x0000001fff007819 */ /* 0x020fc60000011400 */
[----:B------:R2:W-:Y:S02]  /*7260*/  STL [R1+0x54], R6 ;  /* 0x0000540601007387 */ /* 0x0005e40000100800 */
[----:B--2---:R-:W-:Y:S02]  /*7270*/  SHF.R.S32.HI R6, RZ, 0x1f, R14 ;  /* 0x0000001fff067819 */ /* 0x004fe4000001140e */
[----:B----4-:R-:W-:Y:S02]  /*7280*/  SHF.R.S32.HI R5, RZ, 0x1f, R5 ;  /* 0x0000001fff057819 */ /* 0x010fe40000011405 */
[----:B---3--:R-:W-:-:S05]  /*7290*/  SHF.R.S32.HI R7, RZ, 0x1f, R17 ;  /* 0x0000001fff077819 */ /* 0x008fca0000011411 */
[----:B------:R-:W-:Y:S04]  /*72a0*/  STL [R1+0x5c], R7 ;  /* 0x00005c0701007387 */ /* 0x000fe80000100800 */
[----:B------:R0:W-:Y:S04]  /*72b0*/  STL [R1+0x60], R5 ;  /* 0x0000600501007387 */ /* 0x0001e80000100800 */
[----:B------:R-:W-:Y:S01]  /*72c0*/  STL [R1+0x64], R6 ;  /* 0x0000640601007387 */ /* 0x000fe20000100800 */
[----:B0-----:R-:W-:-:S03]  /*72d0*/  SHF.R.S32.HI R5, RZ, 0x1f, R2 ;  /* 0x0000001fff057819 */ /* 0x001fc60000011402 */
[----:B------:R0:W-:Y:S04]  /*72e0*/  STL [R1+0x68], R0 ;  /* 0x0000680001007387 */ /* 0x0001e80000100800 */
[----:B------:R-:W-:Y:S04]  /*72f0*/  STL [R1+0x70], R5 ;  /* 0x0000700501007387 */ /* 0x000fe80000100800 */
[----:B------:R-:W2:Y:S01]  /*7300*/  LDL R29, [R1+0x44] ;  /* 0x00004400011d7983 */ /* 0x000ea20000100800 */
[----:B------:R-:W-:Y:S02]  /*7310*/  SHF.R.S32.HI R2, RZ, 0x1f, R3 ;  /* 0x0000001fff027819 */ /* 0x000fe40000011403 */
[----:B0-----:R-:W-:-:S03]  /*7320*/  SHF.R.S32.HI R0, RZ, 0x1f, R4 ;  /* 0x0000001fff007819 */ /* 0x001fc60000011404 */
[----:B------:R-:W-:Y:S04]  /*7330*/  STL [R1+0x78], R2 ;  /* 0x0000780201007387 */ /* 0x000fe80000100800 */
[----:B--2---:R0:W-:Y:S04]  /*7340*/  STL [R1+0xc74], R29 ;  /* 0x000c741d01007387 */ /* 0x0041e80000100800 */
[----:B------:R-:W-:Y:S04]  /*7350*/  STL [R1+0x7c], R0 ;  /* 0x00007c0001007387 */ /* 0x000fe80000100800 */
[----:B0-----:R-:W2:Y:S04]  /*7360*/  LDL R29, [R1+0x3c] ;  /* 0x00003c00011d7983 */ /* 0x001ea80000100800 */
[----:B--2---:R0:W-:Y:S04]  /*7370*/  STL [R1+0xc78], R29 ;  /* 0x000c781d01007387 */ /* 0x0041e80000100800 */
[----:B------:R-:W2:Y:S04]  /*7380*/  LDL R27, [R1+0x50] ;  /* 0x00005000011b7983 */ /* 0x000ea80000100800 */
[----:B------:R-:W3:Y:S04]  /*7390*/  LDL R25, [R1+0x58] ;  /* 0x0000580001197983 */ /* 0x000ee80000100800 */
[----:B0-----:R-:W4:Y:S04]  /*73a0*/  LDL R29, [R1+0x34] ;  /* 0x00003400011d7983 */ /* 0x001f280000100800 */
[----:B------:R-:W5:Y:S04]  /*73b0*/  LDL R24, [R1+0x6c] ;  /* 0x00006c0001187983 */ /* 0x000f680000100800 */
[----:B------:R-:W2:Y:S04]  /*73c0*/  LDL R22, [R1+0x74] ;  /* 0x0000740001167983 */ /* 0x000ea80000100800 */
        /* <DEDUP_REMOVED lines=23> */
[----:B------:R-:W2:Y:S01]  /*7540*/  LDL R4, [R1+0x114] ;  /* 0x0001140001047983 */ /* 0x000ea20000100800 */
[----:B----4-:R-:W-:-:S05]  /*7550*/  SHF.R.S32.HI R29, RZ, 0x1f, R29 ;  /* 0x0000001fff1d7819 */ /* 0x010fca000001141d */
[----:B------:R0:W-:Y:S04]  /*7560*/  STL [R1+0x80], R29 ;  /* 0x0000801d01007387 */ /* 0x0001e80000100800 */
[----:B0-----:R-:W4:Y:S02]  /*7570*/  LDL.LU R29, [R1+0xc78] ;  /* 0x000c7800011d7983 */ /* 0x001f240000300800 */
[----:B----4-:R-:W-:-:S05]  /*7580*/  SHF.R.S32.HI R29, RZ, 0x1f, R29 ;  /* 0x0000001fff1d7819 */ /* 0x010fca000001141d */
[----:B------:R0:W-:Y:S04]  /*7590*/  STL [R1+0x84], R29 ;  /* 0x0000841d01007387 */ /* 0x0001e80000100800 */
[----:B0-----:R-:W4:Y:S01]  /*75a0*/  LDL.LU R29, [R1+0xc74] ;  /* 0x000c7400011d7983 */ /* 0x001f220000300800 */
[----:B--2---:R-:W-:Y:S02]  /*75b0*/  SHF.R.S32.HI R27, RZ, 0x1f, R27 ;  /* 0x0000001fff1b7819 */ /* 0x004fe4000001141b */
[----:B---3--:R-:W-:Y:S02]  /*75c0*/  SHF.R.S32.HI R25, RZ, 0x1f, R25 ;  /* 0x0000001fff197819 */ /* 0x008fe40000011419 */
[----:B-----5:R-:W-:Y:S02]  /*75d0*/  SHF.R.S32.HI R24, RZ, 0x1f, R24 ;  /* 0x0000001fff187819 */ /* 0x020fe40000011418 */
[----:B------:R-:W-:-:S02]  /*75e0*/  SHF.R.S32.HI R22, RZ, 0x1f, R22 ;  /* 0x0000001fff167819 */ /* 0x000fc40000011416 */
[----:B------:R-:W-:Y:S02]  /*75f0*/  SHF.R.S32.HI R20, RZ, 0x1f, R20 ;  /* 0x0000001fff147819 */ /* 0x000fe40000011414 */
[----:B------:R-:W-:Y:S02]  /*7600*/  SHF.R.S32.HI R18, RZ, 0x1f, R18 ;  /* 0x0000001fff127819 */ /* 0x000fe40000011412 */
[----:B------:R-:W-:Y:S02]  /*7610*/  SHF.R.S32.HI R16, RZ, 0x1f, R16 ;  /* 0x0000001fff107819 */ /* 0x000fe40000011410 */
[----:B------:R-:W-:Y:S02]  /*7620*/  SHF.R.S32.HI R15, RZ, 0x1f, R15 ;  /* 0x0000001fff0f7819 */ /* 0x000fe4000001140f */
[----:B------:R-:W-:Y:S02]  /*7630*/  SHF.R.S32.HI R13, RZ, 0x1f, R13 ;  /* 0x0000001fff0d7819 */ /* 0x000fe4000001140d */
        /* <DEDUP_REMOVED lines=19> */
[----:B----4-:R-:W-:-:S05]  /*7770*/  SHF.R.S32.HI R29, RZ, 0x1f, R29 ;  /* 0x0000001fff1d7819 */ /* 0x010fca000001141d */
        /* <DEDUP_REMOVED lines=55> */
[----:B0-----:R-:W3:Y:S04]  /*7af0*/  LDL.LU R3, [R1+0xc04] ;  /* 0x000c040001037983 */ /* 0x001ee80000300800 */
[----:B------:R0:W-:Y:S04]  /*7b00*/  STL [R1+0x178], R4 ;  /* 0x0001780401007387 */ /* 0x0001e80000100800 */
[----:B0-----:R-:W4:Y:S01]  /*7b10*/  LDL.LU R4, [R1+0xc00] ;  /* 0x000c000001047983 */ /* 0x001f220000300800 */
[----:B--2---:R-:W-:-:S02]  /*7b20*/  SHF.R.S32.HI R2, RZ, 0x1f, R2 ;  /* 0x0000001fff027819 */ /* 0x004fc40000011402 */
[----:B---3--:R-:W-:Y:S02]  /*7b30*/  SHF.R.S32.HI R3, RZ, 0x1f, R3 ;  /* 0x0000001fff037819 */ /* 0x008fe40000011403 */
[----:B----4-:R-:W-:-:S05]  /*7b40*/  SHF.R.S32.HI R4, RZ, 0x1f, R4 ;  /* 0x0000001fff047819 */ /* 0x010fca0000011404 */
[----:B------:R0:W-:Y:S04]  /*7b50*/  STL [R1+0x17c], R4 ;  /* 0x00017c0401007387 */ /* 0x0001e80000100800 */
[----:B0-----:R-:W2:Y:S04]  /*7b60*/  LDL.LU R4, [R1+0xbfc] ;  /* 0x000bfc0001047983 */ /* 0x001ea80000300800 */
[----:B------:R0:W-:Y:S04]  /*7b70*/  STL [R1+0x180], R3 ;  /* 0x0001800301007387 */ /* 0x0001e80000100800 */
[----:B0-----:R-:W3:Y:S04]  /*7b80*/  LDL.LU R3, [R1+0xbf8] ;  /* 0x000bf80001037983 */ /* 0x001ee80000300800 */
[----:B------:R0:W-:Y:S04]  /*7b90*/  STL [R1+0x184], R2 ;  /* 0x0001840201007387 */ /* 0x0001e80000100800 */
[----:B0-----:R-:W4:Y:S01]  /*7ba0*/  LDL.LU R2, [R1+0xbf4] ;  /* 0x000bf40001027983 */ /* 0x001f220000300800 */
[----:B------:R-:W-:-:S05]  /*7bb0*/  SHF.R.S32.HI R0, RZ, 0x1f, R0 ;  /* 0x0000001fff007819 */ /* 0x000fca0000011400 */
[----:B------:R4:W-:Y:S02]  /*7bc0*/  STL [R1+0x188], R0 ;  /* 0x0001880001007387 */ /* 0x0009e40000100800 */
[----:B----4-:R-:W-:-:S05]  /*7bd0*/  IADD3 R0, P4, PT, R5, R2, RZ ;  /* 0x0000000205007210 */ /* 0x010fca0007f9e0ff */
[----:B------:R0:W-:Y:S04]  /*7be0*/  STL [R1+0x54c], R0 ;  /* 0x00054c0001007387 */ /* 0x0001e80000100800 */
[----:B0-----:R-:W4:Y:S02]  /*7bf0*/  LDL.LU R0, [R1+0xbf0] ;  /* 0x000bf00001007983 */ /* 0x001f240000300800 */
[----:B----4-:R-:W-:-:S05]  /*7c00*/  IADD3 R5, P6, PT, R5, R0, RZ ;  /* 0x0000000005057210 */ /* 0x010fca0007fde0ff */
[----:B------:R0:W-:Y:S02]  /*7c10*/  STL [R1+0x554], R5 ;  /* 0x0005540501007387 */ /* 0x0001e40000100800 */
[----:B0-----:R-:W-:-:S05]  /*7c20*/  IADD3 R5, P3, PT, R6, R2, RZ ;  /* 0x0000000206057210 */ /* 0x001fca0007f7e0ff */
[----:B------:R0:W-:Y:S02]  /*7c30*/  STL [R1+0x55c], R5 ;  /* 0x00055c0501007387 */ /* 0x0001e40000100800 */
[----:B0-----:R-:W-:Y:S02]  /*7c40*/  IADD3 R5, P1, PT, R6, R0, RZ ;  /* 0x0000000006057210 */ /* 0x001fe40007f3e0ff */
[----:B------:R-:W-:-:S03]  /*7c50*/  IADD3 R6, P0, PT, R7, R2, RZ ;  /* 0x0000000207067210 */ /* 0x000fc60007f1e0ff */
[----:B------:R0:W-:Y:S04]  /*7c60*/  STL [R1+0x564], R5 ;  /* 0x0005640501007387 */ /* 0x0001e80000100800 */
[----:B------:R2:W-:Y:S01]  /*7c70*/  STL [R1+0x590], R6 ;  /* 0x0005900601007387 */ /* 0x0005e20000100800 */
[----:B0-----:R-:W-:Y:S02]  /*7c80*/  IADD3 R5, P2, PT, R7, R0, RZ ;  /* 0x0000000007057210 */ /* 0x001fe40007f5e0ff */
[----:B------:R-:W-:Y:S01]  /*7c90*/  IADD3 R7, P5, PT, R8, R2, RZ ;  /* 0x0000000208077210 */ /* 0x000fe20007fbe0ff */
[C---:B--2---:R-:W-:Y:S02]  /*7ca0*/  IMAD.X R6, R14.reuse, 0x1, R4, P4 ;  /* 0x000000010e067824 */ /* 0x044fe400020e0604 */
[----:B------:R3:W-:Y:S04]  /*7cb0*/  STL [R1+0x598], R5 ;  /* 0x0005980501007387 */ /* 0x0007e80000100800 */
[----:B------:R0:W-:Y:S04]  /*7cc0*/  STL [R1+0x548], R6 ;  /* 0x0005480601007387 */ /* 0x0001e80000100800 */
[----:B------:R-:W-:Y:S01]  /*7cd0*/  STL [R1+0x5a0], R7 ;  /* 0x0005a00701007387 */ /* 0x000fe20000100800 */
[----:B---3--:R-:W-:Y:S01]  /*7ce0*/  IMAD.X R5, R14, 0x1, R3, P6 ;  /* 0x000000010e057824 */ /* 0x008fe200030e0603 */
[----:B0-----:R-:W-:-:S02]  /*7cf0*/  IADD3 R6, P4, PT, R8, R0, RZ ;  /* 0x0000000008067210 */ /* 0x001fc40007f9e0ff */
[----:B------:R-:W2:Y:S04]  /*7d00*/  LDL.LU R8, [R1] ;  /* 0x0000000001087983 */ /* 0x000ea80000300800 */
[----:B------:R0:W-:Y:S04]  /*7d10*/  STL [R1+0x550], R5 ;  /* 0x0005500501007387 */ /* 0x0001e80000100800 */
[----:B------:R1:W-:Y:S01]  /*7d20*/  STL [R1+0x5a8], R6 ;  /* 0x0005a80601007387 */ /* 0x0003e20000100800 */
[----:B0-----:R-:W-:Y:S01]  /*7d30*/  IMAD.X R5, R17, 0x1, R4, P3 ;  /* 0x0000000111057824 */ /* 0x001fe200018e0604 */
[----:B------:R-:W-:Y:S01]  /*7d40*/  IADD3 R7, P3, PT, R9, R2, RZ ;  /* 0x0000000209077210 */ /* 0x000fe20007f7e0ff */
[----:B-1----:R-:W-:-:S03]  /*7d50*/  IMAD.X R6, R17, 0x1, R3, P1 ;  /* 0x0000000111067824 */ /* 0x002fc600008e0603 */
[----:B------:R0:W-:Y:S04]  /*7d60*/  STL [R1+0x558], R5 ;  /* 0x0005580501007387 */ /* 0x0001e80000100800 */
[----:B0-----:R-:W3:Y:S04]  /*7d70*/  LDL.LU R5, [R1+0x8] ;  /* 0x0000080001057983 */ /* 0x001ee80000300800 */
[----:B------:R0:W-:Y:S04]  /*7d80*/  STL [R1+0x5b0], R7 ;  /* 0x0005b00701007387 */ /* 0x0001e80000100800 */
[----:B------:R1:W-:Y:S01]  /*7d90*/  STL [R1+0x560], R6 ;  /* 0x0005600601007387 */ /* 0x0003e20000100800 */
[----:B0-----:R-:W-:Y:S01]  /*7da0*/  IADD3 R7, P1, PT, R9, R0, RZ ;  /* 0x0000000009077210 */ /* 0x001fe20007f3e0ff */
[----:B-1----:R-:W-:Y:S01]  /*7db0*/  IMAD.X R6, R19, 0x1, R4, P0 ;  /* 0x0000000113067824 */ /* 0x002fe200000e0604 */
[----:B------:R-:W-:-:S03]  /*7dc0*/  IADD3 R9, P0, PT, R10, R2, RZ ;  /* 0x000000020a097210 */ /* 0x000fc60007f1e0ff */
[----:B------:R0:W-:Y:S04]  /*7dd0*/  STL [R1+0x5b8], R7 ;  /* 0x0005b80701007387 */ /* 0x0001e80000100800 */
[----:B------:R1:W-:Y:S01]  /*7de0*/  STL [R1+0x568], R6 ;  /* 0x0005680601007387 */ /* 0x0003e20000100800 */
[----:B0-----:R-:W-:-:S03]  /*7df0*/  IMAD.X R7, R19, 0x1, R3, P2 ;  /* 0x0000000113077824 */ /* 0x001fc600010e0603 */
[----:B-1----:R-:W4:Y:S04]  /*7e00*/  LDL.LU R6, [R1+0x14] ;  /* 0x0000140001067983 */ /* 0x002f280000300800 */
[----:B------:R0:W-:Y:S04]  /*7e10*/  STL [R1+0x5c0], R9 ;  /* 0x0005c00901007387 */ /* 0x0001e80000100800 */
[----:B------:R1:W-:Y:S01]  /*7e20*/  STL [R1+0x594], R7 ;  /* 0x0005940701007387 */ /* 0x0003e20000100800 */
[----:B0-----:R-:W-:Y:S01]  /*7e30*/  IADD3 R9, P2, PT, R10, R0, RZ ;  /* 0x000000000a097210 */ /* 0x001fe20007f5e0ff */
[----:B-1----:R-:W-:-:S04]  /*7e40*/  IMAD.X R7, R21, 0x1, R4, P5 ;  /* 0x0000000115077824 */ /* 0x002fc800028e0604 */
[----:B------:R0:W-:Y:S01]  /*7e50*/  STL [R1+0x5c8], R9 ;  /* 0x0005c80901007387 */ /* 0x0001e20000100800 */
[----:B------:R-:W-:-:S03]  /*7e60*/  IADD3 R10, P5, PT, R11, R2, RZ ;  /* 0x000000020b0a7210 */ /* 0x000fc60007fbe0ff */
[----:B------:R1:W-:Y:S01]  /*7e70*/  STL [R1+0x59c], R7 ;  /* 0x00059c0701007387 */ /* 0x0003e20000100800 */
[----:B0-----:R-:W-:-:S03]  /*7e80*/  IMAD.X R9, R21, 0x1, R3, P4 ;  /* 0x0000000115097824 */ /* 0x001fc600020e0603 */
[----:B-1----:R-:W5:Y:S04]  /*7e90*/  LDL.LU R7, [R1+0x1c] ;  /* 0x00001c0001077983 */ /* 0x002f680000300800 */
[----:B------:R0:W-:Y:S04]  /*7ea0*/  STL [R1+0x5d0], R10 ;  /* 0x0005d00a01007387 */ /* 0x0001e80000100800 */
[----:B------:R1:W-:Y:S01]  /*7eb0*/  STL [R1+0x5a4], R9 ;  /* 0x0005a40901007387 */ /* 0x0003e20000100800 */
[----:B0-----:R-:W-:Y:S01]  /*7ec0*/  IADD3 R10, P4, PT, R11, R0, RZ ;  /* 0x000000000b0a7210 */ /* 0x001fe20007f9e0ff */
[----:B-1----:R-:W-:Y:S01]  /*7ed0*/  IMAD.X R9, R23, 0x1, R4, P3 ;  /* 0x0000000117097824 */ /* 0x002fe200018e0604 */
[----:B------:R-:W-:-:S03]  /*7ee0*/  IADD3 R11, P3, PT, R12, R2, RZ ;  /* 0x000000020c0b7210 */ /* 0x000fc60007f7e0ff */
[----:B------:R0:W-:Y:S04]  /*7ef0*/  STL [R1+0x5d8], R10 ;  /* 0x0005d80a01007387 */ /* 0x0001e80000100800 */
[----:B------:R1:W-:Y:S04]  /*7f00*/  STL [R1+0x5ac], R9 ;  /* 0x0005ac0901007387 */ /* 0x0003e80000100800 */
[----:B------:R-:W-:Y:S04]  /*7f10*/  STL [R1+0x5e0], R11 ;  /* 0x0005e00b01007387 */ /* 0x000fe80000100800 */
[----:B------:R-:W5:Y:S01]  /*7f20*/  LDL.LU R14, [R1+0x24] ;  /* 0x00002400010e7983 */ /* 0x000f620000300800 */
[----:B0-----:R-:W-:Y:S01]  /*7f30*/  IMAD.X R10, R23, 0x1, R3, P1 ;  /* 0x00000001170a7824 */ /* 0x001fe200008e0603 */
[----:B-1----:R-:W-:-:S04]  /*7f40*/  IADD3 R9, P1, PT, R12, R0, RZ ;  /* 0x000000000c097210 */ /* 0x002fc80007f3e0ff */
[----:B------:R0:W-:Y:S04]  /*7f50*/  STL [R1+0x5b4], R10 ;  /* 0x0005b40a01007387 */ /* 0x0001e80000100800 */
[----:B------:R1:W-:Y:S01]  /*7f60*/  STL [R1+0x5e8], R9 ;  /* 0x0005e80901007387 */ /* 0x0003e20000100800 */
[C---:B0-----:R-:W-:Y:S01]  /*7f70*/  IMAD.X R10, R26.reuse, 0x1, R4, P0 ;  /* 0x000000011a0a7824 */ /* 0x041fe200000e0604 */
[----:B------:R-:W-:Y:S01]  /*7f80*/  IADD3 R11, P0, PT, R13, R2, RZ ;  /* 0x000000020d0b7210 */ /* 0x000fe20007f1e0ff */
[----:B-1----:R-:W-:-:S03]  /*7f90*/  IMAD.X R9, R26, 0x1, R3, P2 ;  /* 0x000000011a097824 */ /* 0x002fc600010e0603 */
[----:B------:R0:W-:Y:S04]  /*7fa0*/  STL [R1+0x5bc], R10 ;  /* 0x0005bc0a01007387 */ /* 0x0001e80000100800 */
[----:B------:R1:W-:Y:S01]  /*7fb0*/  STL [R1+0x5f0], R11 ;  /* 0x0005f00b01007387 */ /* 0x0003e20000100800 */
[----:B0-----:R-:W-:-:S03]  /*7fc0*/  IADD3 R10, P2, PT, R13, R0, RZ ;  /* 0x000000000d0a7210 */ /* 0x001fc60007f5e0ff */
[----:B------:R0:W-:Y:S01]  /*7fd0*/  STL [R1+0x5c4], R9 ;  /* 0x0005c40901007387 */ /* 0x0001e20000100800 */
[----:B-1----:R-:W-:-:S03]  /*7fe0*/  IMAD.X R11, R28, 0x1, R4, P5 ;  /* 0x000000011c0b7824 */ /* 0x002fc600028e0604 */
[----:B0-----:R-:W5:Y:S04]  /*7ff0*/  LDL.LU R9, [R1+0x2c] ;  /* 0x00002c0001097983 */ /* 0x001f680000300800 */
[----:B------:R0:W-:Y:S04]  /*8000*/  STL [R1+0x5f8], R10 ;  /* 0x0005f80a01007387 */ /* 0x0001e80000100800 */
[----:B------:R1:W-:Y:S01]  /*8010*/  STL [R1+0x5cc], R11 ;  /* 0x0005cc0b01007387 */ /* 0x0003e20000100800 */
[C---:B0-----:R-:W-:Y:S01]  /*8020*/  IADD3 R10, P5, PT, R15.reuse, R2, RZ ;  /* 0x000000020f0a7210 */ /* 0x041fe20007fbe0ff */
[----:B-1----:R-:W-:Y:S01]  /*8030*/  IMAD.X R11, R28, 0x1, R3, P4 ;  /* 0x000000011c0b7824 */ /* 0x002fe200020e0603 */
[----:B------:R-:W-:-:S03]  /*8040*/  IADD3 R12, P4, PT, R15, R0, RZ ;  /* 0x000000000f0c7210 */ /* 0x000fc60007f9e0ff */
[----:B------:R2:W-:Y:S04]  /*8050*/  STL [R1+0x600], R10 ;  /* 0x0006000a01007387 */ /* 0x0005e80000100800 */
[----:B------:R0:W-:Y:S04]  /*8060*/  STL [R1+0x5d4], R11 ;  /* 0x0005d40b01007387 */ /* 0x0001e80000100800 */
[----:B------:R-:W-:Y:S04]  /*8070*/  STL [R1+0x608], R12 ;  /* 0x0006080c01007387 */ /* 0x000fe80000100800 */
[----:B------:R-:W5:Y:S01]  /*8080*/  LDL.LU R17, [R1+0x38] ;  /* 0x0000380001117983 */ /* 0x000f620000300800 */
[----:B--2---:R-:W-:Y:S01]  /*8090*/  IMAD.X R10, R8, 0x1, R4, P3 ;  /* 0x00000001080a7824 */ /* 0x004fe200018e0604 */
[----:B0-----:R-:W-:-:S04]  /*80a0*/  IADD3 R11, P3, PT, R16, R2, RZ ;  /* 0x00000002100b7210 */ /* 0x001fc80007f7e0ff */
[----:B------:R0:W-:Y:S04]  /*80b0*/  STL [R1+0x5dc], R10 ;  /* 0x0005dc0a01007387 */ /* 0x0001e80000100800 */
[----:B------:R3:W-:Y:S01]  /*80c0*/  STL [R1+0x610], R11 ;  /* 0x0006100b01007387 */ /* 0x0007e20000100800 */
[----:B0-----:R-:W-:Y:S01]  /*80d0*/  IMAD.X R10, R8, 0x1, R3, P1 ;  /* 0x00000001080a7824 */ /* 0x001fe200008e0603 */
[----:B------:R-:W-:-:S04]  /*80e0*/  IADD3 R8, P1, PT, R16, R0, RZ ;  /* 0x0000000010087210 */ /* 0x000fc80007f3e0ff */
[----:B------:R0:W-:Y:S04]  /*80f0*/  STL [R1+0x5e4], R10 ;  /* 0x0005e40a01007387 */ /* 0x0001e80000100800 */
[----:B------:R1:W-:Y:S01]  /*8100*/  STL [R1+0x618], R8 ;  /* 0x0006180801007387 */ /* 0x0003e20000100800 */
[C---:B---3--:R-:W-:Y:S01]  /*8110*/  IMAD.X R11, R5.reuse, 0x1, R4, P0 ;  /* 0x00000001050b7824 */ /* 0x048fe200000e0604 */
[----:B0-----:R-:W-:Y:S01]  /*8120*/  IADD3 R10, P0, PT, R18, R2, RZ ;  /* 0x00000002120a7210 */ /* 0x001fe20007f1e0ff */
[----:B-1----:R-:W-:-:S03]  /*8130*/  IMAD.X R8, R5, 0x1, R3, P2 ;  /* 0x0000000105087824 */ /* 0x002fc600010e0603 */
[----:B------:R-:W-:Y:S04]  /*8140*/  STL [R1+0x5ec], R11 ;  /* 0x0005ec0b01007387 */ /* 0x000fe80000100800 */
[----:B------:R-:W2:Y:S04]  /*8150*/  LDL.LU R5, [R1+0x40] ;  /* 0x0000400001057983 */ /* 0x000ea80000300800 */
[----:B------:R0:W-:Y:S04]  /*8160*/  STL [R1+0x620], R10 ;  /* 0x0006200a01007387 */ /* 0x0001e80000100800 */
[----:B------:R1:W-:Y:S01]  /*8170*/  STL [R1+0x5f4], R8 ;  /* 0x0005f40801007387 */ /* 0x0003e20000100800 */
[----:B0-----:R-:W-:-:S05]  /*8180*/  IADD3 R10, P2, PT, R18, R0, RZ ;  /* 0x00000000120a7210 */ /* 0x001fca0007f5e0ff */
[----:B------:R0:W-:Y:S01]  /*8190*/  STL [R1+0x628], R10 ;  /* 0x0006280a01007387 */ /* 0x0001e20000100800 */
[----:B----4-:R-:W-:Y:S01]  /*81a0*/  IMAD.X R11, R6, 0x1, R4, P5 ;  /* 0x00000001060b7824 */ /* 0x010fe200028e0604 */
[----:B-1----:R-:W-:Y:S01]  /*81b0*/  IADD3 R8, P5, PT, R20, R2, RZ ;  /* 0x0000000214087210 */ /* 0x002fe20007fbe0ff */
[----:B0-----:R-:W-:-:S03]  /*81c0*/  IMAD.X R10, R6, 0x1, R3, P4 ;  /* 0x00000001060a7824 */ /* 0x001fc600020e0603 */
[----:B------:R-:W-:Y:S01]  /*81d0*/  STL [R1+0x5fc], R11 ;  /* 0x0005fc0b01007387 */ /* 0x000fe20000100800 */
[----:B------:R-:W-:-:S03]  /*81e0*/  IADD3 R6, P4, PT, R20, R0, RZ ;  /* 0x0000000014067210 */ /* 0x000fc60007f9e0ff */
[----:B------:R0:W-:Y:S04]  /*81f0*/  STL [R1+0x630], R8 ;  /* 0x0006300801007387 */ /* 0x0001e80000100800 */
[----:B0-----:R-:W3:Y:S04]  /*8200*/  LDL.LU R8, [R1+0x48] ;  /* 0x0000480001087983 */ /* 0x001ee80000300800 */
[----:B------:R5:W-:Y:S04]  /*8210*/  STL [R1+0x604], R10 ;  /* 0x0006040a01007387 */ /* 0x000be80000100800 */
[----:B------:R0:W-:Y:S01]  /*8220*/  STL [R1+0x638], R6 ;  /* 0x0006380601007387 */ /* 0x0001e20000100800 */
[----:B-----5:R-:W-:Y:S01]  /*8230*/  IMAD.X R10, R7, 0x1, R4, P3 ;  /* 0x00000001070a7824 */ /* 0x020fe200018e0604 */
[----:B------:R-:W-:-:S02]  /*8240*/  IADD3 R11, P3, PT, R22, R2, RZ ;  /* 0x00000002160b7210 */ /* 0x000fc40007f7e0ff */
[----:B0-----:R-:W4:Y:S04]  /*8250*/  LDL.LU R6, [R1+0x4] ;  /* 0x0000040001067983 */ /* 0x001f280000300800 */
[----:B------:R0:W-:Y:S04]  /*8260*/  STL [R1+0x60c], R10 ;  /* 0x00060c0a01007387 */ /* 0x0001e80000100800 */
[----:B------:R1:W-:Y:S01]  /*8270*/  STL [R1+0x640], R11 ;  /* 0x0006400b01007387 */ /* 0x0003e20000100800 */
[----:B0-----:R-:W-:Y:S01]  /*8280*/  IMAD.X R10, R7, 0x1, R3, P1 ;  /* 0x00000001070a7824 */ /* 0x001fe200008e0603 */
[----:B------:R-:W-:-:S02]  /*8290*/  IADD3 R7, P1, PT, R22, R0, RZ ;  /* 0x0000000016077210 */ /* 0x000fc40007f3e0ff */
[----:B-1----:R-:W5:Y:S04]  /*82a0*/  LDL.LU R11, [R1+0x4c] ;  /* 0x00004c00010b7983 */ /* 0x002f680000300800 */
[----:B------:R0:W-:Y:S04]  /*82b0*/  STL [R1+0x614], R10 ;  /* 0x0006140a01007387 */ /* 0x0001e80000100800 */
[----:B------:R1:W-:Y:S01]  /*82c0*/  STL [R1+0x648], R7 ;  /* 0x0006480701007387 */ /* 0x0003e20000100800 */
[C---:B------:R-:W-:Y:S02]  /*82d0*/  IMAD.X R12, R14.reuse, 0x1, R3, P2 ;  /* 0x000000010e0c7824 */ /* 0x040fe400010e0603 */
[----:B0-----:R-:W-:Y:S01]  /*82e0*/  IMAD.X R10, R14, 0x1, R4, P0 ;  /* 0x000000010e0a7824 */ /* 0x001fe200000e0604 */
[C---:B------:R-:W-:Y:S01]  /*82f0*/  IADD3 R13, P0, PT, R24.reuse, R2, RZ ;  /* 0x00000002180d7210 */ /* 0x040fe20007f1e0ff */
[----:B-1----:R-:W5:Y:S04]  /*8300*/  LDL.LU R7, [R1+0xc] ;  /* 0x00000c0001077983 */ /* 0x002f680000300800 */
[----:B------:R0:W-:Y:S04]  /*8310*/  STL [R1+0x61c], R10 ;  /* 0x00061c0a01007387 */ /* 0x0001e80000100800 */
[----:B------:R-:W-:Y:S04]  /*8320*/  STL [R1+0x650], R13 ;  /* 0x0006500d01007387 */ /* 0x000fe80000100800 */
[----:B------:R-:W5:Y:S01]  /*8330*/  LDL.LU R21, [R1+0x54] ;  /* 0x0000540001157983 */ /* 0x000f620000300800 */
[----:B0-----:R-:W-:-:S03]  /*8340*/  IADD3 R10, P2, PT, R24, R0, RZ ;  /* 0x00000000180a7210 */ /* 0x001fc60007f5e0ff */
[----:B------:R0:W-:Y:S04]  /*8350*/  STL [R1+0x624], R12 ;  /* 0x0006240c01007387 */ /* 0x0001e80000100800 */
[----:B------:R1:W-:Y:S04]  /*8360*/  STL [R1+0x658], R10 ;  /* 0x0006580a01007387 */ /* 0x0003e80000100800 */
[----:B------:R-:W5:Y:S01]  /*8370*/  LDL.LU R14, [R1+0x10] ;  /* 0x00001000010e7983 */ /* 0x000f620000300800 */
[----:B0-----:R-:W-:Y:S01]  /*8380*/  IMAD.X R12, R9, 0x1, R4, P5 ;  /* 0x00000001090c7824 */ /* 0x001fe200028e0604 */
[----:B-1----:R-:W-:Y:S01]  /*8390*/  IADD3 R10, P5, PT, R25, R2, RZ ;  /* 0x00000002190a7210 */ /* 0x002fe20007fbe0ff */
[----:B------:R-:W-:-:S03]  /*83a0*/  IMAD.X R9, R9, 0x1, R3, P4 ;  /* 0x0000000109097824 */ /* 0x000fc600020e0603 */
[----:B------:R0:W-:Y:S04]  /*83b0*/  STL [R1+0x62c], R12 ;  /* 0x00062c0c01007387 */ /* 0x0001e80000100800 */
[----:B------:R1:W-:Y:S01]  /*83c0*/  STL [R1+0x660], R10 ;  /* 0x0006600a01007387 */ /* 0x0003e20000100800 */
[----:B0-----:R-:W-:-:S03]  /*83d0*/  IADD3 R12, P4, PT, R25, R0, RZ ;  /* 0x00000000190c7210 */ /* 0x001fc60007f9e0ff */
[----:B-1----:R-:W5:Y:S04]  /*83e0*/  LDL.LU R10, [R1+0x5c] ;  /* 0x00005c00010a7983 */ /* 0x002f680000300800 */
[----:B------:R0:W-:Y:S04]  /*83f0*/  STL [R1+0x634], R9 ;  /* 0x0006340901007387 */ /* 0x0001e80000100800 */
[----:B------:R1:W-:Y:S04]  /*8400*/  STL [R1+0x668], R12 ;  /* 0x0006680c01007387 */ /* 0x0003e80000100800 */
[----:B------:R-:W5:Y:S01]  /*8410*/  LDL.LU R19, [R1+0x18] ;  /* 0x0000180001137983 */ /* 0x000f620000300800 */
[----:B0-----:R-:W-:Y:S01]  /*8420*/  IMAD.X R9, R17, 0x1, R4, P3 ;  /* 0x0000000111097824 */ /* 0x001fe200018e0604 */
[----:B------:R-:W-:Y:S01]  /*8430*/  IADD3 R13, P3, PT, R27, R2, RZ ;  /* 0x000000021b0d7210 */ /* 0x000fe20007f7e0ff */
[----:B-1----:R-:W-:-:S03]  /*8440*/  IMAD.X R12, R17, 0x1, R3, P1 ;  /* 0x00000001110c7824 */ /* 0x002fc600008e0603 */
[----:B------:R0:W-:Y:S04]  /*8450*/  STL [R1+0x63c], R9 ;  /* 0x00063c0901007387 */ /* 0x0001e80000100800 */
[----:B------:R-:W-:Y:S04]  /*8460*/  STL [R1+0x670], R13 ;  /* 0x0006700d01007387 */ /* 0x000fe80000100800 */
[----:B------:R-:W5:Y:S01]  /*8470*/  LDL.LU R23, [R1+0x60] ;  /* 0x0000600001177983 */ /* 0x000f620000300800 */
[----:B0-----:R-:W-:-:S03]  /*8480*/  IADD3 R9, P1, PT, R27, R0, RZ ;  /* 0x000000001b097210 */ /* 0x001fc60007f3e0ff */
[----:B------:R-:W-:Y:S04]  /*8490*/  STL [R1+0x644], R12 ;  /* 0x0006440c01007387 */ /* 0x000fe80000100800 */
[----:B------:R0:W-:Y:S04]  /*84a0*/  STL [R1+0x678], R9 ;  /* 0x0006780901007387 */ /* 0x0001e80000100800 */
[----:B0-----:R-:W5:Y:S01]  /*84b0*/  LDL.LU R9, [R1+0x20] ;  /* 0x0000200001097983 */ /* 0x001f620000300800 */
[----:B--2---:R-:W-:Y:S01]  /*84c0*/  IMAD.X R12, R5, 0x1, R4, P0 ;  /* 0x00000001050c7824 */ /* 0x004fe200000e0604 */
[----:B------:R-:W-:-:S04]  /*84d0*/  IADD3 R13, P0, PT, R29, R2, RZ ;  /* 0x000000021d0d7210 */ /* 0x000fc80007f1e0ff */
[----:B------:R0:W-:Y:S04]  /*84e0*/  STL [R1+0x64c], R12 ;  /* 0x00064c0c01007387 */ /* 0x0001e80000100800 */
[----:B------:R-:W-:Y:S04]  /*84f0*/  STL [R1+0x680], R13 ;  /* 0x0006800d01007387 */ /* 0x000fe80000100800 */
[----:B------:R-:W2:Y:S01]  /*8500*/  LDL.LU R17, [R1+0x64] ;  /* 0x0000640001117983 */ /* 0x000ea20000300800 */
[----:B0-----:R-:W-:Y:S01]  /*8510*/  IMAD.X R12, R5, 0x1, R3, P2 ;  /* 0x00000001050c7824 */ /* 0x001fe200010e0603 */
[----:B------:R-:W-:-:S04]  /*8520*/  IADD3 R5, P2, PT, R29, R0, RZ ;  /* 0x000000001d057210 */ /* 0x000fc80007f5e0ff */
[----:B------:R-:W-:Y:S04]  /*8530*/  STL [R1+0x654], R12 ;  /* 0x0006540c01007387 */ /* 0x000fe80000100800 */
[----:B------:R0:W-:Y:S04]  /*8540*/  STL [R1+0x688], R5 ;  /* 0x0006880501007387 */ /* 0x0001e80000100800 */
[----:B0-----:R-:W2:Y:S01]  /*8550*/  LDL.LU R5, [R1+0x28] ;  /* 0x0000280001057983 */ /* 0x001ea20000300800 */
[----:B---3--:R-:W-:-:S05]  /*8560*/  IMAD.X R12, R8, 0x1, R4, P5 ;  /* 0x00000001080c7824 */ /* 0x008fca00028e0604 */
[----:B------:R0:W-:Y:S02]  /*8570*/  STL [R1+0x65c], R12 ;  /* 0x00065c0c01007387 */ /* 0x0001e40000100800 */
[----:B0-----:R-:W-:Y:S01]  /*8580*/  IMAD.X R12, R8, 0x1, R3, P4 ;  /* 0x00000001080c7824 */ /* 0x001fe200020e0603 */
[C---:B----4-:R-:W-:Y:S02]  /*8590*/  IADD3 R13, P5, PT, R6.reuse, R2, RZ ;  /* 0x00000002060d7210 */ /* 0x050fe40007fbe0ff */
[----:B------:R-:W-:-:S03]  /*85a0*/  IADD3 R6, P4, PT, R6, R0, RZ ;  /* 0x0000000006067210 */ /* 0x000fc60007f9e0ff */
[----:B------:R-:W-:Y:S04]  /*85b0*/  STL [R1+0x690], R13 ;  /* 0x0006900d01007387 */ /* 0x000fe80000100800 */
[----:B------:R-:W3:Y:S04]  /*85c0*/  LDL.LU R8, [R1+0x68] ;  /* 0x0000680001087983 */ /* 0x000ee80000300800 */
[----:B------:R5:W-:Y:S04]  /*85d0*/  STL [R1+0x664], R12 ;  /* 0x0006640c01007387 */ /* 0x000be80000100800 */
[----:B------:R0:W-:Y:S01]  /*85e0*/  STL [R1+0x698], R6 ;  /* 0x0006980601007387 */ /* 0x0001e20000100800 */
[----:B-----5:R-:W-:-:S03]  /*85f0*/  IMAD.X R12, R11, 0x1, R4, P3 ;  /* 0x000000010b0c7824 */ /* 0x020fc600018e0604 */
[----:B0-----:R-:W4:Y:S04]  /*8600*/  LDL.LU R6, [R1+0x30] ;  /* 0x0000300001067983 */ /* 0x001f280000300800 */
[----:B------:R0:W-:Y:S01]  /*8610*/  STL [R1+0x66c], R12 ;  /* 0x00066c0c01007387 */ /* 0x0001e20000100800 */
[----:B------:R-:W-:Y:S01]  /*8620*/  IADD3 R13, P3, PT, R7, R2, RZ ;  /* 0x00000002070d7210 */ /* 0x000fe20007f7e0ff */
[----:B0-----:R-:W-:Y:S01]  /*8630*/  IMAD.X R12, R11, 0x1, R3, P1 ;  /* 0x000000010b0c7824 */ /* 0x001fe200008e0603 */
[----:B------:R-:W-:-:S03]  /*8640*/  IADD3 R7, P1, PT, R7, R0, RZ ;  /* 0x0000000007077210 */ /* 0x000fc60007f3e0ff */
[----:B------:R-:W-:Y:S04]  /*8650*/  STL [R1+0x6a0], R13 ;  /* 0x0006a00d01007387 */ /* 0x000fe80000100800 */
[----:B------:R-:W5:Y:S04]  /*8660*/  LDL.LU R11, [R1+0x70] ;  /* 0x00007000010b7983 */ /* 0x000f680000300800 */
[----:B------:R0:W-:Y:S04]  /*8670*/  STL [R1+0x674], R12 ;  /* 0x0006740c01007387 */ /* 0x0001e80000100800 */
[----:B------:R1:W-:Y:S01]  /*8680*/  STL [R1+0x6a8], R7 ;  /* 0x0006a80701007387 */ /* 0x0003e20000100800 */
[----:B0-----:R-:W-:Y:S01]  /*8690*/  IMAD.X R12, R21, 0x1, R4, P0 ;  /* 0x00000001150c7824 */ /* 0x001fe200000e0604 */
[----:B------:R-:W-:-:S02]  /*86a0*/  IADD3 R15, P0, PT, R14, R2, RZ ;  /* 0x000000020e0f7210 */ /* 0x000fc40007f1e0ff */
[----:B-1----:R-:W5:Y:S04]  /*86b0*/  LDL.LU R7, [R1+0x34] ;  /* 0x0000340001077983 */ /* 0x002f680000300800 */
[----:B------:R0:W-:Y:S04]  /*86c0*/  STL [R1+0x67c], R12 ;  /* 0x00067c0c01007387 */ /* 0x0001e80000100800 */
[----:B------:R-:W-:Y:S01]  /*86d0*/  STL [R1+0x6b0], R15 ;  /* 0x0006b00f01007387 */ /* 0x000fe20000100800 */
[----:B0-----:R-:W-:Y:S01]  /*86e0*/  IMAD.X R12, R21, 0x1, R3, P2 ;  /* 0x00000001150c7824 */ /* 0x001fe200010e0603 */
[----:B------:R-:W-:-:S02]  /*86f0*/  IADD3 R13, P2, PT, R14, R0, RZ ;  /* 0x000000000e0d7210 */ /* 0x000fc40007f5e0ff */
[----:B------:R-:W5:Y:S04]  /*8700*/  LDL.LU R21, [R1+0x78] ;  /* 0x0000780001157983 */ /* 0x000f680000300800 */
[----:B------:R0:W-:Y:S04]  /*8710*/  STL [R1+0x684], R12 ;  /* 0x0006840c01007387 */ /* 0x0001e80000100800 */
[----:B------:R-:W-:Y:S04]  /*8720*/  STL [R1+0x6b8], R13 ;  /* 0x0006b80d01007387 */ /* 0x000fe80000100800 */
[----:B------:R-:W5:Y:S01]  /*8730*/  LDL.LU R14, [R1+0x3c] ;  /* 0x00003c00010e7983 */ /* 0x000f620000300800 */
[----:B0-----:R-:W-:Y:S01]  /*8740*/  IMAD.X R12, R10, 0x1, R4, P5 ;  /* 0x000000010a0c7824 */ /* 0x001fe200028e0604 */
[----:B------:R-:W-:-:S04]  /*8750*/  IADD3 R15, P5, PT, R19, R2, RZ ;  /* 0x00000002130f7210 */ /* 0x000fc80007fbe0ff */
[----:B------:R0:W-:Y:S04]  /*8760*/  STL [R1+0x68c], R12 ;  /* 0x00068c0c01007387 */ /* 0x0001e80000100800 */
[----:B------:R-:W-:Y:S01]  /*8770*/  STL [R1+0x6c0], R15 ;  /* 0x0006c00f01007387 */ /* 0x000fe20000100800 */
[----:B0-----:R-:W-:Y:S01]  /*8780*/  IMAD.X R12, R10, 0x1, R3, P4 ;  /* 0x000000010a0c7824 */ /* 0x001fe200020e0603 */
[----:B------:R-:W-:Y:S02]  /*8790*/  IADD3 R13, P4, PT, R19, R0, RZ ;  /* 0x00000000130d7210 */ /* 0x000fe40007f9e0ff */
[----:B------:R-:W5:Y:S04]  /*87a0*/  LDL.LU R10, [R1+0x7c] ;  /* 0x00007c00010a7983 */ /* 0x000f680000300800 */
[----:B------:R0:W-:Y:S04]  /*87b0*/  STL [R1+0x694], R12 ;  /* 0x0006940c01007387 */ /* 0x0001e80000100800 */
[----:B------:R1:W-:Y:S04]  /*87c0*/  STL [R1+0x6c8], R13 ;  /* 0x0006c80d01007387 */ /* 0x0003e80000100800 */
[----:B------:R-:W5:Y:S01]  /*87d0*/  LDL.LU R19, [R1+0x44] ;  /* 0x0000440001137983 */ /* 0x000f620000300800 */
[----:B0-----:R-:W-:Y:S01]  /*87e0*/  IMAD.X R12, R23, 0x1, R4, P3 ;  /* 0x00000001170c7824 */ /* 0x001fe200018e0604 */
[----:B-1----:R-:W-:-:S04]  /*87f0*/  IADD3 R13, P3, PT, R9, R2, RZ ;  /* 0x00000002090d7210 */ /* 0x002fc80007f7e0ff */
[----:B------:R0:W-:Y:S04]  /*8800*/  STL [R1+0x69c], R12 ;  /* 0x00069c0c01007387 */ /* 0x0001e80000100800 */
[----:B------:R-:W-:Y:S01]  /*8810*/  STL [R1+0x6d0], R13 ;  /* 0x0006d00d01007387 */ /* 0x000fe20000100800 */
[----:B0-----:R-:W-:Y:S01]  /*8820*/  IMAD.X R12, R23, 0x1, R3, P1 ;  /* 0x00000001170c7824 */ /* 0x001fe200008e0603 */
[----:B------:R-:W-:Y:S02]  /*8830*/  IADD3 R9, P1, PT, R9, R0, RZ ;  /* 0x0000000009097210 */ /* 0x000fe40007f3e0ff */
[----:B------:R-:W5:Y:S04]  /*8840*/  LDL.LU R23, [R1+0x80] ;  /* 0x0000800001177983 */ /* 0x000f680000300800 */
[----:B------:R-:W-:Y:S04]  /*8850*/  STL [R1+0x6a4], R12 ;  /* 0x0006a40c01007387 */ /* 0x000fe80000100800 */
[----:B------:R0:W-:Y:S04]  /*8860*/  STL [R1+0x6d8], R9 ;  /* 0x0006d80901007387 */ /* 0x0001e80000100800 */
[----:B0-----:R-:W5:Y:S01]  /*8870*/  LDL.LU R9, [R1+0x50] ;  /* 0x0000500001097983 */ /* 0x001f620000300800 */
[----:B--2---:R-:W-:-:S05]  /*8880*/  IMAD.X R12, R17, 0x1, R4, P0 ;  /* 0x00000001110c7824 */ /* 0x004fca00000e0604 */
[----:B------:R0:W-:Y:S02]  /*8890*/  STL [R1+0x6ac], R12 ;  /* 0x0006ac0c01007387 */ /* 0x0001e40000100800 */
[----:B0-----:R-:W-:Y:S01]  /*88a0*/  IMAD.X R12, R17, 0x1, R3, P2 ;  /* 0x00000001110c7824 */ /* 0x001fe200010e0603 */
[C---:B------:R-:W-:Y:S02]  /*88b0*/  IADD3 R13, P0, PT, R5.reuse, R2, RZ ;  /* 0x00000002050d7210 */ /* 0x040fe40007f1e0ff */
[----:B------:R-:W-:-:S03]  /*88c0*/  IADD3 R5, P2, PT, R5, R0, RZ ;  /* 0x0000000005057210 */ /* 0x000fc60007f5e0ff */
[----:B------:R-:W-:Y:S04]  /*88d0*/  STL [R1+0x6e0], R13 ;  /* 0x0006e00d01007387 */ /* 0x000fe80000100800 */
[----:B------:R-:W2:Y:S04]  /*88e0*/  LDL.LU R17, [R1+0x84] ;  /* 0x0000840001117983 */ /* 0x000ea80000300800 */
        /* <DEDUP_REMOVED lines=22> */
[----:B0-----:R-:W-:-:S03]  /*8a50*/  IMAD.X R12, R21, 0x1, R4, P0 ;  /* 0x00000001150c7824 */ /* 0x001fc600000e0604 */
[----:B-1----:R-:W5:Y:S01]  /*8a60*/  LDL.LU R7, [R1+0x74] ;  /* 0x0000740001077983 */ /* 0x002f620000300800 */
[----:B------:R-:W-:-:S03]  /*8a70*/  IADD3 R15, P0, PT, R14, R2, RZ ;  /* 0x000000020e0f7210 */ /* 0x000fc60007f1e0ff */
[----:B------:R0:W-:Y:S04]  /*8a80*/  STL [R1+0x6dc], R12 ;  /* 0x0006dc0c01007387 */ /* 0x0001e80000100800 */
[----:B------:R-:W-:Y:S01]  /*8a90*/  STL [R1+0x710], R15 ;  /* 0x0007100f01007387 */ /* 0x000fe20000100800 */
[----:B0-----:R-:W-:Y:S01]  /*8aa0*/  IMAD.X R12, R21, 0x1, R3, P2 ;  /* 0x00000001150c7824 */ /* 0x001fe200010e0603 */
[----:B------:R-:W-:Y:S02]  /*8ab0*/  IADD3 R13, P2, PT, R14, R0, RZ ;  /* 0x000000000e0d7210 */ /* 0x000fe40007f5e0ff */
        /* <DEDUP_REMOVED lines=14> */
[----:B0-----:R-:W-:-:S05]  /*8ba0*/  IMAD.X R12, R23, 0x1, R4, P3 ;  /* 0x00000001170c7824 */ /* 0x001fca00018e0604 */
[----:B------:R0:W-:Y:S01]  /*8bb0*/  STL [R1+0x6fc], R12 ;  /* 0x0006fc0c01007387 */ /* 0x0001e20000100800 */
[----:B-1----:R-:W-:Y:S01]  /*8bc0*/  IADD3 R13, P3, PT, R9, R2, RZ ;  /* 0x00000002090d7210 */ /* 0x002fe20007f7e0ff */
[----:B0-----:R-:W-:Y:S01]  /*8bd0*/  IMAD.X R12, R23, 0x1, R3, P1 ;  /* 0x00000001170c7824 */ /* 0x001fe200008e0603 */
[----:B------:R-:W-:-:S03]  /*8be0*/  IADD3 R9, P1, PT, R9, R0, RZ ;  /* 0x0000000009097210 */ /* 0x000fc60007f3e0ff */
[----:B------:R-:W-:Y:S04]  /*8bf0*/  STL [R1+0x730], R13 ;  /* 0x0007300d01007387 */ /* 0x000fe80000100800 */
        /* <DEDUP_REMOVED lines=46> */
[----:B------:R0:W-:Y:S02]  /*8ee0*/  STL [R1+0x74c], R12 ;  /* 0x00074c0c01007387 */ /* 0x0001e40000100800 */
[----:B0-----:R-:W-:Y:S02]  /*8ef0*/  IMAD.X R12, R10, 0x1, R3, P4 ;  /* 0x000000010a0c7824 */ /* 0x001fe400020e0603 */
[----:B------:R-:W5:Y:S04]  /*8f00*/  LDL.LU R10, [R1+0xf8] ;  /* 0x0000f800010a7983 */ /* 0x000f680000300800 */
[----:B------:R0:W-:Y:S04]  /*8f10*/  STL [R1+0x780], R13 ;  /* 0x0007800d01007387 */ /* 0x0001e80000100800 */
[----:B------:R1:W-:Y:S01]  /*8f20*/  STL [R1+0x754], R12 ;  /* 0x0007540c01007387 */ /* 0x0003e20000100800 */
[----:B0-----:R-:W-:-:S03]  /*8f30*/  IADD3 R13, P4, PT, R19, R0, RZ ;  /* 0x00000000130d7210 */ /* 0x001fc60007f9e0ff */
[----:B------:R-:W5:Y:S01]  /*8f40*/  LDL.LU R19, [R1+0xa8] ;  /* 0x0000a80001137983 */ /* 0x000f620000300800 */
[----:B-1----:R-:W-:-:S03]  /*8f50*/  IMAD.X R12, R23, 0x1, R4, P3 ;  /* 0x00000001170c7824 */ /* 0x002fc600018e0604 */
[----:B------:R0:W-:Y:S04]  /*8f60*/  STL [R1+0x788], R13 ;  /* 0x0007880d01007387 */ /* 0x0001e80000100800 */
[----:B------:R1:W-:Y:S01]  /*8f70*/  STL [R1+0x75c], R12 ;  /* 0x00075c0c01007387 */ /* 0x0003e20000100800 */
[----:B0-----:R-:W-:Y:S01]  /*8f80*/  IADD3 R13, P3, PT, R9, R2, RZ ;  /* 0x00000002090d7210 */ /* 0x001fe20007f7e0ff */
[----:B-1----:R-:W-:Y:S02]  /*8f90*/  IMAD.X R12, R23, 0x1, R3, P1 ;  /* 0x00000001170c7824 */ /* 0x002fe400008e0603 */
[----:B------:R-:W5:Y:S04]  /*8fa0*/  LDL.LU R23, [R1+0x104] ;  /* 0x0001040001177983 */ /* 0x000f680000300800 */
[----:B------:R0:W-:Y:S04]  /*8fb0*/  STL [R1+0x790], R13 ;  /* 0x0007900d01007387 */ /* 0x0001e80000100800 */
[----:B------:R2:W-:Y:S01]  /*8fc0*/  STL [R1+0x764], R12 ;  /* 0x0007640c01007387 */ /* 0x0005e20000100800 */
[----:B0-----:R-:W-:-:S03]  /*8fd0*/  IADD3 R13, P1, PT, R9, R0, RZ ;  /* 0x00000000090d7210 */ /* 0x001fc60007f3e0ff */
[----:B------:R-:W5:Y:S04]  /*8fe0*/  LDL.LU R9, [R1+0xa4] ;  /* 0x0000a40001097983 */ /* 0x000f680000300800 */
[----:B------:R-:W-:Y:S01]  /*8ff0*/  STL [R1+0x798], R13 ;  /* 0x0007980d01007387 */ /* 0x000fe20000100800 */
[----:B--2---:R-:W-:-:S05]  /*9000*/  IMAD.X R12, R17, 0x1, R4, P0 ;  /* 0x00000001110c7824 */ /* 0x004fca00000e0604 */
[----:B------:R0:W-:Y:S02]  /*9010*/  STL [R1+0x76c], R12 ;  /* 0x00076c0c01007387 */ /* 0x0001e40000100800 */
[----:B0-----:R-:W-:Y:S02]  /*9020*/  IMAD.X R12, R17, 0x1, R3, P2 ;  /* 0x00000001110c7824 */ /* 0x001fe400010e0603 */
[----:B------:R-:W2:Y:S01]  /*9030*/  LDL.LU R17, [R1+0x110] ;  /* 0x0001100001117983 */ /* 0x000ea20000300800 */
[----:B------:R-:W-:-:S05]  /*9040*/  IADD3 R13, P0, PT, R5, R2, RZ ;  /* 0x00000002050d7210 */ /* 0x000fca0007f1e0ff */
[----:B------:R0:W-:Y:S04]  /*9050*/  STL [R1+0x7a0], R13 ;  /* 0x0007a00d01007387 */ /* 0x0001e80000100800 */
[----:B------:R3:W-:Y:S01]  /*9060*/  STL [R1+0x774], R12 ;  /* 0x0007740c01007387 */ /* 0x0007e20000100800 */
[----:B0-----:R-:W-:-:S03]  /*9070*/  IADD3 R13, P2, PT, R5, R0, RZ ;  /* 0x00000000050d7210 */ /* 0x001fc60007f5e0ff */
[----:B------:R-:W2:Y:S04]  /*9080*/  LDL.LU R5, [R1+0xa0] ;  /* 0x0000a00001057983 */ /* 0x000ea80000300800 */
[----:B------:R-:W-:Y:S01]  /*9090*/  STL [R1+0x7a8], R13 ;  /* 0x0007a80d01007387 */ /* 0x000fe20000100800 */
[----:B---3--:R-:W-:-:S05]  /*90a0*/  IMAD.X R12, R8, 0x1, R4, P5 ;  /* 0x00000001080c7824 */ /* 0x008fca00028e0604 */
[----:B------:R0:W-:Y:S02]  /*90b0*/  STL [R1+0x77c], R12 ;  /* 0x00077c0c01007387 */ /* 0x0001e40000100800 */
[----:B0-----:R-:W-:Y:S02]  /*90c0*/  IMAD.X R12, R8, 0x1, R3, P4 ;  /* 0x00000001080c7824 */ /* 0x001fe400020e0603 */
[----:B------:R-:W3:Y:S01]  /*90d0*/  LDL.LU R8, [R1+0x118] ;  /* 0x0001180001087983 */ /* 0x000ee20000300800 */
[----:B----4-:R-:W-:-:S05]  /*90e0*/  IADD3 R13, P5, PT, R6, R2, RZ ;  /* 0x00000002060d7210 */ /* 0x010fca0007fbe0ff */
[----:B------:R0:W-:Y:S04]  /*90f0*/  STL [R1+0x7b0], R13 ;  /* 0x0007b00d01007387 */ /* 0x0001e80000100800 */
[----:B------:R5:W-:Y:S01]  /*9100*/  STL [R1+0x784], R12 ;  /* 0x0007840c01007387 */ /* 0x000be20000100800 */
[----:B0-----:R-:W-:-:S03]  /*9110*/  IADD3 R13, P4, PT, R6, R0, RZ ;  /* 0x00000000060d7210 */ /* 0x001fc60007f9e0ff */
[----:B------:R-:W4:Y:S01]  /*9120*/  LDL.LU R6, [R1+0xc0] ;  /* 0x0000c00001067983 */ /* 0x000f220000300800 */
[----:B-----5:R-:W-:-:S03]  /*9130*/  IMAD.X R12, R11, 0x1, R4, P3 ;  /* 0x000000010b0c7824 */ /* 0x020fc600018e0604 */
[----:B------:R-:W-:Y:S04]  /*9140*/  STL [R1+0x7b8], R13 ;  /* 0x0007b80d01007387 */ /* 0x000fe80000100800 */
[----:B------:R0:W-:Y:S02]  /*9150*/  STL [R1+0x78c], R12 ;  /* 0x00078c0c01007387 */ /* 0x0001e40000100800 */
[----:B0-----:R-:W-:Y:S01]  /*9160*/  IMAD.X R12, R11, 0x1, R3, P1 ;  /* 0x000000010b0c7824 */ /* 0x001fe200008e0603 */
[C---:B------:R-:W-:Y:S02]  /*9170*/  IADD3 R13, P3, PT, R7.reuse, R2, RZ ;  /* 0x00000002070d7210 */ /* 0x040fe40007f7e0ff */
[----:B------:R-:W-:-:S03]  /*9180*/  IADD3 R11, P1, PT, R7, R0, RZ ;  /* 0x00000000070b7210 */ /* 0x000fc60007f3e0ff */
[----:B------:R0:W-:Y:S04]  /*9190*/  STL [R1+0x7c0], R13 ;  /* 0x0007c00d01007387 */ /* 0x0001e80000100800 */
[----:B------:R-:W5:Y:S04]  /*91a0*/  LDL.LU R7, [R1+0x124] ;  /* 0x0001240001077983 */ /* 0x000f680000300800 */
[----:B------:R-:W-:Y:S04]  /*91b0*/  STL [R1+0x794], R12 ;  /* 0x0007940c01007387 */ /* 0x000fe80000100800 */
[----:B------:R1:W-:Y:S01]  /*91c0*/  STL [R1+0x7c8], R11 ;  /* 0x0007c80b01007387 */ /* 0x0003e20000100800 */
[----:B0-----:R-:W-:-:S02]  /*91d0*/  IMAD.X R13, R21, 0x1, R4, P0 ;  /* 0x00000001150d7824 */ /* 0x001fc400000e0604 */
[----:B------:R-:W-:Y:S01]  /*91e0*/  IMAD.X R15, R21, 0x1, R3, P2 ;  /* 0x00000001150f7824 */ /* 0x000fe200010e0603 */
[----:B-1----:R-:W5:Y:S01]  /*91f0*/  LDL.LU R11, [R1+0xc8] ;  /* 0x0000c800010b7983 */ /* 0x002f620000300800 */
[----:B------:R-:W-:-:S03]  /*9200*/  IADD3 R12, P0, PT, R14, R2, RZ ;  /* 0x000000020e0c7210 */ /* 0x000fc60007f1e0ff */
[----:B------:R0:W-:Y:S04]  /*9210*/  STL [R1+0x79c], R13 ;  /* 0x00079c0d01007387 */ /* 0x0001e80000100800 */
[----:B------:R1:W-:Y:S04]  /*9220*/  STL [R1+0x7d0], R12 ;  /* 0x0007d00c01007387 */ /* 0x0003e80000100800 */
[----:B------:R-:W-:Y:S01]  /*9230*/  STL [R1+0x7a4], R15 ;  /* 0x0007a40f01007387 */ /* 0x000fe20000100800 */
[----:B0-----:R-:W-:-:S03]  /*9240*/  IADD3 R13, P2, PT, R14, R0, RZ ;  /* 0x000000000e0d7210 */ /* 0x001fc60007f5e0ff */
[----:B------:R-:W5:Y:S04]  /*9250*/  LDL.LU R14, [R1+0x130] ;  /* 0x00013000010e7983 */ /* 0x000f680000300800 */
[----:B------:R0:W-:Y:S04]  /*9260*/  STL [R1+0x7d8], R13 ;  /* 0x0007d80d01007387 */ /* 0x0001e80000100800 */
[----:B------:R-:W5:Y:S01]  /*9270*/  LDL.LU R21, [R1+0xd0] ;  /* 0x0000d00001157983 */ /* 0x000f620000300800 */
[C---:B-1----:R-:W-:Y:S02]  /*9280*/  IMAD.X R12, R10.reuse, 0x1, R4, P5 ;  /* 0x000000010a0c7824 */ /* 0x042fe400028e0604 */
[----:B------:R-:W-:-:S03]  /*9290*/  IMAD.X R10, R10, 0x1, R3, P4 ;  /* 0x000000010a0a7824 */ /* 0x000fc600020e0603 */
[----:B------:R1:W-:Y:S01]  /*92a0*/  STL [R1+0x7ac], R12 ;  /* 0x0007ac0c01007387 */ /* 0x0003e20000100800 */
[C---:B0-----:R-:W-:Y:S02]  /*92b0*/  IADD3 R13, P4, PT, R19.reuse, R0, RZ ;  /* 0x00000000130d7210 */ /* 0x041fe40007f9e0ff */
[----:B-1----:R-:W-:-:S05]  /*92c0*/  IADD3 R12, P5, PT, R19, R2, RZ ;  /* 0x00000002130c7210 */ /* 0x002fca0007fbe0ff */
[----:B------:R0:W-:Y:S04]  /*92d0*/  STL [R1+0x7e0], R12 ;  /* 0x0007e00c01007387 */ /* 0x0001e80000100800 */
[----:B------:R1:W-:Y:S01]  /*92e0*/  STL [R1+0x7b4], R10 ;  /* 0x0007b40a01007387 */ /* 0x0003e20000100800 */
[----:B0-----:R-:W-:-:S03]  /*92f0*/  IMAD.X R12, R23, 0x1, R4, P3 ;  /* 0x00000001170c7824 */ /* 0x001fc600018e0604 */
[----:B-1----:R-:W5:Y:S04]  /*9300*/  LDL.LU R10, [R1+0x138] ;  /* 0x00013800010a7983 */ /* 0x002f680000300800 */
[----:B------:R0:W-:Y:S04]  /*9310*/  STL [R1+0x7e8], R13 ;  /* 0x0007e80d01007387 */ /* 0x0001e80000100800 */
[----:B------:R-:W5:Y:S01]  /*9320*/  LDL.LU R19, [R1+0xd4] ;  /* 0x0000d40001137983 */ /* 0x000f620000300800 */
[----:B------:R-:W-:-:S03]  /*9330*/  IMAD.X R15, R23, 0x1, R3, P1 ;  /* 0x00000001170f7824 */ /* 0x000fc600008e0603 */
[----:B------:R1:W-:Y:S01]  /*9340*/  STL [R1+0x7bc], R12 ;  /* 0x0007bc0c01007387 */ /* 0x0003e20000100800 */
[----:B0-----:R-:W-:-:S05]  /*9350*/  IADD3 R13, P3, PT, R9, R2, RZ ;  /* 0x00000002090d7210 */ /* 0x001fca0007f7e0ff */
[----:B------:R-:W-:Y:S01]  /*9360*/  STL [R1+0x7f0], R13 ;  /* 0x0007f00d01007387 */ /* 0x000fe20000100800 */
[----:B-1----:R-:W-:-:S03]  /*9370*/  IADD3 R12, P1, PT, R9, R0, RZ ;  /* 0x00000000090c7210 */ /* 0x002fc60007f3e0ff */
[----:B------:R-:W-:Y:S04]  /*9380*/  STL [R1+0x7c4], R15 ;  /* 0x0007c40f01007387 */ /* 0x000fe80000100800 */
[----:B------:R-:W5:Y:S04]  /*9390*/  LDL.LU R9, [R1+0x140] ;  /* 0x0001400001097983 */ /* 0x000f680000300800 */
[----:B------:R0:W-:Y:S04]  /*93a0*/  STL [R1+0x7f8], R12 ;  /* 0x0007f80c01007387 */ /* 0x0001e80000100800 */
[----:B0-----:R-:W5:Y:S01]  /*93b0*/  LDL.LU R12, [R1+0xdc] ;  /* 0x0000dc00010c7983 */ /* 0x001f620000300800 */
[----:B--2---:R-:W-:-:S02]  /*93c0*/  IMAD.X R13, R17, 0x1, R4, P0 ;  /* 0x00000001110d7824 */ /* 0x004fc400000e0604 */
[----:B------:R-:W-:-:S03]  /*93d0*/  IMAD.X R15, R17, 0x1, R3, P2 ;  /* 0x00000001110f7824 */ /* 0x000fc600010e0603 */
[----:B------:R0:W-:Y:S02]  /*93e0*/  STL [R1+0x7cc], R13 ;  /* 0x0007cc0d01007387 */ /* 0x0001e40000100800 */
[C---:B0-----:R-:W-:Y:S02]  /*93f0*/  IADD3 R13, P0, PT, R5.reuse, R2, RZ ;  /* 0x00000002050d7210 */ /* 0x041fe40007f1e0ff */
[----:B------:R-:W-:-:S03]  /*9400*/  IADD3 R5, P2, PT, R5, R0, RZ ;  /* 0x0000000005057210 */ /* 0x000fc60007f5e0ff */
[----:B------:R-:W-:Y:S04]  /*9410*/  STL [R1+0x800], R13 ;  /* 0x0008000d01007387 */ /* 0x000fe80000100800 */
[----:B------:R-:W-:Y:S04]  /*9420*/  STL [R1+0x7d4], R15 ;  /* 0x0007d40f01007387 */ /* 0x000fe80000100800 */
[----:B------:R-:W2:Y:S04]  /*9430*/  LDL.LU R17, [R1+0x14c] ;  /* 0x00014c0001117983 */ /* 0x000ea80000300800 */
[----:B------:R0:W-:Y:S04]  /*9440*/  STL [R1+0x808], R5 ;  /* 0x0008080501007387 */ /* 0x0001e80000100800 */
[----:B0-----:R-:W2:Y:S01]  /*9450*/  LDL.LU R5, [R1+0xe0] ;  /* 0x0000e00001057983 */ /* 0x001ea20000300800 */
[----:B---3--:R-:W-:-:S05]  /*9460*/  IMAD.X R13, R8, 0x1, R4, P5 ;  /* 0x00000001080d7824 */ /* 0x008fca00028e0604 */
[----:B------:R0:W-:Y:S04]  /*9470*/  STL [R1+0x7dc], R13 ;  /* 0x0007dc0d01007387 */ /* 0x0001e80000100800 */
[----:B------:R-:W3:Y:S01]  /*9480*/  LDL.LU R23, [R1+0x150] ;  /* 0x0001500001177983 */ /* 0x000ee20000300800 */
[----:B0-----:R-:W-:Y:S01]  /*9490*/  IMAD.X R13, R8, 0x1, R3, P4 ;  /* 0x00000001080d7824 */ /* 0x001fe200020e0603 */
[C---:B----4-:R-:W-:Y:S02]  /*94a0*/  IADD3 R15, P5, PT, R6.reuse, R2, RZ ;  /* 0x00000002060f7210 */ /* 0x050fe40007fbe0ff */
[----:B------:R-:W-:-:S03]  /*94b0*/  IADD3 R8, P4, PT, R6, R0, RZ ;  /* 0x0000000006087210 */ /* 0x000fc60007f9e0ff */
[----:B------:R-:W-:Y:S04]  /*94c0*/  STL [R1+0x810], R15 ;  /* 0x0008100f01007387 */ /* 0x000fe80000100800 */
[----:B------:R5:W-:Y:S04]  /*94d0*/  STL [R1+0x7e4], R13 ;  /* 0x0007e40d01007387 */ /* 0x000be80000100800 */
[----:B------:R-:W4:Y:S04]  /*94e0*/  LDL.LU R6, [R1+0xe8] ;  /* 0x0000e80001067983 */ /* 0x000f280000300800 */
[----:B------:R-:W-:Y:S01]  /*94f0*/  STL [R1+0x818], R8 ;  /* 0x0008180801007387 */ /* 0x000fe20000100800 */
[----:B-----5:R-:W-:-:S05]  /*9500*/  IMAD.X R13, R7, 0x1, R4, P3 ;  /* 0x00000001070d7824 */ /* 0x020fca00018e0604 */
[----:B------:R0:W-:Y:S02]  /*9510*/  STL [R1+0x7ec], R13 ;  /* 0x0007ec0d01007387 */ /* 0x0001e40000100800 */
[----:B0-----:R-:W-:Y:S02]  /*9520*/  IMAD.X R13, R7, 0x1, R3, P1 ;  /* 0x00000001070d7824 */ /* 0x001fe400008e0603 */
[----:B------:R-:W5:Y:S01]  /*9530*/  LDL.LU R7, [R1+0x154] ;  /* 0x0001540001077983 */ /* 0x000f620000300800 */
[----:B------:R-:W-:-:S05]  /*9540*/  IADD3 R8, P3, PT, R11, R2, RZ ;  /* 0x000000020b087210 */ /* 0x000fca0007f7e0ff */
[----:B------:R0:W-:Y:S04]  /*9550*/  STL [R1+0x820], R8 ;  /* 0x0008200801007387 */ /* 0x0001e80000100800 */
[----:B0-----:R-:W5:Y:S01]  /*9560*/  LDL.LU R8, [R1+0xf0] ;  /* 0x0000f00001087983 */ /* 0x001f620000300800 */
[----:B------:R-:W-:-:S03]  /*9570*/  IMAD.X R15, R14, 0x1, R4, P0 ;  /* 0x000000010e0f7824 */ /* 0x000fc600000e0604 */
[----:B------:R0:W-:Y:S02]  /*9580*/  STL [R1+0x7f4], R13 ;  /* 0x0007f40d01007387 */ /* 0x0001e40000100800 */
[----:B0-----:R-:W-:Y:S02]  /*9590*/  IADD3 R13, P1, PT, R11, R0, RZ ;  /* 0x000000000b0d7210 */ /* 0x001fe40007f3e0ff */
[----:B------:R-:W-:-:S03]  /*95a0*/  IADD3 R11, P0, PT, R21, R2, RZ ;  /* 0x00000002150b7210 */ /* 0x000fc60007f1e0ff */
[----:B------:R0:W-:Y:S04]  /*95b0*/  STL [R1+0x828], R13 ;  /* 0x0008280d01007387 */ /* 0x0001e80000100800 */
[----:B------:R-:W-:Y:S01]  /*95c0*/  STL [R1+0x7fc], R15 ;  /* 0x0007fc0f01007387 */ /* 0x000fe20000100800 */
[----:B0-----:R-:W-:-:S03]  /*95d0*/  IMAD.X R13, R14, 0x1, R3, P2 ;  /* 0x000000010e0d7824 */ /* 0x001fc600010e0603 */
[----:B------:R-:W5:Y:S04]  /*95e0*/  LDL.LU R14, [R1+0x158] ;  /* 0x00015800010e7983 */ /* 0x000f680000300800 */
[----:B------:R0:W-:Y:S04]  /*95f0*/  STL [R1+0x830], R11 ;  /* 0x0008300b01007387 */ /* 0x0001e80000100800 */
[----:B0-----:R-:W5:Y:S01]  /*9600*/  LDL.LU R11, [R1+0xf4] ;  /* 0x0000f400010b7983 */ /* 0x001f620000300800 */
[----:B------:R-:W-:-:S03]  /*9610*/  IMAD.X R16, R10, 0x1, R4, P5 ;  /* 0x000000010a107824 */ /* 0x000fc600028e0604 */
[----:B------:R0:W-:Y:S01]  /*9620*/  STL [R1+0x804], R13 ;  /* 0x0008040d01007387 */ /* 0x0001e20000100800 */
[----:B------:R-:W-:Y:S02]  /*9630*/  IADD3 R15, P5, PT, R19, R2, RZ ;  /* 0x00000002130f7210 */ /* 0x000fe40007fbe0ff */
[----:B0-----:R-:W-:-:S05]  /*9640*/  IADD3 R13, P2, PT, R21, R0, RZ ;  /* 0x00000000150d7210 */ /* 0x001fca0007f5e0ff */
[----:B------:R0:W-:Y:S04]  /*9650*/  STL [R1+0x838], R13 ;  /* 0x0008380d01007387 */ /* 0x0001e80000100800 */
[----:B------:R1:W-:Y:S04]  /*9660*/  STL [R1+0x80c], R16 ;  /* 0x00080c1001007387 */ /* 0x0003e80000100800 */
[----:B------:R-:W5:Y:S01]  /*9670*/  LDL.LU R21, [R1+0x15c] ;  /* 0x00015c0001157983 */ /* 0x000f620000300800 */
[----:B0-----:R-:W-:-:S03]  /*9680*/  IMAD.X R13, R10, 0x1, R3, P4 ;  /* 0x000000010a0d7824 */ /* 0x001fc600020e0603 */
[----:B------:R0:W-:Y:S04]  /*9690*/  STL [R1+0x840], R15 ;  /* 0x0008400f01007387 */ /* 0x0001e80000100800 */
[----:B------:R-:W5:Y:S01]  /*96a0*/  LDL.LU R10, [R1+0xfc] ;  /* 0x0000fc00010a7983 */ /* 0x000f620000300800 */
[----:B-1----:R-:W-:-:S03]  /*96b0*/  IMAD.X R16, R9, 0x1, R4, P3 ;  /* 0x0000000109107824 */ /* 0x002fc600018e0604 */
[----:B------:R1:W-:Y:S01]  /*96c0*/  STL [R1+0x814], R13 ;  /* 0x0008140d01007387 */ /* 0x0003e20000100800 */
[----:B0-----:R-:W-:Y:S02]  /*96d0*/  IADD3 R15, P3, PT, R12, R2, RZ ;  /* 0x000000020c0f7210 */ /* 0x001fe40007f7e0ff */
[----:B-1----:R-:W-:-:S05]  /*96e0*/  IADD3 R13, P4, PT, R19, R0, RZ ;  /* 0x00000000130d7210 */ /* 0x002fca0007f9e0ff */
[----:B------:R0:W-:Y:S04]  /*96f0*/  STL [R1+0x848], R13 ;  /* 0x0008480d01007387 */ /* 0x0001e80000100800 */
[----:B------:R-:W-:Y:S04]  /*9700*/  STL [R1+0x81c], R16 ;  /* 0x00081c1001007387 */ /* 0x000fe80000100800 */
[----:B------:R-:W5:Y:S01]  /*9710*/  LDL.LU R19, [R1+0x160] ;  /* 0x0001600001137983 */ /* 0x000f620000300800 */
[----:B0-----:R-:W-:-:S03]  /*9720*/  IMAD.X R13, R9, 0x1, R3, P1 ;  /* 0x00000001090d7824 */ /* 0x001fc600008e0603 */
[----:B------:R-:W-:Y:S04]  /*9730*/  STL [R1+0x850], R15 ;  /* 0x0008500f01007387 */ /* 0x000fe80000100800 */
[----:B------:R-:W5:Y:S04]  /*9740*/  LDL.LU R9, [R1+0x100] ;  /* 0x0001000001097983 */ /* 0x000f680000300800 */
[----:B------:R0:W-:Y:S02]  /*9750*/  STL [R1+0x824], R13 ;  /* 0x0008240d01007387 */ /* 0x0001e40000100800 */
[----:B0-----:R-:W-:-:S05]  /*9760*/  IADD3 R13, P1, PT, R12, R0, RZ ;  /* 0x000000000c0d7210 */ /* 0x001fca0007f3e0ff */
[----:B------:R0:W-:Y:S01]  /*9770*/  STL [R1+0x858], R13 ;  /* 0x0008580d01007387 */ /* 0x0001e20000100800 */
[C---:B--2---:R-:W-:Y:S02]  /*9780*/  IMAD.X R15, R17.reuse, 0x1, R4, P0 ;  /* 0x00000001110f7824 */ /* 0x044fe400000e0604 */
[----:B0-----:R-:W-:-:S03]  /*9790*/  IMAD.X R13, R17, 0x1, R3, P2 ;  /* 0x00000001110d7824 */ /* 0x001fc600010e0603 */
[----:B------:R-:W-:Y:S01]  /*97a0*/  STL [R1+0x82c], R15 ;  /* 0x00082c0f01007387 */ /* 0x000fe20000100800 */
[C---:B------:R-:W-:Y:S02]  /*97b0*/  IADD3 R12, P0, PT, R5.reuse, R2, RZ ;  /* 0x00000002050c7210 */ /* 0x040fe40007f1e0ff */
[----:B------:R-:W-:-:S03]  /*97c0*/  IADD3 R5, P2, PT, R5, R0, RZ ;  /* 0x0000000005057210 */ /* 0x000fc60007f5e0ff */
[----:B------:R3:W-:Y:S04]  /*97d0*/  STL [R1+0x860], R12 ;  /* 0x0008600c01007387 */ /* 0x0007e80000100800 */
[----:B------:R-:W-:Y:S04]  /*97e0*/  STL [R1+0x834], R13 ;  /* 0x0008340d01007387 */ /* 0x000fe80000100800 */
[----:B------:R-:W2:Y:S01]  /*97f0*/  LDL.LU R17, [R1+0x164] ;  /* 0x0001640001117983 */ /* 0x000ea20000300800 */
[----:B---3--:R-:W-:-:S03]  /*9800*/  IMAD.X R12, R23, 0x1, R4, P5 ;  /* 0x00000001170c7824 */ /* 0x008fc600028e0604 */
[----:B------:R0:W-:Y:S04]  /*9810*/  STL [R1+0x868], R5 ;  /* 0x0008680501007387 */ /* 0x0001e80000100800 */
[----:B0-----:R-:W3:Y:S04]  /*9820*/  LDL.LU R5, [R1+0x108] ;  /* 0x0001080001057983 */ /* 0x001ee80000300800 */
[----:B------:R0:W-:Y:S01]  /*9830*/  STL [R1+0x83c], R12 ;  /* 0x00083c0c01007387 */ /* 0x0001e20000100800 */
[C---:B----4-:R-:W-:Y:S01]  /*9840*/  IADD3 R13, P5, PT, R6.reuse, R2, RZ ;  /* 0x00000002060d7210 */ /* 0x050fe20007fbe0ff */
[----:B0-----:R-:W-:Y:S01]  /*9850*/  IMAD.X R12, R23, 0x1, R3, P4 ;  /* 0x00000001170c7824 */ /* 0x001fe200020e0603 */
[----:B------:R-:W-:-:S03]  /*9860*/  IADD3 R6, P4, PT, R6, R0, RZ ;  /* 0x0000000006067210 */ /* 0x000fc60007f9e0ff */
[----:B------:R-:W-:Y:S04]  /*9870*/  STL [R1+0x870], R13 ;  /* 0x0008700d01007387 */ /* 0x000fe80000100800 */
[----:B------:R-:W-:Y:S04]  /*9880*/  STL [R1+0x844], R12 ;  /* 0x0008440c01007387 */ /* 0x000fe80000100800 */
[----:B------:R0:W-:Y:S04]  /*9890*/  STL [R1+0x878], R6 ;  /* 0x0008780601007387 */ /* 0x0001e80000100800 */
[----:B0-----:R-:W4:Y:S01]  /*98a0*/  LDL.LU R6, [R1+0x168] ;  /* 0x0001680001067983 */ /* 0x001f220000300800 */
[----:B-----5:R-:W-:-:S05]  /*98b0*/  IMAD.X R13, R7, 0x1, R4, P3 ;  /* 0x00000001070d7824 */ /* 0x020fca00018e0604 */
[----:B------:R0:W-:Y:S01]  /*98c0*/  STL [R1+0x84c], R13 ;  /* 0x00084c0d01007387 */ /* 0x0001e20000100800 */
[----:B------:R-:W-:Y:S01]  /*98d0*/  IADD3 R12, P3, PT, R8, R2, RZ ;  /* 0x00000002080c7210 */ /* 0x000fe20007f7e0ff */
[----:B0-----:R-:W-:-:S04]  /*98e0*/  IMAD.X R13, R7, 0x1, R3, P1 ;  /* 0x00000001070d7824 */ /* 0x001fc800008e0603 */
[----:B------:R0:W-:Y:S04]  /*98f0*/  STL [R1+0x880], R12 ;  /* 0x0008800c01007387 */ /* 0x0001e80000100800 */
[----:B------:R-:W5:Y:S01]  /*9900*/  LDL.LU R7, [R1+0x10c] ;  /* 0x00010c0001077983 */ /* 0x000f620000300800 */
[----:B0-----:R-:W-:-:S03]  /*9910*/  IADD3 R12, P1, PT, R8, R0, RZ ;  /* 0x00000000080c7210 */ /* 0x001fc60007f3e0ff */
[----:B------:R-:W-:Y:S04]  /*9920*/  STL [R1+0x854], R13 ;  /* 0x0008540d01007387 */ /* 0x000fe80000100800 */
[----:B------:R0:W-:Y:S01]  /*9930*/  STL [R1+0x888], R12 ;  /* 0x0008880c01007387 */ /* 0x0001e20000100800 */
[----:B------:R-:W-:-:S05]  /*9940*/  IMAD.X R8, R14, 0x1, R4, P0 ;  /* 0x000000010e087824 */ /* 0x000fca00000e0604 */
[----:B------:R1:W-:Y:S01]  /*9950*/  STL [R1+0x85c], R8 ;  /* 0x00085c0801007387 */ /* 0x0003e20000100800 */
[----:B0-----:R-:W-:Y:S01]  /*9960*/  IMAD.X R12, R14, 0x1, R3, P2 ;  /* 0x000000010e0c7824 */ /* 0x001fe200010e0603 */
[C---:B------:R-:W-:Y:S02]  /*9970*/  IADD3 R13, P0, PT, R11.reuse, R2, RZ ;  /* 0x000000020b0d7210 */ /* 0x040fe40007f1e0ff */
[----:B-1----:R-:W5:Y:S04]  /*9980*/  LDL.LU R8, [R1+0x16c] ;  /* 0x00016c0001087983 */ /* 0x002f680000300800 */
[----:B------:R0:W-:Y:S04]  /*9990*/  STL [R1+0x890], R13 ;  /* 0x0008900d01007387 */ /* 0x0001e80000100800 */
[----:B------:R-:W5:Y:S01]  /*99a0*/  LDL.LU R14, [R1+0x114] ;  /* 0x00011400010e7983 */ /* 0x000f620000300800 */
[----:B------:R-:W-:-:S03]  /*99b0*/  IADD3 R11, P2, PT, R11, R0, RZ ;  /* 0x000000000b0b7210 */ /* 0x000fc60007f5e0ff */
[----:B------:R-:W-:Y:S04]  /*99c0*/  STL [R1+0x864], R12 ;  /* 0x0008640c01007387 */ /* 0x000fe80000100800 */
[----:B------:R1:W-:Y:S01]  /*99d0*/  STL [R1+0x898], R11 ;  /* 0x0008980b01007387 */ /* 0x0003e20000100800 */
[C---:B0-----:R-:W-:Y:S02]  /*99e0*/  IMAD.X R13, R21.reuse, 0x1, R4, P5 ;  /* 0x00000001150d7824 */ /* 0x041fe400028e0604 */
[----:B-1----:R-:W-:-:S03]  /*99f0*/  IMAD.X R11, R21, 0x1, R3, P4 ;  /* 0x00000001150b7824 */ /* 0x002fc600020e0603 */
[----:B------:R0:W-:Y:S01]  /*9a00*/  STL [R1+0x86c], R13 ;  /* 0x00086c0d01007387 */ /* 0x0001e20000100800 */
[----:B------:R-:W-:-:S03]  /*9a10*/  IADD3 R12, P5, PT, R10, R2, RZ ;  /* 0x000000020a0c7210 */ /* 0x000fc60007fbe0ff */
[----:B0-----:R-:W5:Y:S04]  /*9a20*/  LDL.LU R13, [R1+0x170] ;  /* 0x00017000010d7983 */ /* 0x001f680000300800 */
[----:B------:R0:W-:Y:S04]  /*9a30*/  STL [R1+0x8a0], R12 ;  /* 0x0008a00c01007387 */ /* 0x0001e80000100800 */
[----:B------:R-:W5:Y:S04]  /*9a40*/  LDL.LU R26, [R1+0x11c] ;  /* 0x00011c00011a7983 */ /* 0x000f680000300800 */
[----:B------:R1:W-:Y:S01]  /*9a50*/  STL [R1+0x874], R11 ;  /* 0x0008740b01007387 */ /* 0x0003e20000100800 */
[----:B0-----:R-:W-:-:S05]  /*9a60*/  IADD3 R12, P4, PT, R10, R0, RZ ;  /* 0x000000000a0c7210 */ /* 0x001fca0007f9e0ff */
[----:B------:R0:W-:Y:S01]  /*9a70*/  STL [R1+0x8a8], R12 ;  /* 0x0008a80c01007387 */ /* 0x0001e20000100800 */
[----:B-1----:R-:W-:Y:S01]  /*9a80*/  IMAD.X R11, R19, 0x1, R4, P3 ;  /* 0x00000001130b7824 */ /* 0x002fe200018e0604 */
[----:B------:R-:W-:Y:S02]  /*9a90*/  IADD3 R10, P3, PT, R9, R2, RZ ;  /* 0x00000002090a7210 */ /* 0x000fe40007f7e0ff */
[----:B0-----:R-:W5:Y:S04]  /*9aa0*/  LDL.LU R12, [R1+0x174] ;  /* 0x00017400010c7983 */ /* 0x001f680000300800 */
[----:B------:R0:W-:Y:S04]  /*9ab0*/  STL [R1+0x87c], R11 ;  /* 0x00087c0b01007387 */ /* 0x0001e80000100800 */
[----:B------:R-:W5:Y:S04]  /*9ac0*/  LDL.LU R23, [R1+0x120] ;  /* 0x0001200001177983 */ /* 0x000f680000300800 */
[----:B------:R1:W-:Y:S04]  /*9ad0*/  STL [R1+0x8b0], R10 ;  /* 0x0008b00a01007387 */ /* 0x0003e80000100800 */
[----:B0-----:R-:W5:Y:S01]  /*9ae0*/  LDL.LU R11, [R1+0x178] ;  /* 0x00017800010b7983 */ /* 0x001f620000300800 */
[----:B-1----:R-:W-:Y:S01]  /*9af0*/  IMAD.X R10, R19, 0x1, R3, P1 ;  /* 0x00000001130a7824 */ /* 0x002fe200008e0603 */
[----:B------:R-:W-:-:S04]  /*9b00*/  IADD3 R9, P1, PT, R9, R0, RZ ;  /* 0x0000000009097210 */ /* 0x000fc80007f3e0ff */
[----:B------:R0:W-:Y:S04]  /*9b10*/  STL [R1+0x884], R10 ;  /* 0x0008840a01007387 */ /* 0x0001e80000100800 */
[----:B------:R-:W5:Y:S04]  /*9b20*/  LDL.LU R21, [R1+0x128] ;  /* 0x0001280001157983 */ /* 0x000f680000300800 */
[----:B------:R3:W-:Y:S04]  /*9b30*/  STL [R1+0x8b8], R9 ;  /* 0x0008b80901007387 */ /* 0x0007e80000100800 */
[----:B0-----:R-:W5:Y:S01]  /*9b40*/  LDL.LU R10, [R1+0x17c] ;  /* 0x00017c00010a7983 */ /* 0x001f620000300800 */
[----:B--2---:R-:W-:-:S05]  /*9b50*/  IMAD.X R15, R17, 0x1, R4, P0 ;  /* 0x00000001110f7824 */ /* 0x004fca00000e0604 */
[----:B------:R0:W-:Y:S04]  /*9b60*/  STL [R1+0x88c], R15 ;  /* 0x00088c0f01007387 */ /* 0x0001e80000100800 */
[----:B------:R-:W2:Y:S01]  /*9b70*/  LDL.LU R19, [R1+0x12c] ;  /* 0x00012c0001137983 */ /* 0x000ea20000300800 */
[----:B---3--:R-:W-:Y:S01]  /*9b80*/  IADD3 R9, P0, PT, R5, R2, RZ ;  /* 0x0000000205097210 */ /* 0x008fe20007f1e0ff */
[----:B0-----:R-:W-:-:S04]  /*9b90*/  IMAD.X R15, R17, 0x1, R3, P2 ;  /* 0x00000001110f7824 */ /* 0x001fc800010e0603 */
[----:B------:R0:W-:Y:S02]  /*9ba0*/  STL [R1+0x8c0], R9 ;  /* 0x0008c00901007387 */ /* 0x0001e40000100800 */
[----:B0-----:R-:W-:Y:S02]  /*9bb0*/  IADD3 R9, P2, PT, R5, R0, RZ ;  /* 0x0000000005097210 */ /* 0x001fe40007f5e0ff */
[----:B------:R-:W3:Y:S04]  /*9bc0*/  LDL.LU R5, [R1+0x180] ;  /* 0x0001800001057983 */ /* 0x000ee80000300800 */
[----:B------:R4:W-:Y:S04]  /*9bd0*/  STL [R1+0x894], R15 ;  /* 0x0008940f01007387 */ /* 0x0009e80000100800 */
[----:B------:R0:W-:Y:S01]  /*9be0*/  STL [R1+0x8c8], R9 ;  /* 0x0008c80901007387 */ /* 0x0001e20000100800 */
[----:B----4-:R-:W-:-:S03]  /*9bf0*/  IMAD.X R15, R6, 0x1, R4, P5 ;  /* 0x00000001060f7824 */ /* 0x010fc600028e0604 */
[----:B0-----:R-:W4:Y:S04]  /*9c00*/  LDL.LU R9, [R1+0x134] ;  /* 0x0001340001097983 */ /* 0x001f280000300800 */
[----:B------:R0:W-:Y:S02]  /*9c10*/  STL [R1+0x89c], R15 ;  /* 0x00089c0f01007387 */ /* 0x0001e40000100800 */
[----:B0-----:R-:W-:Y:S02]  /*9c20*/  IMAD.X R15, R6, 0x1, R3, P4 ;  /* 0x00000001060f7824 */ /* 0x001fe400020e0603 */
[----:B------:R-:W4:Y:S01]  /*9c30*/  LDL.LU R6, [R1+0x184] ;  /* 0x0001840001067983 */ /* 0x000f220000300800 */
[C---:B-----5:R-:W-:Y:S02]  /*9c40*/  IADD3 R16, P5, PT, R7.reuse, R2, RZ ;  /* 0x0000000207107210 */ /* 0x060fe40007fbe0ff */
[----:B------:R-:W-:-:S03]  /*9c50*/  IADD3 R7, P4, PT, R7, R0, RZ ;  /* 0x0000000007077210 */ /* 0x000fc60007f9e0ff */
[----:B------:R-:W-:Y:S04]  /*9c60*/  STL [R1+0x8d0], R16 ;  /* 0x0008d01001007387 */ /* 0x000fe80000100800 */
[----:B------:R-:W-:Y:S04]  /*9c70*/  STL [R1+0x8a4], R15 ;  /* 0x0008a40f01007387 */ /* 0x000fe80000100800 */
[----:B------:R-:W5:Y:S04]  /*9c80*/  LDL.LU R17, [R1+0x13c] ;  /* 0x00013c0001117983 */ /* 0x000f680000300800 */
[----:B------:R0:W-:Y:S04]  /*9c90*/  STL [R1+0x8d8], R7 ;  /* 0x0008d80701007387 */ /* 0x0001e80000100800 */
[----:B0-----:R-:W5:Y:S01]  /*9ca0*/  LDL.LU R7, [R1+0x188] ;  /* 0x0001880001077983 */ /* 0x001f620000300800 */
[----:B------:R-:W-:-:S05]  /*9cb0*/  IMAD.X R15, R8, 0x1, R4, P3 ;  /* 0x00000001080f7824 */ /* 0x000fca00018e0604 */
[----:B------:R0:W-:Y:S01]  /*9cc0*/  STL [R1+0x8ac], R15 ;  /* 0x0008ac0f01007387 */ /* 0x0001e20000100800 */
[----:B------:R-:W-:Y:S01]  /*9cd0*/  IADD3 R16, P3, PT, R14, R2, RZ ;  /* 0x000000020e107210 */ /* 0x000fe20007f7e0ff */
[----:B0-----:R-:W-:Y:S01]  /*9ce0*/  IMAD.X R15, R8, 0x1, R3, P1 ;  /* 0x00000001080f7824 */ /* 0x001fe200008e0603 */
[----:B------:R-:W-:-:S03]  /*9cf0*/  IADD3 R14, P1, PT, R14, R0, RZ ;  /* 0x000000000e0e7210 */ /* 0x000fc60007f3e0ff */
[----:B------:R-:W-:Y:S04]  /*9d00*/  STL [R1+0x8e0], R16 ;  /* 0x0008e01001007387 */ /* 0x000fe80000100800 */
[----:B------:R-:W5:Y:S04]  /*9d10*/  LDL.LU R8, [R1+0x144] ;  /* 0x0001440001087983 */ /* 0x000f680000300800 */
[----:B------:R-:W-:Y:S04]  /*9d20*/  STL [R1+0x8b4], R15 ;  /* 0x0008b40f01007387 */ /* 0x000fe80000100800 */
[----:B------:R0:W-:Y:S04]  /*9d30*/  STL [R1+0x8e8], R14 ;  /* 0x0008e80e01007387 */ /* 0x0001e80000100800 */
[----:B0-----:R-:W5:Y:S01]  /*9d40*/  LDL.LU R14, [R1+0x148] ;  /* 0x00014800010e7983 */ /* 0x001f620000300800 */
[----:B------:R-:W-:Y:S01]  /*9d50*/  IMAD.X R15, R13, 0x1, R4, P0 ;  /* 0x000000010d0f7824 */ /* 0x000fe200000e0604 */
[----:B------:R-:W-:-:S04]  /*9d60*/  IADD3 R16, P0, PT, R26, R2, RZ ;  /* 0x000000021a107210 */ /* 0x000fc80007f1e0ff */
[----:B------:R0:W-:Y:S04]  /*9d70*/  STL [R1+0x8bc], R15 ;  /* 0x0008bc0f01007387 */ /* 0x0001e80000100800 */
[----:B------:R1:W-:Y:S01]  /*9d80*/  STL [R1+0x8f0], R16 ;  /* 0x0008f01001007387 */ /* 0x0003e20000100800 */
[----:B0-----:R-:W-:Y:S01]  /*9d90*/  IMAD.X R15, R13, 0x1, R3, P2 ;  /* 0x000000010d0f7824 */ /* 0x001fe200010e0603 */
[----:B-1----:R-:W-:-:S04]  /*9da0*/  IADD3 R16, P2, PT, R26, R0, RZ ;  /* 0x000000001a107210 */ /* 0x002fc80007f5e0ff */
[----:B------:R0:W-:Y:S01]  /*9db0*/  STL [R1+0x8c4], R15 ;  /* 0x0008c40f01007387 */ /* 0x0001e20000100800 */
[----:B------:R-:W-:-:S03]  /*9dc0*/  IMAD.X R13, R12, 0x1, R4, P5 ;  /* 0x000000010c0d7824 */ /* 0x000fc600028e0604 */
[----:B------:R-:W-:Y:S01]  /*9dd0*/  STL [R1+0x8f8], R16 ;  /* 0x0008f81001007387 */ /* 0x000fe20000100800 */
[----:B------:R-:W-:-:S03]  /*9de0*/  IMAD.X R12, R12, 0x1, R3, P4 ;  /* 0x000000010c0c7824 */ /* 0x000fc600020e0603 */
[----:B------:R1:W-:Y:S01]  /*9df0*/  STL [R1+0x8cc], R13 ;  /* 0x0008cc0d01007387 */ /* 0x0003e20000100800 */
[C---:B0-----:R-:W-:Y:S02]  /*9e00*/  IADD3 R15, P5, PT, R23.reuse, R2, RZ ;  /* 0x00000002170f7210 */ /* 0x041fe40007fbe0ff */
[----:B-1----:R-:W-:-:S03]  /*9e10*/  IADD3 R13, P4, PT, R23, R0, RZ ;  /* 0x00000000170d7210 */ /* 0x002fc60007f9e0ff */
[----:B------:R0:W-:Y:S04]  /*9e20*/  STL [R1+0x900], R15 ;  /* 0x0009000f01007387 */ /* 0x0001e80000100800 */
[----:B------:R1:W-:Y:S04]  /*9e30*/  STL [R1+0x8d4], R12 ;  /* 0x0008d40c01007387 */ /* 0x0003e80000100800 */
[----:B------:R1:W-:Y:S01]  /*9e40*/  STL [R1+0x908], R13 ;  /* 0x0009080d01007387 */ /* 0x0003e20000100800 */
[----:B0-----:R-:W-:Y:S01]  /*9e50*/  IMAD.X R15, R11, 0x1, R4, P3 ;  /* 0x000000010b0f7824 */ /* 0x001fe200018e0604 */
[----:B-1----:R-:W-:Y:S01]  /*9e60*/  IADD3 R12, P3, PT, R21, R2, RZ ;  /* 0x00000002150c7210 */ /* 0x002fe20007f7e0ff */
[----:B------:R-:W-:Y:S01]  /*9e70*/  IMAD.X R13, R11, 0x1, R3, P1 ;  /* 0x000000010b0d7824 */ /* 0x000fe200008e0603 */
[----:B------:R-:W-:-:S02]  /*9e80*/  IADD3 R11, P1, PT, R21, R0, RZ ;  /* 0x00000000150b7210 */ /* 0x000fc40007f3e0ff */
[----:B------:R-:W-:Y:S04]  /*9e90*/  STL [R1+0x8dc], R15 ;  /* 0x0008dc0f01007387 */ /* 0x000fe80000100800 */
[----:B------:R0:W-:Y:S04]  /*9ea0*/  STL [R1+0x910], R12 ;  /* 0x0009100c01007387 */ /* 0x0001e80000100800 */
[----:B------:R-:W-:Y:S04]  /*9eb0*/  STL [R1+0x8e4], R13 ;  /* 0x0008e40d01007387 */ /* 0x000fe80000100800 */
[----:B------:R1:W-:Y:S01]  /*9ec0*/  STL [R1+0x918], R11 ;  /* 0x0009180b01007387 */ /* 0x0003e20000100800 */
[----:B0-----:R-:W-:-:S05]  /*9ed0*/  IMAD.X R12, R10, 0x1, R4, P0 ;  /* 0x000000010a0c7824 */ /* 0x001fca00000e0604 */
[----:B------:R0:W-:Y:S01]  /*9ee0*/  STL [R1+0x8ec], R12 ;  /* 0x0008ec0c01007387 */ /* 0x0001e20000100800 */
[----:B-1----:R-:W-:Y:S01]  /*9ef0*/  IMAD.X R11, R10, 0x1, R3, P2 ;  /* 0x000000010a0b7824 */ /* 0x002fe200010e0603 */
[C---:B--2---:R-:W-:Y:S02]  /*9f00*/  IADD3 R13, P0, PT, R19.reuse, R2, RZ ;  /* 0x00000002130d7210 */ /* 0x044fe40007f1e0ff */
[----:B0-----:R-:W-:-:S03]  /*9f10*/  IADD3 R12, P2, PT, R19, R0, RZ ;  /* 0x00000000130c7210 */ /* 0x001fc60007f5e0ff */
[----:B------:R-:W-:Y:S04]  /*9f20*/  STL [R1+0x920], R13 ;  /* 0x0009200d01007387 */ /* 0x000fe80000100800 */
[----:B------:R0:W-:Y:S04]  /*9f30*/  STL [R1+0x8f4], R11 ;  /* 0x0008f40b01007387 */ /* 0x0001e80000100800 */
[----:B------:R-:W-:Y:S01]  /*9f40*/  STL [R1+0x928], R12 ;  /* 0x0009280c01007387 */ /* 0x000fe20000100800 */
[C---:B---3--:R-:W-:Y:S02]  /*9f50*/  IMAD.X R10, R5.reuse, 0x1, R4, P5 ;  /* 0x00000001050a7824 */ /* 0x048fe400028e0604 */
[----:B0-----:R-:W-:-:S03]  /*9f60*/  IMAD.X R11, R5, 0x1, R3, P4 ;  /* 0x00000001050b7824 */ /* 0x001fc600020e0603 */
[----:B------:R4:W-:Y:S04]  /*9f70*/  STL [R1+0x8fc], R10 ;  /* 0x0008fc0a01007387 */ /* 0x0009e80000100800 */
[----:B------:R0:W-:Y:S01]  /*9f80*/  STL [R1+0x904], R11 ;  /* 0x0009040b01007387 */ /* 0x0001e20000100800 */
[C---:B----4-:R-:W-:Y:S02]  /*9f90*/  IADD3 R10, P5, PT, R9.reuse, R2, RZ ;  /* 0x00000002090a7210 */ /* 0x050fe40007fbe0ff */
[----:B------:R-:W-:Y:S02]  /*9fa0*/  SHF.R.S32.HI R5, RZ, 0x1f, R9 ;  /* 0x0000001fff057819 */ /* 0x000fe40000011409 */
[----:B0-----:R-:W-:Y:S01]  /*9fb0*/  IADD3 R11, P4, PT, R9, R0, RZ ;  /* 0x00000000090b7210 */ /* 0x001fe20007f9e0ff */
[----:B------:R0:W-:Y:S04]  /*9fc0*/  STL [R1+0x930], R10 ;  /* 0x0009300a01007387 */ /* 0x0001e80000100800 */
[----:B------:R-:W-:Y:S01]  /*9fd0*/  STL [R1+0x934], R11 ;  /* 0x0009340b01007387 */ /* 0x000fe20000100800 */
[----:B------:R-:W-:-:S02]  /*9fe0*/  IMAD.X R9, R6, 0x1, R4, P3 ;  /* 0x0000000106097824 */ /* 0x000fc400018e0604 */
[----:B0-----:R-:W-:-:S03]  /*9ff0*/  IMAD.X R10, R6, 0x1, R3, P1 ;  /* 0x00000001060a7824 */ /* 0x001fc600008e0603 */
[----:B------:R5:W-:Y:S04]  /*a000*/  STL [R1+0x90c], R9 ;  /* 0x00090c0901007387 */ /* 0x000be80000100800 */
[----:B------:R0:W-:Y:S01]  /*a010*/  STL [R1+0x914], R10 ;  /* 0x0009140a01007387 */ /* 0x0001e20000100800 */
[C---:B-----5:R-:W-:Y:S02]  /*a020*/  IADD3 R9, P1, PT, R17.reuse, R2, RZ ;  /* 0x0000000211097210 */ /* 0x060fe40007f3e0ff */
[----:B------:R-:W-:-:S03]  /*a030*/  IADD3 R11, P3, PT, R17, R0, RZ ;  /* 0x00000000110b7210 */ /* 0x000fc60007f7e0ff */
[----:B------:R1:W-:Y:S04]  /*a040*/  STL [R1+0x938], R9 ;  /* 0x0009380901007387 */ /* 0x0003e80000100800 */
[----:B------:R-:W-:Y:S01]  /*a050*/  STL [R1+0x93c], R11 ;  /* 0x00093c0b01007387 */ /* 0x000fe20000100800 */
[C---:B0-----:R-:W-:Y:S02]  /*a060*/  IMAD.X R10, R7.reuse, 0x1, R4, P0 ;  /* 0x00000001070a7824 */ /* 0x041fe400000e0604 */
[----:B-1----:R-:W-:-:S03]  /*a070*/  IMAD.X R9, R7, 0x1, R3, P2 ;  /* 0x0000000107097824 */ /* 0x002fc600010e0603 */
[----:B------:R-:W-:Y:S04]  /*a080*/  STL [R1+0x91c], R10 ;  /* 0x00091c0a01007387 */ /* 0x000fe80000100800 */
[----:B------:R0:W-:Y:S02]  /*a090*/  STL [R1+0x924], R9 ;  /* 0x0009240901007387 */ /* 0x0001e40000100800 */
[----:B0-----:R-:W-:Y:S01]  /*a0a0*/  IMAD.X R9, R5, 0x1, R4, P5 ;  /* 0x0000000105097824 */ /* 0x001fe200028e0604 */
[----:B------:R-:W-:Y:S02]  /*a0b0*/  SHF.R.S32.HI R7, RZ, 0x1f, R8 ;  /* 0x0000001fff077819 */ /* 0x000fe40000011408 */
[C---:B------:R-:W-:Y:S02]  /*a0c0*/  IADD3 R11, P2, PT, R8.reuse, R2, RZ ;  /* 0x00000002080b7210 */ /* 0x040fe40007f5e0ff */
[----:B------:R-:W-:-:S02]  /*a0d0*/  IADD3 R10, P0, PT, R8, R0, RZ ;  /* 0x00000000080a7210 */ /* 0x000fc40007f1e0ff */
[C---:B------:R-:W-:Y:S01]  /*a0e0*/  IADD3 R8, P5, PT, R14.reuse, R2, RZ ;  /* 0x000000020e087210 */ /* 0x040fe20007fbe0ff */
[----:B------:R-:W-:Y:S01]  /*a0f0*/  IMAD.X R2, R5, 0x1, R3, P4 ;  /* 0x0000000105027824 */ /* 0x000fe200020e0603 */
[----:B------:R-:W-:Y:S02]  /*a100*/  IADD3 R5, P4, PT, R14, R0, RZ ;  /* 0x000000000e057210 */ /* 0x000fe40007f9e0ff */
[----:B------:R-:W-:Y:S02]  /*a110*/  SHF.R.S32.HI R0, RZ, 0x1f, R14 ;  /* 0x0000001fff007819 */ /* 0x000fe4000001140e */
[----:B------:R-:W0:Y:S01]  /*a120*/  S2R R14, SR_TID.X ;  /* 0x00000000000e7919 */ /* 0x000e220000002100 */
[----:B------:R-:W-:Y:S01]  /*a130*/  SHF.R.S32.HI R6, RZ, 0x1f, R17 ;  /* 0x0000001fff067819 */ /* 0x000fe20000011411 */
[----:B------:R-:W-:Y:S04]  /*a140*/  STL [R1+0x940], R11 ;  /* 0x0009400b01007387 */ /* 0x000fe80000100800 */
[----:B------:R-:W-:Y:S04]  /*a150*/  STL [R1+0x944], R10 ;  /* 0x0009440a01007387 */ /* 0x000fe80000100800 */
[----:B------:R-:W-:Y:S04]  /*a160*/  STL [R1+0x92c], R9 ;  /* 0x00092c0901007387 */ /* 0x000fe80000100800 */
[----:B------:R-:W-:Y:S04]  /*a170*/  STL [R1+0x58c], R8 ;  /* 0x00058c0801007387 */ /* 0x000fe80000100800 */
[----:B------:R1:W-:Y:S04]  /*a180*/  STL [R1+0x56c], R2 ;  /* 0x00056c0201007387 */ /* 0x0003e80000100800 */
[----:B------:R2:W-:Y:S01]  /*a190*/  STL [R1+0x588], R5 ;  /* 0x0005880501007387 */ /* 0x0005e20000100800 */
[----:B-1----:R-:W-:-:S02]  /*a1a0*/  IMAD.X R2, R6, 0x1, R4, P1 ;  /* 0x0000000106027824 */ /* 0x002fc400008e0604 */
[----:B------:R-:W-:Y:S02]  /*a1b0*/  IMAD.X R6, R6, 0x1, R3, P3 ;  /* 0x0000000106067824 */ /* 0x000fe400018e0603 */
[--C-:B--2---:R-:W-:Y:S01]  /*a1c0*/  IMAD.X R5, R7, 0x1, R4.reuse, P2 ;  /* 0x0000000107057824 */ /* 0x104fe200010e0604 */
[----:B------:R1:W-:Y:S01]  /*a1d0*/  STL [R1+0x570], R2 ;  /* 0x0005700201007387 */ /* 0x0003e20000100800 */
[----:B------:R-:W-:-:S03]  /*a1e0*/  IMAD.X R4, R0, 0x1, R4, P5 ;  /* 0x0000000100047824 */ /* 0x000fc600028e0604 */
[----:B------:R-:W-:Y:S01]  /*a1f0*/  STL [R1+0x574], R6 ;  /* 0x0005740601007387 */ /* 0x000fe20000100800 */
[----:B-1----:R-:W-:-:S03]  /*a200*/  IMAD.X R2, R7, 0x1, R3, P0 ;  /* 0x0000000107027824 */ /* 0x002fc600000e0603 */
[----:B------:R-:W-:Y:S04]  /*a210*/  STL [R1+0x578], R5 ;  /* 0x0005780501007387 */ /* 0x000fe80000100800 */
[----:B------:R1:W-:Y:S04]  /*a220*/  STL [R1+0x57c], R2 ;  /* 0x00057c0201007387 */ /* 0x0003e80000100800 */
[----:B------:R2:W-:Y:S01]  /*a230*/  STL [R1+0x580], R4 ;  /* 0x0005800401007387 */ /* 0x0005e20000100800 */
[----:B-1----:R-:W-:Y:S02]  /*a240*/  IMAD.X R2, R0, 0x1, R3, P4 ;  /* 0x0000000100027824 */ /* 0x002fe400020e0603 */
[----:B0-----:R-:W-:-:S03]  /*a250*/  IMAD.SHL.U32 R0, R14, 0x2, RZ ;  /* 0x000000020e007824 */ /* 0x001fc600078e00ff */
[----:B------:R2:W-:Y:S04]  /*a260*/  STL [R1+0x584], R2 ;  /* 0x0005840201007387 */ /* 0x0005e80000100800 */
        /* <DEDUP_REMOVED lines=17> */
[----:B------:R-:W-:-:S05]  /*a380*/  UMOV UR4, URZ ;  /* 0x000000ff00047c82 */ /* 0x000fca0008000000 */
.L_x_2:
[----:B0-2---:R-:W0:Y:S01]  /*a390*/  S2R R0, SR_TID.X ;  /* 0x0000000000007919 */ /* 0x005e220000002100 */
[----:B------:R-:W-:Y:S01]  /*a3a0*/  UIMAD UR7, UR4, -0x100, UR10 ;  /* 0xffffff00040778a4 */ /* 0x000fe2000f8e020a */
[----:B------:R1:W-:Y:S04]  /*a3b0*/  STL [R1+0x104c], R12 ;  /* 0x00104c0c01007387 */ /* 0x0003e80000100800 */
[----:B------:R-:W-:Y:S04]  /*a3c0*/  STL [R1+0x1048], R7 ;  /* 0x0010480701007387 */ /* 0x000fe80000100800 */
[----:B------:R-:W-:Y:S01]  /*a3d0*/  STL [R1+0x1044], R9 ;  /* 0x0010440901007387 */ /* 0x000fe20000100800 */
[----:B-1----:R-:W-:-:S03]  /*a3e0*/  PRMT R12, RZ, 0x7610, R12 ;  /* 0x00007610ff0c7816 */ /* 0x002fc6000000000c */
[----:B------:R-:W-:Y:S04]  /*a3f0*/  STL [R1+0x1040], R15 ;  /* 0x0010400f01007387 */ /* 0x000fe80000100800 */
[----:B------:R-:W-:Y:S04]  /*a400*/  STL [R1+0x103c], R14 ;  /* 0x00103c0e01007387 */ /* 0x000fe80000100800 */
[----:B------:R-:W-:Y:S04]  /*a410*/  STL [R1+0x1038], R13 ;  /* 0x0010380d01007387 */ /* 0x000fe80000100800 */
[----:B------:R-:W-:Y:S01]  /*a420*/  STL [R1+0x1034], R11 ;  /* 0x0010340b01007387 */ /* 0x000fe20000100800 */
[----:B0-----:R-:W-:-:S03]  /*a430*/  SHF.R.U32.HI R0, RZ, 0x5, R0 ;  /* 0x00000005ff007819 */ /* 0x001fc60000011600 */
[----:B------:R-:W-:Y:S01]  /*a440*/  STL [R1+0x1030], R10 ;  /* 0x0010300a01007387 */ /* 0x000fe20000100800 */
[----:B------:R-:W-:-:S03]  /*a450*/  SGXT.U32 R0, R0, 0x2 ;  /* 0x000000020000781a */ /* 0x000fc60000000000 */
[----:B------:R-:W-:Y:S01]  /*a460*/  STL [R1+0x102c], R8 ;  /* 0x00102c0801007387 */ /* 0x000fe20000100800 */
[----:B------:R-:W-:-:S03]  /*a470*/  LOP3.LUT R2, R0, 0x4, RZ, 0xfc, !PT ;  /* 0x0000000400027812 */ /* 0x000fc600078efcff */
[----:B------:R-:W-:Y:S01]  /*a480*/  STL [R1+0x1028], R19 ;  /* 0x0010281301007387 */ /* 0x000fe20000100800 */
[----:B------:R-:W-:Y:S02]  /*a490*/  LOP3.LUT R3, R0, 0x8, RZ, 0xfc, !PT ;  /* 0x0000000800037812 */ /* 0x000fe400078efcff */
[----:B------:R-:W-:Y:S01]  /*a4a0*/  ISETP.GE.AND P3, PT, R2, UR7, PT ;  /* 0x0000000702007c0c */ /* 0x000fe2000bf66270 */
[----:B------:R-:W-:Y:S01]  /*a4b0*/  STL [R1+0x1024], R21 ;  /* 0x0010241501007387 */ /* 0x000fe20000100800 */
[----:B------:R-:W-:Y:S02]  /*a4c0*/  LOP3.LUT R2, R0, 0x10, RZ, 0xfc, !PT ;  /* 0x0000001000027812 */ /* 0x000fe400078efcff */
[----:B------:R-:W-:Y:S01]  /*a4d0*/  ISETP.GE.AND P4, PT, R3, UR7, PT ;  /* 0x0000000703007c0c */ /* 0x000fe2000bf86270 */
[----:B------:R-:W-:Y:S01]  /*a4e0*/  STL [R1+0x1020], R23 ;  /* 0x0010201701007387 */ /* 0x000fe20000100800 */
[----:B------:R-:W-:Y:S02]  /*a4f0*/  ISETP.GE.AND P2, PT, R2, UR7, PT ;  /* 0x0000000702007c0c */ /* 0x000fe4000bf46270 */
[C---:B------:R-:W-:Y:S01]  /*a500*/  LOP3.LUT R2, R0.reuse, 0x18, RZ, 0xfc, !PT ;  /* 0x0000001800027812 */ /* 0x040fe200078efcff */
[----:B------:R-:W-:Y:S01]  /*a510*/  STL [R1+0x101c], R24 ;  /* 0x00101c1801007387 */ /* 0x000fe20000100800 */
[----:B------:R-:W-:-:S02]  /*a520*/  LOP3.LUT R3, R0, 0x1c, RZ, 0xfc, !PT ;  /* 0x0000001c00037812 */ /* 0x000fc400078efcff */
[----:B------:R-:W-:Y:S01]  /*a530*/  ISETP.GE.AND P5, PT, R2, UR7, PT ;  /* 0x0000000702007c0c */ /* 0x000fe2000bfa6270 */
[----:B------:R-:W-:Y:S01]  /*a540*/  STL [R1+0x1018], R25 ;  /* 0x0010181901007387 */ /* 0x000fe20000100800 */
[----:B------:R-:W-:Y:S02]  /*a550*/  ISETP.GE.AND P1, PT, R3, UR7, PT ;  /* 0x0000000703007c0c */ /* 0x000fe4000bf26270 */
[----:B------:R-:W-:Y:S01]  /*a560*/  LOP3.LUT R4, R0, 0xc, RZ, 0xfc, !PT ;  /* 0x0000000c00047812 */ /* 0x000fe200078efcff */
[----:B------:R-:W2:Y:S03]  /*a570*/  LDL R2, [R1+0x974] ;  /* 0x0009740001027983 */ /* 0x000ea60000100800 */
[----:B------:R-:W-:Y:S01]  /*a580*/  ISETP.GE.AND P0, PT, R4, UR7, PT ;  /* 0x0000000704007c0c */ /* 0x000fe2000bf06270 */
[----:B------:R-:W2:Y:S01]  /*a590*/  LDL R3, [R1+0x968] ;  /* 0x0009680001037983 */ /* 0x000ea20000100800 */
[----:B------:R-:W-:-:S04]  /*a5a0*/  LOP3.LUT R4, R0, 0x14, RZ, 0xfc, !PT ;  /* 0x0000001400047812 */ /* 0x000fc800078efcff */
[----:B------:R-:W-:Y:S01]  /*a5b0*/  ISETP.GE.AND P6, PT, R4, UR7, PT ;  /* 0x0000000704007c0c */ /* 0x000fe2000bfc6270 */
[----:B--2---:R-:W2:Y:S01]  /*a5c0*/  @!P3 LDG.E.U8 R12, desc[UR8][R2.64] ;  /* 0x00000008020cb981 */ /* 0x004ea2000c1e1100 */
[----:B------:R-:W-:Y:S02]  /*a5d0*/  LOP3.LUT R4, R0, 0x20, RZ, 0xfc, !PT ;  /* 0x0000002000047812 */ /* 0x000fe400078efcff */
[----:B------:R-:W-:Y:S02]  /*a5e0*/  PRMT R0, RZ, 0x7610, R0 ;  /* 0x00007610ff007816 */ /* 0x000fe40000000000 */
[----:B------:R-:W-:Y:S01]  /*a5f0*/  ISETP.GE.AND P3, PT, R4, UR7, PT ;  /* 0x0000000704007c0c */ /* 0x000fe2000bf66270 */
[----:B--2---:R0:W-:Y:S04]  /*a600*/  STL [R1+0x94], R12 ;  /* 0x0000940c01007387 */ /* 0x0041e80000100800 */
[----:B0-----:R-:W2:Y:S04]  /*a610*/  LDL.LU R12, [R1+0x104c] ;  /* 0x00104c00010c7983 */ /* 0x001ea80000300800 */
[----:B------:R-:W3:Y:S04]  /*a620*/  LDL R2, [R1+0x970] ;  /* 0x0009700001027983 */ /* 0x000ee80000100800 */
[----:B------:R-:W3:Y:S04]  /*a630*/  LDL R3, [R1+0x9b8] ;  /* 0x0009b80001037983 */ /* 0x000ee80000100800 */
[----:B------:R0:W-:Y:S02]  /*a640*/  STL.S16 [R1+0x90], R0 ;  /* 0x0000900001007387 */ /* 0x0001e40000100600 */
[----:B0-----:R-:W0:Y:S02]  /*a650*/  S2R R0, SR_TID.X ;  /* 0x0000000000007919 */ /* 0x001e240000002100 */
[----:B0-----:R-:W-:-:S04]  /*a660*/  SHF.R.U32.HI R0, RZ, 0x5, R0 ;  /* 0x00000005ff007819 */ /* 0x001fc80000011600 */
[----:B------:R-:W-:-:S04]  /*a670*/  SGXT.U32 R0, R0, 0x2 ;  /* 0x000000020000781a */ /* 0x000fc80000000000 */
[----:B------:R-:W-:Y:S02]  /*a680*/  LOP3.LUT R4, R0, 0x24, RZ, 0xfc, !PT ;  /* 0x0000002400047812 */ /* 0x000fe400078efcff */
[----:B------:R-:W4:Y:S01]  /*a690*/  LDL R0, [R1+0x90] ;  /* 0x0000900001007983 */ /* 0x000f220000100800 */
[----:B---3--:R-:W-:-:S04]  /*a6a0*/  @!P4 LOP3.LUT R3, R3, R2, RZ, 0x3c, !PT ;  /* 0x000000020303c212 */ /* 0x008fc800078e3cff */
[----:B------:R-:W-:-:S04]  /*a6b0*/  @!P4 LOP3.LUT R2, R3, R2, RZ, 0x3c, !PT ;  /* 0x000000020302c212 */ /* 0x000fc800078e3cff */
[----:B------:R-:W-:-:S05]  /*a6c0*/  @!P4 LOP3.LUT R3, R3, R2, RZ, 0x3c, !PT ;  /* 0x000000020303c212 */ /* 0x000fca00078e3cff */
[----:B----4-:R-:W3:Y:S04]  /*a6d0*/  @!P4 LDG.E.U8 R0, desc[UR8][R2.64] ;  /* 0x000000080200c981 */ /* 0x010ee8000c1e1100 */
[----:B---3--:R0:W-:Y:S04]  /*a6e0*/  @!P4 STL [R1+0x90], R0 ;  /* 0x000090000100c387 */ /* 0x0081e80000100800 */
[----:B------:R-:W3:Y:S04]  /*a6f0*/  LDL R2, [R1+0x96c] ;  /* 0x00096c0001027983 */ /* 0x000ee80000100800 */
[----:B------:R-:W3:Y:S01]  /*a700*/  LDL R3, [R1+0x9b4] ;  /* 0x0009b40001037983 */ /* 0x000ee20000100800 */
[----:B------:R-:W-:Y:S01]  /*a710*/  PRMT R7, RZ, 0x7610, R7 ;  /* 0x00007610ff077816 */ /* 0x000fe20000000007 */
[----:B0-----:R-:W0:Y:S01]  /*a720*/  S2R R0, SR_TID.X ;  /* 0x0000000000007919 */ /* 0x001e220000002100 */
[----:B---3--:R-:W-:-:S04]  /*a730*/  @!P0 LOP3.LUT R3, R3, R2, RZ, 0x3c, !PT ;  /* 0x0000000203038212 */ /* 0x008fc800078e3cff */
[----:B------:R-:W-:-:S04]  /*a740*/  @!P0 LOP3.LUT R2, R3, R2, RZ, 0x3c, !PT ;  /* 0x0000000203028212 */ /* 0x000fc800078e3cff */
[----:B------:R-:W-:-:S05]  /*a750*/  @!P0 LOP3.LUT R3, R3, R2, RZ, 0x3c, !PT ;  /* 0x0000000203038212 */ /* 0x000fca00078e3cff */
[----:B------:R-:W3:Y:S01]  /*a760*/  @!P0 LDG.E.U8 R7, desc[UR8][R2.64] ;  /* 0x0000000802078981 */ /* 0x000ee2000c1e1100 */
[----:B0-----:R-:W-:-:S04]  /*a770*/  SHF.R.U32.HI R0, RZ, 0x5, R0 ;  /* 0x00000005ff007819 */ /* 0x001fc80000011600 */
[----:B------:R-:W-:Y:S02]  /*a780*/  SGXT.U32 R0, R0, 0x2 ;  /* 0x000000020000781a */ /* 0x000fe40000000000 */
[----:B------:R-:W-:Y:S02]  /*a790*/  ISETP.GE.AND P4, PT, R4, UR7, PT ;  /* 0x0000000704007c0c */ /* 0x000fe4000bf86270 */
[----:B------:R-:W-:Y:S02]  /*a7a0*/  LOP3.LUT R4, R0, 0x28, RZ, 0xfc, !PT ;  /* 0x0000002800047812 */ /* 0x000fe400078efcff */
[----:B------:R-:W-:Y:S02]  /*a7b0*/  PRMT R0, RZ, 0x7610, R0 ;  /* 0x00007610ff007816 */ /* 0x000fe40000000000 */
[----:B------:R-:W-:Y:S01]  /*a7c0*/  ISETP.GE.AND P0, PT, R4, UR7, PT ;  /* 0x0000000704007c0c */ /* 0x000fe2000bf06270 */
[----:B---3--:R0:W-:Y:S04]  /*a7d0*/  STL [R1+0x8c], R7 ;  /* 0x00008c0701007387 */ /* 0x0081e80000100800 */
[----:B0-----:R-:W3:Y:S04]  /*a7e0*/  LDL.LU R7, [R1+0x1048] ;  /* 0x0010480001077983 */ /* 0x001ee80000300800 */
[----:B------:R-:W4:Y:S04]  /*a7f0*/  LDL R2, [R1+0x964] ;  /* 0x0009640001027983 */ /* 0x000f280000100800 */
[----:B------:R-:W4:Y:S04]  /*a800*/  LDL R3, [R1+0x9b0] ;  /* 0x0009b00001037983 */ /* 0x000f280000100800 */
[----:B------:R0:W-:Y:S02]  /*a810*/  STL.S16 [R1+0x30], R0 ;  /* 0x0000300001007387 */ /* 0x0001e40000100600 */
[----:B0-----:R-:W0:Y:S02]  /*a820*/  S2R R0, SR_TID.X ;  /* 0x0000000000007919 */ /* 0x001e240000002100 */
[----:B0-----:R-:W-:-:S04]  /*a830*/  SHF.R.U32.HI R0, RZ, 0x5, R0 ;  /* 0x00000005ff007819 */ /* 0x001fc80000011600 */
[----:B------:R-:W-:-:S04]  /*a840*/  SGXT.U32 R0, R0, 0x2 ;  /* 0x000000020000781a */ /* 0x000fc80000000000 */
[----:B------:R-:W-:Y:S02]  /*a850*/  LOP3.LUT R4, R0, 0x2c, RZ, 0xfc, !PT ;  /* 0x0000002c00047812 */ /* 0x000fe400078efcff */
[----:B------:R-:W5:Y:S01]  /*a860*/  LDL R0, [R1+0x30] ;  /* 0x0000300001007983 */ /* 0x000f620000100800 */
[----:B----4-:R-:W-:-:S04]  /*a870*/  @!P2 LOP3.LUT R3, R3, R2, RZ, 0x3c, !PT ;  /* 0x000000020303a212 */ /* 0x010fc800078e3cff */
[----:B------:R-:W-:-:S04]  /*a880*/  @!P2 LOP3.LUT R2, R3, R2, RZ, 0x3c, !PT ;  /* 0x000000020302a212 */ /* 0x000fc800078e3cff */
[----:B------:R-:W-:-:S05]  /*a890*/  @!P2 LOP3.LUT R3, R3, R2, RZ, 0x3c, !PT ;  /* 0x000000020303a212 */ /* 0x000fca00078e3cff */
[----:B-----5:R-:W4:Y:S04]  /*a8a0*/  @!P2 LDG.E.U8 R0, desc[UR8][R2.64] ;  /* 0x000000080200a981 */ /* 0x020f28000c1e1100 */
[----:B----4-:R0:W-:Y:S04]  /*a8b0*/  @!P2 STL [R1+0x30], R0 ;  /* 0x000030000100a387 */ /* 0x0101e80000100800 */
[----:B------:R-:W4:Y:S04]  /*a8c0*/  LDL R2, [R1+0x9ac] ;  /* 0x0009ac0001027983 */ /* 0x000f280000100800 */
[----:B------:R-:W4:Y:S01]  /*a8d0*/  LDL R3, [R1+0x9cc] ;  /* 0x0009cc0001037983 */ /* 0x000f220000100800 */
[----:B------:R-:W-:Y:S01]  /*a8e0*/  PRMT R9, RZ, 0x7610, R9 ;  /* 0x00007610ff097816 */ /* 0x000fe20000000009 */
[----:B0-----:R-:W0:Y:S01]  /*a8f0*/  S2R R0, SR_TID.X ;  /* 0x0000000000007919 */ /* 0x001e220000002100 */
[----:B----4-:R-:W-:-:S04]  /*a900*/  @!P6 LOP3.LUT R3, R3, R2, RZ, 0x3c, !PT ;  /* 0x000000020303e212 */ /* 0x010fc800078e3cff */
[----:B------:R-:W-:-:S04]  /*a910*/  @!P6 LOP3.LUT R2, R3, R2, RZ, 0x3c, !PT ;  /* 0x000000020302e212 */ /* 0x000fc800078e3cff */
[----:B------:R-:W-:-:S05]  /*a920*/  @!P6 LOP3.LUT R3, R3, R2, RZ, 0x3c, !PT ;  /* 0x000000020303e212 */ /* 0x000fca00078e3cff */
[----:B------:R-:W4:Y:S01]  /*a930*/  @!P6 LDG.E.U8 R9, desc[UR8][R2.64] ;  /* 0x000000080209e981 */ /* 0x000f22000c1e1100 */
[----:B0-----:R-:W-:-:S04]  /*a940*/  SHF.R.U32.HI R0, RZ, 0x5, R0 ;  /* 0x00000005ff007819 */ /* 0x001fc80000011600 */
[----:B------:R-:W-:Y:S02]  /*a950*/  SGXT.U32 R0, R0, 0x2 ;  /* 0x000000020000781a */ /* 0x000fe40000000000 */
[----:B------:R-:W-:Y:S02]  /*a960*/  ISETP.GE.AND P2, PT, R4, UR7, PT ;  /* 0x0000000704007c0c */ /* 0x000fe4000bf46270 */
[----:B------:R-:W-:Y:S02]  /*a970*/  LOP3.LUT R4, R0, 0x30, RZ, 0xfc, !PT ;  /* 0x0000003000047812 */ /* 0x000fe400078efcff */
[----:B------:R-:W-:Y:S02]  /*a980*/  PRMT R0, RZ, 0x7610, R0 ;  /* 0x00007610ff007816 */ /* 0x000fe40000000000 */
[----:B------:R-:W-:Y:S01]  /*a990*/  ISETP.GE.AND P6, PT, R4, UR7, PT ;  /* 0x0000000704007c0c */ /* 0x000fe2000bfc6270 */
[----:B----4-:R0:W-:Y:S04]  /*a9a0*/  STL [R1+0x88], R9 ;  /* 0x0000880901007387 */ /* 0x0101e80000100800 */
[----:B0-----:R-:W4:Y:S04]  /*a9b0*/  LDL.LU R9, [R1+0x1044] ;  /* 0x0010440001097983 */ /* 0x001f280000300800 */
[----:B------:R-:W5:Y:S04]  /*a9c0*/  LDL R2, [R1+0x9a8] ;  /* 0x0009a80001027983 */ /* 0x000f680000100800 */
[----:B------:R-:W5:Y:S04]  /*a9d0*/  LDL R3, [R1+0x9c8] ;  /* 0x0009c80001037983 */ /* 0x000f680000100800 */
[----:B------:R0:W-:Y:S02]  /*a9e0*/  STL.S16 [R1+0x84], R0 ;  /* 0x0000840001007387 */ /* 0x0001e40000100600 */
[----:B0-----:R-:W0:Y:S02]  /*a9f0*/  S2R R0, SR_TID.X ;  /* 0x0000000000007919 */ /* 0x001e240000002100 */
[----:B0-----:R-:W-:-:S04]  /*aa00*/  SHF.R.U32.HI R0, RZ, 0x5, R0 ;  /* 0x00000005ff007819 */ /* 0x001fc80000011600 */
[----:B------:R-:W-:-:S04]  /*aa10*/  SGXT.U32 R0, R0, 0x2 ;  /* 0x000000020000781a */ /* 0x000fc80000000000 */
[----:B------:R-:W-:Y:S02]  /*aa20*/  LOP3.LUT R4, R0, 0x34, RZ, 0xfc, !PT ;  /* 0x0000003400047812 */ /* 0x000fe400078efcff */
[----:B------:R-:W2:Y:S01]  /*aa30*/  LDL R0, [R1+0x84] ;  /* 0x0000840001007983 */ /* 0x000ea20000100800 */
[----:B-----5:R-:W-:-:S04]  /*aa40*/  @!P5 LOP3.LUT R3, R3, R2, RZ, 0x3c, !PT ;  /* 0x000000020303d212 */ /* 0x020fc800078e3cff */
[----:B------:R-:W-:-:S04]  /*aa50*/  @!P5 LOP3.LUT R2, R3, R2, RZ, 0x3c, !PT ;  /* 0x000000020302d212 */ /* 0x000fc800078e3cff */
[----:B------:R-:W-:-:S05]  /*aa60*/  @!P5 LOP3.LUT R3, R3, R2, RZ, 0x3c, !PT ;  /* 0x000000020303d212 */ /* 0x000fca00078e3cff */
[----:B--2---:R-:W2:Y:S04]  /*aa70*/  @!P5 LDG.E.U8 R0, desc[UR8][R2.64] ;  /* 0x000000080200d981 */ /* 0x004ea8000c1e1100 */
[----:B--2---:R0:W-:Y:S04]  /*aa80*/  @!P5 STL [R1+0x84], R0 ;  /* 0x000084000100d387 */ /* 0x0041e80000100800 */
[----:B------:R-:W2:Y:S04]  /*aa90*/  LDL R2, [R1+0x9a4] ;  /* 0x0009a40001027983 */ /* 0x000ea80000100800 */
[----:B------:R-:W2:Y:S01]  /*aaa0*/  LDL R3, [R1+0x9c4] ;  /* 0x0009c40001037983 */ /* 0x000ea20000100800 */
[----:B------:R-:W-:Y:S01]  /*aab0*/  PRMT R15, RZ, 0x7610, R15 ;  /* 0x00007610ff0f7816 */ /* 0x000fe2000000000f */
[----:B0-----:R-:W0:Y:S01]  /*aac0*/  S2R R0, SR_TID.X ;  /* 0x0000000000007919 */ /* 0x001e220000002100 */
[----:B--2---:R-:W-:-:S04]  /*aad0*/  @!P1 LOP3.LUT R3, R3, R2, RZ, 0x3c, !PT ;  /* 0x0000000203039212 */ /* 0x004fc800078e3cff */
[----:B------:R-:W-:-:S04]  /*aae0*/  @!P1 LOP3.LUT R2, R3, R2, RZ, 0x3c, !PT ;  /* 0x0000000203029212 */ /* 0x000fc800078e3cff */
[----:B------:R-:W-:-:S05]  /*aaf0*/  @!P1 LOP3.LUT R3, R3, R2, RZ, 0x3c, !PT ;  /* 0x0000000203039212 */ /* 0x000fca00078e3cff */
[----:B------:R-:W2:Y:S01]  /*ab00*/  @!P1 LDG.E.U8 R15, desc[UR8][R2.64] ;  /* 0x00000008020f9981 */ /* 0x000ea2000c1e1100 */
[----:B0-----:R-:W-:-:S04]  /*ab10*/  SHF.R.U32.HI R0, RZ, 0x5, R0 ;  /* 0x00000005ff007819 */ /* 0x001fc80000011600 */
[----:B------:R-:W-:Y:S02]  /*ab20*/  SGXT.U32 R0, R0, 0x2 ;  /* 0x000000020000781a */ /* 0x000fe40000000000 */
[----:B------:R-:W-:Y:S02]  /*ab30*/  ISETP.GE.AND P5, PT, R4, UR7, PT ;  /* 0x0000000704007c0c */ /* 0x000fe4000bfa6270 */
[----:B------:R-:W-:Y:S02]  /*ab40*/  LOP3.LUT R4, R0, 0x38, RZ, 0xfc, !PT ;  /* 0x0000003800047812 */ /* 0x000fe400078efcff */
[----:B------:R-:W-:Y:S02]  /*ab50*/  PRMT R0, RZ, 0x7610, R0 ;  /* 0x00007610ff007816 */ /* 0x000fe40000000000 */
[----:B------:R-:W-:Y:S01]  /*ab60*/  ISETP.GE.AND P1, PT, R4, UR7, PT ;  /* 0x0000000704007c0c */ /* 0x000fe2000bf26270 */
[----:B--2---:R0:W-:Y:S04]  /*ab70*/  STL [R1+0x80], R15 ;  /* 0x0000800f01007387 */ /* 0x0041e80000100800 */
[----:B0-----:R-:W2:Y:S04]  /*ab80*/  LDL.LU R15, [R1+0x1040] ;  /* 0x00104000010f7983 */ /* 0x001ea80000300800 */
        /* <DEDUP_REMOVED lines=314> */
[----:B------:R-:W-:Y:S01]  /*bf30*/  LOP3.LUT R4, R0, 0x90, RZ, 0xfc, !PT ;  /* 0x0000009000047812 */ /* 0x000fe200078efcff */
[----:B------:R-:W5:Y:S01]  /*bf40*/  LDL R2, [R1+0xa2c] ;  /* 0x000a2c0001027983 */ /* 0x000f620000100800 */
[----:B------:R-:W-:-:S03]  /*bf50*/  PRMT R0, RZ, 0x7610, R0 ;  /* 0x00007610ff007816 */ /* 0x000fc60000000000 */
[----:B------:R-:W5:Y:S01]  /*bf60*/  LDL R3, [R1+0xa3c] ;  /* 0x000a3c0001037983 */ /* 0x000f620000100800 */
[----:B------:R-:W-:-:S03]  /*bf70*/  ISETP.GE.AND P3, PT, R4, UR7, PT ;  /* 0x0000000704007c0c */ /* 0x000fc6000bf66270 */
[----:B--2---:R0:W-:Y:S04]  /*bf80*/  STL [R1+0x40], R17 ;  /* 0x0000401101007387 */ /* 0x0041e80000100800 */
[----:B0-----:R-:W2:Y:S04]  /*bf90*/  LDL R17, [R1+0xa54] ;  /* 0x000a540001117983 */ /* 0x001ea80000100800 */
        /* <DEDUP_REMOVED lines=38> */
[----:B--2---:R-:W2:Y:S01]  /*c200*/  @!P2 LDG.E.U8 R0, desc[UR8][R2.64] ;  /* 0x000000080200a981 */ /* 0x004ea2000c1e1100 */
[----:B------:R-:W-:-:S03]  /*c210*/  PRMT R16, RZ, 0x7610, R16 ;  /* 0x00007610ff107816 */ /* 0x000fc60000000010 */
[----:B--2---:R0:W-:Y:S04]  /*c220*/  @!P2 STL [R1+0x14], R0 ;  /* 0x000014000100a387 */ /* 0x0041e80000100800 */
[----:B------:R-:W2:Y:S01]  /*c230*/  LDL R3, [R1+0xa44] ;  /* 0x000a440001037983 */ /* 0x000ea20000100800 */
[----:B------:R-:W-:Y:S01]  /*c240*/  @!P6 IMAD.MOV.U32 R2, RZ, RZ, R17 ;  /* 0x000000ffff02e224 */ /* 0x000fe200078e0011 */
[----:B0-----:R-:W0:Y:S01]  /*c250*/  S2R R0, SR_TID.X ;  /* 0x0000000000007919 */ /* 0x001e220000002100 */
[----:B------:R-:W-:Y:S01]  /*c260*/  ISETP.GE.AND P2, PT, R4, UR7, PT ;  /* 0x0000000704007c0c */ /* 0x000fe2000bf46270 */
[----:B------:R-:W5:Y:S04]  /*c270*/  LDL R17, [R1+0xa5c] ;  /* 0x000a5c0001117983 */ /* 0x000f680000100800 */
[----:B--2---:R1:W2:Y:S01]  /*c280*/  @!P6 LDG.E.U8 R16, desc[UR8][R2.64] ;  /* 0x000000080210e981 */ /* 0x0042a2000c1e1100 */
[----:B0-----:R-:W-:-:S04]  /*c290*/  SHF.R.U32.HI R0, RZ, 0x5, R0 ;  /* 0x00000005ff007819 */ /* 0x001fc80000011600 */
[----:B------:R-:W-:-:S04]  /*c2a0*/  SGXT.U32 R0, R0, 0x2 ;  /* 0x000000020000781a */ /* 0x000fc80000000000 */
[----:B------:R-:W-:Y:S01]  /*c2b0*/  LOP3.LUT R4, R0, 0xa0, RZ, 0xfc, !PT ;  /* 0x000000a000047812 */ /* 0x000fe200078efcff */
[----:B------:R-:W3:Y:S01]  /*c2c0*/  LDL R3, [R1+0xa48] ;  /* 0x000a480001037983 */ /* 0x000ee20000100800 */
[----:B-1----:R-:W-:Y:S02]  /*c2d0*/  PRMT R2, RZ, 0x7610, R2 ;  /* 0x00007610ff027816 */ /* 0x002fe40000000002 */
[----:B------:R-:W-:Y:S02]  /*c2e0*/  ISETP.GE.AND P6, PT, R4, UR7, PT ;  /* 0x0000000704007c0c */ /* 0x000fe4000bfc6270 */
[----:B------:R-:W-:Y:S01]  /*c2f0*/  LOP3.LUT R4, R0, 0xa4, RZ, 0xfc, !PT ;  /* 0x000000a400047812 */ /* 0x000fe200078efcff */
[----:B--2---:R0:W-:Y:S04]  /*c300*/  STL [R1+0x34], R16 ;  /* 0x0000341001007387 */ /* 0x0041e80000100800 */
[----:B0-----:R-:W2:Y:S04]  /*c310*/  LDL R16, [R1+0xa6c] ;  /* 0x000a6c0001107983 */ /* 0x001ea80000100800 */
[----:B------:R0:W-:Y:S04]  /*c320*/  STL.S16 [R1+0xc], R2 ;  /* 0x00000c0201007387 */ /* 0x0001e80000100600 */
[----:B------:R-:W3:Y:S01]  /*c330*/  LDL R0, [R1+0xc] ;  /* 0x00000c0001007983 */ /* 0x000ee20000100800 */
[----:B0-----:R-:W-:-:S03]  /*c340*/  @!P5 IMAD.MOV.U32 R2, RZ, RZ, R6 ;  /* 0x000000ffff02d224 */ /* 0x001fc600078e0006 */
[----:B------:R-:W2:Y:S04]  /*c350*/  LDL R6, [R1+0xa68] ;  /* 0x000a680001067983 */ /* 0x000ea80000100800 */
[----:B---3--:R-:W3:Y:S04]  /*c360*/  @!P5 LDG.E.U8 R0, desc[UR8][R2.64] ;  /* 0x000000080200d981 */ /* 0x008ee8000c1e1100 */
        /* <DEDUP_REMOVED lines=8> */
[----:B------:R1:W3:Y:S01]  /*c3f0*/  @!P1 LDG.E.U8 R18, desc[UR8][R2.64] ;  /* 0x0000000802129981 */ /* 0x0002e2000c1e1100 */
[----:B0-----:R-:W-:-:S04]  /*c400*/  SHF.R.U32.HI R0, RZ, 0x5, R0 ;  /* 0x00000005ff007819 */ /* 0x001fc80000011600 */
[----:B------:R-:W-:Y:S02]  /*c410*/  SGXT.U32 R0, R0, 0x2 ;  /* 0x000000020000781a */ /* 0x000fe40000000000 */
[----:B------:R-:W-:Y:S02]  /*c420*/  ISETP.GE.AND P5, PT, R4, UR7, PT ;  /* 0x0000000704007c0c */ /* 0x000fe4000bfa6270 */
[----:B------:R-:W-:Y:S02]  /*c430*/  LOP3.LUT R4, R0, 0xa8, RZ, 0xfc, !PT ;  /* 0x000000a800047812 */ /* 0x000fe400078efcff */
[----:B-1----:R-:W-:Y:S02]  /*c440*/  PRMT R2, RZ, 0x7610, R2 ;  /* 0x00007610ff027816 */ /* 0x002fe40000000002 */
[----:B------:R-:W-:Y:S02]  /*c450*/  ISETP.GE.AND P1, PT, R4, UR7, PT ;  /* 0x0000000704007c0c */ /* 0x000fe4000bf26270 */
[----:B------:R-:W-:Y:S01]  /*c460*/  LOP3.LUT R4, R0, 0xac, RZ, 0xfc, !PT ;  /* 0x000000ac00047812 */ /* 0x000fe200078efcff */
[----:B---3--:R0:W-:Y:S04]  /*c470*/  STL [R1+0x8], R18 ;  /* 0x0000081201007387 */ /* 0x0081e80000100800 */
[----:B0-----:R-:W3:Y:S04]  /*c480*/  LDL R18, [R1+0xa88] ;  /* 0x000a880001127983 */ /* 0x001ee80000100800 */
[----:B------:R2:W-:Y:S04]  /*c490*/  STL.S16 [R1+0x4], R2 ;  /* 0x0000040201007387 */ /* 0x0005e80000100600 */
[----:B------:R-:W3:Y:S01]  /*c4a0*/  LDL R0, [R1+0x4] ;  /* 0x0000040001007983 */ /* 0x000ee20000100800 */
[----:B-----5:R-:W-:-:S03]  /*c4b0*/  @!P3 IMAD.MOV.U32 R3, RZ, RZ, R17 ;  /* 0x000000ffff03b224 */ /* 0x020fc600078e0011 */
[----:B------:R-:W5:Y:S01]  /*c4c0*/  LDL R17, [R1+0xa74] ;  /* 0x000a740001117983 */ /* 0x000f620000100800 */
[----:B--2---:R-:W-:-:S03]  /*c4d0*/  @!P3 IMAD.MOV.U32 R2, RZ, RZ, R16 ;  /* 0x000000ffff02b224 */ /* 0x004fc600078e0010 */
[----:B------:R-:W2:Y:S04]  /*c4e0*/  LDL R16, [R1+0xa84] ;  /* 0x000a840001107983 */ /* 0x000ea80000100800 */
[----:B---3--:R-:W3:Y:S01]  /*c4f0*/  @!P3 LDG.E.U8 R0, desc[UR8][R2.64] ;  /* 0x000000080200b981 */ /* 0x008ee2000c1e1100 */
[----:B------:R-:W-:-:S03]  /*c500*/  PRMT R5, RZ, 0x7610, R5 ;  /* 0x00007610ff057816 */ /* 0x000fc60000000005 */
[----:B---3--:R-:W-:Y:S04]  /*c510*/  @!P3 STL [R1+0x4], R0 ;  /* 0x000004000100b387 */ /* 0x008fe80000100800 */
[----:B------:R-:W3:Y:S01]  /*c520*/  LDL R3, [R1+0xa60] ;  /* 0x000a600001037983 */ /* 0x000ee20000100800 */
[----:B------:R-:W-:Y:S01]  /*c530*/  @!P4 IMAD.MOV.U32 R2, RZ, RZ, R6 ;  /* 0x000000ffff02c224 */ /* 0x000fe200078e0006 */
[----:B------:R-:W-:Y:S02]  /*c540*/  PRMT R29, RZ, 0x7610, R29 ;  /* 0x00007610ff1d7816 */ /* 0x000fe4000000001d */
[----:B------:R-:W2:Y:S04]  /*c550*/  LDL R6, [R1+0xa78] ;  /* 0x000a780001067983 */ /* 0x000ea80000100800 */
[----:B---3--:R0:W3:Y:S04]  /*c560*/  @!P4 LDG.E.U8 R5, desc[UR8][R2.64] ;  /* 0x000000080205c981 */ /* 0x0080e8000c1e1100 */
[----:B------:R-:W2:Y:S01]  /*c570*/  LDL R3, [R1+0xa64] ;  /* 0x000a640001037983 */ /* 0x000ea20000100800 */
[----:B0-----:R-:W-:Y:S01]  /*c580*/  @!P0 IMAD.MOV.U32 R2, RZ, RZ, R18 ;  /* 0x000000ffff028224 */ /* 0x001fe200078e0012 */
[----:B------:R-:W-:-:S02]  /*c590*/  PRMT R28, RZ, 0x7610, R28 ;  /* 0x00007610ff1c7816 */ /* 0x000fc4000000001c */
[----:B---3--:R0:W-:Y:S04]  /*c5a0*/  STL [R1], R5 ;  /* 0x0000000501007387 */ /* 0x0081e80000100800 */
[----:B--2---:R1:W2:Y:S04]  /*c5b0*/  @!P0 LDG.E.U8 R29, desc[UR8][R2.64] ;  /* 0x00000008021d8981 */ /* 0x0042a8000c1e1100 */
[----:B0-----:R-:W3:Y:S01]  /*c5c0*/  LDL R5, [R1+0xa80] ;  /* 0x000a800001057983 */ /* 0x001ee20000100800 */
[----:B-1----:R-:W-:Y:S02]  /*c5d0*/  @!P2 IMAD.MOV.U32 R2, RZ, RZ, R16 ;  /* 0x000000ffff02a224 */ /* 0x002fe400078e0010 */
[----:B-----5:R-:W-:-:S05]  /*c5e0*/  @!P2 IMAD.MOV.U32 R3, RZ, RZ, R17 ;  /* 0x000000ffff03a224 */ /* 0x020fca00078e0011 */
[----:B------:R0:W5:Y:S01]  /*c5f0*/  @!P2 LDG.E.U8 R28, desc[UR8][R2.64] ;  /* 0x00000008021ca981 */ /* 0x000162000c1e1100 */
[----:B------:R-:W-:Y:S01]  /*c600*/  PRMT R27, RZ, 0x7610, R27 ;  /* 0x00007610ff1b7816 */ /* 0x000fe2000000001b */
[----:B0-----:R-:W-:Y:S02]  /*c610*/  @!P6 IMAD.MOV.U32 R3, RZ, RZ, R6 ;  /* 0x000000ffff03e224 */ /* 0x001fe400078e0006 */
[----:B--2---:R0:W-:Y:S01]  /*c620*/  STL [R1+0xff0], R29 ;  /* 0x000ff01d01007387 */ /* 0x0041e20000100800 */
[----:B---3--:R-:W-:-:S03]  /*c630*/  @!P6 IMAD.MOV.U32 R2, RZ, RZ, R5 ;  /* 0x000000ffff02e224 */ /* 0x008fc600078e0005 */
[----:B------:R-:W2:Y:S04]  /*c640*/  LDL R17, [R1+0xa8c] ;  /* 0x000a8c0001117983 */ /* 0x000ea80000100800 */
[----:B------:R-:W3:Y:S04]  /*c650*/  LDL R16, [R1+0xa94] ;  /* 0x000a940001107983 */ /* 0x000ee80000100800 */
[----:B0-----:R-:W2:Y:S04]  /*c660*/  LDL R29, [R1+0xa98] ;  /* 0x000a9800011d7983 */ /* 0x001ea80000100800 */
[----:B-----5:R0:W-:Y:S04]  /*c670*/  STL [R1+0xfd0], R28 ;  /* 0x000fd01c01007387 */ /* 0x0201e80000100800 */
[----:B------:R2:W5:Y:S01]  /*c680*/  @!P6 LDG.E.U8 R27, desc[UR8][R2.64] ;  /* 0x00000008021be981 */ /* 0x000562000c1e1100 */
[----:B------:R-:W-:-:S03]  /*c690*/  PRMT R26, RZ, 0x7610, R26 ;  /* 0x00007610ff1a7816 */ /* 0x000fc6000000001a */
[----:B------:R-:W3:Y:S01]  /*c6a0*/  LDL R18, [R1+0xac0] ;  /* 0x000ac00001127983 */ /* 0x000ee20000100800 */
[----:B------:R-:W-:-:S03]  /*c6b0*/  PRMT R22, RZ, 0x7610, R22 ;  /* 0x00007610ff167816 */ /* 0x000fc60000000016 */
[----:B0-----:R-:W3:Y:S04]  /*c6c0*/  LDL R28, [R1+0xaa0] ;  /* 0x000aa000011c7983 */ /* 0x001ee80000100800 */
[----:B------:R-:W3:Y:S04]  /*c6d0*/  LDL R3, [R1+0xa7c] ;  /* 0x000a7c0001037983 */ /* 0x000ee80000100800 */
[----:B------:R-:W4:Y:S04]  /*c6e0*/  LDL R6, [R1+0xaa4] ;  /* 0x000aa40001067983 */ /* 0x000f280000100800 */
[----:B------:R-:W4:Y:S01]  /*c6f0*/  LDL R5, [R1+0xac8] ;  /* 0x000ac80001057983 */ /* 0x000f220000100800 */
[----:B------:R-:W0:Y:S01]  /*c700*/  S2R R0, SR_TID.X ;  /* 0x0000000000007919 */ /* 0x000e220000002100 */
[----:B--2---:R-:W-:-:S02]  /*c710*/  @!P5 IMAD.MOV.U32 R2, RZ, RZ, R29 ;  /* 0x000000ffff02d224 */ /* 0x004fc400078e001d */
[----:B-----5:R-:W-:Y:S04]  /*c720*/  STL [R1+0x1014], R27 ;  /* 0x0010141b01007387 */ /* 0x020fe80000100800 */
[----:B---3--:R1:W2:Y:S02]  /*c730*/  @!P5 LDG.E.U8 R26, desc[UR8][R2.64] ;  /* 0x00000008021ad981 */ /* 0x0082a4000c1e1100 */
[----:B-1----:R-:W-:Y:S02]  /*c740*/  @!P1 IMAD.MOV.U32 R2, RZ, RZ, R16 ;  /* 0x000000ffff029224 */ /* 0x002fe400078e0010 */
[----:B------:R-:W-:Y:S01]  /*c750*/  @!P1 IMAD.MOV.U32 R3, RZ, RZ, R17 ;  /* 0x000000ffff039224 */ /* 0x000fe200078e0011 */
[----:B------:R-:W3:Y:S04]  /*c760*/  LDL R16, [R1+0xad0] ;  /* 0x000ad00001107983 */ /* 0x000ee80000100800 */
[----:B------:R1:W5:Y:S04]  /*c770*/  @!P1 LDG.E.U8 R22, desc[UR8][R2.64] ;  /* 0x0000000802169981 */ /* 0x000368000c1e1100 */
[----:B------:R-:W2:Y:S01]  /*c780*/  LDL R17, [R1+0xaa8] ;  /* 0x000aa80001117983 */ /* 0x000ea20000100800 */
[----:B0-----:R-:W-:-:S04]  /*c790*/  SHF.R.U32.HI R0, RZ, 0x5, R0 ;  /* 0x00000005ff007819 */ /* 0x001fc80000011600 */
[----:B------:R-:W-:Y:S02]  /*c7a0*/  SGXT.U32 R0, R0, 0x2 ;  /* 0x000000020000781a */ /* 0x000fe40000000000 */
[----:B------:R-:W-:Y:S02]  /*c7b0*/  ISETP.GE.AND P3, PT, R4, UR7, PT ;  /* 0x0000000704007c0c */ /* 0x000fe4000bf66270 */
[----:B------:R-:W-:-:S04]  /*c7c0*/  LOP3.LUT R4, R0, 0xb0, RZ, 0xfc, !PT ;  /* 0x000000b000047812 */ /* 0x000fc800078efcff */
[----:B------:R-:W-:Y:S02]  /*c7d0*/  ISETP.GE.AND P4, PT, R4, UR7, PT ;  /* 0x0000000704007c0c */ /* 0x000fe4000bf86270 */
[----:B------:R-:W-:-:S04]  /*c7e0*/  LOP3.LUT R4, R0, 0xb4, RZ, 0xfc, !PT ;  /* 0x000000b400047812 */ /* 0x000fc800078efcff */
[----:B------:R-:W-:Y:S02]  /*c7f0*/  ISETP.GE.AND P0, PT, R4, UR7, PT ;  /* 0x0000000704007c0c */ /* 0x000fe4000bf06270 */
[----:B------:R-:W-:Y:S02]  /*c800*/  LOP3.LUT R4, R0, 0xb8, RZ, 0xfc, !PT ;  /* 0x000000b800047812 */ /* 0x000fe400078efcff */
[----:B------:R-:W-:Y:S02]  /*c810*/  PRMT R20, RZ, 0x7610, R20 ;  /* 0x00007610ff147816 */ /* 0x000fe40000000014 */
[----:B------:R-:W-:Y:S01]  /*c820*/  ISETP.GE.AND P2, PT, R4, UR7, PT ;  /* 0x0000000704007c0c */ /* 0x000fe2000bf46270 */
[----:B-1----:R-:W-:Y:S02]  /*c830*/  @!P4 IMAD.MOV.U32 R2, RZ, RZ, R18 ;  /* 0x000000ffff02c224 */ /* 0x002fe400078e0012 */
[----:B------:R-:W-:Y:S01]  /*c840*/  @!P4 IMAD.MOV.U32 R3, RZ, RZ, R28 ;  /* 0x000000ffff03c224 */ /* 0x000fe200078e001c */
[----:B------:R-:W-:-:S04]  /*c850*/  PRMT R12, RZ, 0x7610, R12 ;  /* 0x00007610ff0c7816 */ /* 0x000fc8000000000c */
[----:B------:R4:W2:Y:S01]  /*c860*/  @!P4 LDG.E.U8 R20, desc[UR8][R2.64] ;  /* 0x000000080214c981 */ /* 0x0008a2000c1e1100 */
[----:B------:R-:W-:Y:S01]  /*c870*/  PRMT R7, RZ, 0x7610, R7 ;  /* 0x00007610ff077816 */ /* 0x000fe20000000007 */
[----:B----4-:R-:W-:Y:S02]  /*c880*/  @!P0 IMAD.MOV.U32 R2, RZ, RZ, R5 ;  /* 0x000000ffff028224 */ /* 0x010fe400078e0005 */
[----:B------:R-:W-:-:S05]  /*c890*/  @!P0 IMAD.MOV.U32 R3, RZ, RZ, R6 ;  /* 0x000000ffff038224 */ /* 0x000fca00078e0006 */
[----:B------:R3:W4:Y:S02]  /*c8a0*/  @!P0 LDG.E.U8 R12, desc[UR8][R2.64] ;  /* 0x00000008020c8981 */ /* 0x000724000c1e1100 */
[----:B---3--:R-:W-:Y:S02]  /*c8b0*/  @!P2 IMAD.MOV.U32 R2, RZ, RZ, R16 ;  /* 0x000000ffff02a224 */ /* 0x008fe400078e0010 */
[----:B-----5:R0:W-:Y:S04]  /*c8c0*/  STL [R1+0xff4], R22 ;  /* 0x000ff41601007387 */ /* 0x0201e80000100800 */
[----:B------:R-:W3:Y:S01]  /*c8d0*/  LDL R29, [R1+0xab4] ;  /* 0x000ab400011d7983 */ /* 0x000ee20000100800 */
[----:B--2---:R-:W-:-:S03]  /*c8e0*/  @!P2 IMAD.MOV.U32 R3, RZ, RZ, R17 ;  /* 0x000000ffff03a224 */ /* 0x004fc600078e0011 */
[----:B------:R-:W2:Y:S04]  /*c8f0*/  LDL R28, [R1+0xae0] ;  /* 0x000ae000011c7983 */ /* 0x000ea80000100800 */
[----:B------:R-:W5:Y:S04]  /*c900*/  LDL R5, [R1+0xab0] ;  /* 0x000ab00001057983 */ /* 0x000f680000100800 */
[----:B------:R-:W4:Y:S04]  /*c910*/  LDL R6, [R1+0xa9c] ;  /* 0x000a9c0001067983 */ /* 0x000f280000100800 */
[----:B------:R3:W4:Y:S04]  /*c920*/  @!P2 LDG.E.U8 R7, desc[UR8][R2.64] ;  /* 0x000000080207a981 */ /* 0x000728000c1e1100 */
[----:B0-----:R-:W4:Y:S04]  /*c930*/  LDL R22, [R1+0xabc] ;  /* 0x000abc0001167983 */ /* 0x001f280000100800 */
[----:B------:R-:W4:Y:S04]  /*c940*/  LDL R16, [R1+0xae8] ;  /* 0x000ae80001107983 */ /* 0x000f280000100800 */
[----:B------:R-:W4:Y:S01]  /*c950*/  LDL R18, [R1+0xad4] ;  /* 0x000ad40001127983 */ /* 0x000f220000100800 */
[----:B------:R-:W-:-:S02]  /*c960*/  LOP3.LUT R4, R0, 0xc0, RZ, 0xfc, !PT ;  /* 0x000000c000047812 */ /* 0x000fc400078efcff */
[----:B------:R-:W-:Y:S01]  /*c970*/  ISETP.GE.AND P4, PT, R0, UR7, PT ;  /* 0x0000000700007c0c */ /* 0x000fe2000bf86270 */
[----:B------:R-:W4:Y:S01]  /*c980*/  LDL R17, [R1+0xb00] ;  /* 0x000b000001117983 */ /* 0x000f220000100800 */
[----:B------:R-:W-:Y:S02]  /*c990*/  ISETP.GE.AND P6, PT, R4, UR7, PT ;  /* 0x0000000704007c0c */ /* 0x000fe4000bfc6270 */
[----:B------:R-:W-:-:S04]  /*c9a0*/  LOP3.LUT R4, R0, 0xc4, RZ, 0xfc, !PT ;  /* 0x000000c400047812 */ /* 0x000fc800078efcff */
[----:B------:R-:W-:Y:S02]  /*c9b0*/  ISETP.GE.AND P5, PT, R4, UR7, PT ;  /* 0x0000000704007c0c */ /* 0x000fe4000bfa6270 */
[----:B------:R-:W-:-:S04]  /*c9c0*/  LOP3.LUT R4, R0, 0xc8, RZ, 0xfc, !PT ;  /* 0x000000c800047812 */ /* 0x000fc800078efcff */
[----:B------:R-:W-:Y:S02]  /*c9d0*/  ISETP.GE.AND P1, PT, R4, UR7, PT ;  /* 0x0000000704007c0c */ /* 0x000fe4000bf26270 */
[----:B------:R-:W-:-:S04]  /*c9e0*/  LOP3.LUT R4, R0, 0xd0, RZ, 0xfc, !PT ;  /* 0x000000d000047812 */ /* 0x000fc800078efcff */
[----:B------:R-:W-:Y:S02]  /*c9f0*/  ISETP.GE.AND P0, PT, R4, UR7, PT ;  /* 0x0000000704007c0c */ /* 0x000fe4000bf06270 */
[----:B------:R-:W-:Y:S02]  /*ca00*/  LOP3.LUT R4, R0, 0xe0, RZ, 0xfc, !PT ;  /* 0x000000e000047812 */ /* 0x000fe400078efcff */
[----:B------:R-:W-:Y:S02]  /*ca10*/  PRMT R9, RZ, 0x7610, R9 ;  /* 0x00007610ff097816 */ /* 0x000fe40000000009 */
[----:B------:R-:W-:Y:S02]  /*ca20*/  ISETP.GE.AND P2, PT, R4, UR7, PT ;  /* 0x0000000704007c0c */ /* 0x000fe4000bf46270 */
[----:B------:R-:W-:Y:S02]  /*ca30*/  LOP3.LUT R4, R0, 0xf0, RZ, 0xfc, !PT ;  /* 0x000000f000047812 */ /* 0x000fe400078efcff */
[----:B------:R-:W-:Y:S01]  /*ca40*/  PRMT R27, RZ, 0x7610, R27 ;  /* 0x00007610ff1b7816 */ /* 0x000fe2000000001b */
[----:B---3--:R-:W-:-:S02]  /*ca50*/  @!P6 IMAD.MOV.U32 R3, RZ, RZ, R29 ;  /* 0x000000ffff03e224 */ /* 0x008fc400078e001d */
[----:B--2---:R-:W-:-:S05]  /*ca60*/  @!P6 IMAD.MOV.U32 R2, RZ, RZ, R28 ;  /* 0x000000ffff02e224 */ /* 0x004fca00078e001c */
[----:B------:R0:W2:Y:S01]  /*ca70*/  @!P6 LDG.E.U8 R9, desc[UR8][R2.64] ;  /* 0x000000080209e981 */ /* 0x0000a2000c1e1100 */
[----:B------:R-:W-:Y:S01]  /*ca80*/  ISETP.GE.AND P6, PT, R4, UR7, PT ;  /* 0x0000000704007c0c */ /* 0x000fe2000bfc6270 */
[----:B-----5:R-:W-:Y:S02]  /*ca90*/  @!P4 IMAD.MOV.U32 R4, RZ, RZ, R5 ;  /* 0x000000ffff04c224 */ /* 0x020fe400078e0005 */
[----:B----4-:R-:W-:Y:S01]  /*caa0*/  @!P4 IMAD.MOV.U32 R5, RZ, RZ, R6 ;  /* 0x000000ffff05c224 */ /* 0x010fe200078e0006 */
[----:B------:R1:W-:Y:S04]  /*cab0*/  STL [R1+0xff8], R7 ;  /* 0x000ff80701007387 */ /* 0x0003e80000100800 */
[----:B------:R-:W3:Y:S01]  /*cac0*/  LDL R6, [R1+0xb28] ;  /* 0x000b280001067983 */ /* 0x000ee20000100800 */
[----:B0-----:R-:W-:-:S03]  /*cad0*/  PRMT R2, RZ, 0x7610, R2 ;  /* 0x00007610ff027816 */ /* 0x001fc60000000002 */
[----:B------:R0:W4:Y:S04]  /*cae0*/  @!P4 LDG.E.U8 R27, desc[UR8][R4.64] ;  /* 0x00000008041bc981 */ /* 0x000128000c1e1100 */
[----:B-1----:R-:W5:Y:S01]  /*caf0*/  LDL R7, [R1+0xaf4] ;  /* 0x000af40001077983 */ /* 0x002f620000100800 */
[----:B------:R-:W-:Y:S02]  /*cb00*/  PRMT R15, RZ, 0x7610, R15 ;  /* 0x00007610ff0f7816 */ /* 0x000fe4000000000f */
[----:B------:R-:W-:Y:S01]  /*cb10*/  LOP3.LUT R3, R0, 0xd4, RZ, 0xfc, !PT ;  /* 0x000000d400037812 */ /* 0x000fe200078efcff */
[----:B------:R-:W2:Y:S01]  /*cb20*/  LDL R28, [R1+0xb20] ;  /* 0x000b2000011c7983 */ /* 0x000ea20000100800 */
[----:B0-----:R-:W-:Y:S02]  /*cb30*/  @!P5 IMAD.MOV.U32 R4, RZ, RZ, R16 ;  /* 0x000000ffff04d224 */ /* 0x001fe400078e0010 */
[----:B------:R-:W-:Y:S01]  /*cb40*/  @!P5 IMAD.MOV.U32 R5, RZ, RZ, R22 ;  /* 0x000000ffff05d224 */ /* 0x000fe200078e0016 */
[----:B------:R-:W2:Y:S04]  /*cb50*/  LDL R16, [R1+0xb40] ;  /* 0x000b400001107983 */ /* 0x000ea80000100800 */
[----:B------:R-:W2:Y:S04]  /*cb60*/  LDL R22, [R1+0xb14] ;  /* 0x000b140001167983 */ /* 0x000ea80000100800 */
[----:B------:R0:W2:Y:S01]  /*cb70*/  @!P5 LDG.E.U8 R2, desc[UR8][R4.64] ;  /* 0x000000080402d981 */ /* 0x0000a2000c1e1100 */
[----:B------:R-:W-:-:S02]  /*cb80*/  PRMT R14, RZ, 0x7610, R14 ;  /* 0x00007610ff0e7816 */ /* 0x000fc4000000000e */
[----:B------:R-:W-:Y:S01]  /*cb90*/  PRMT R13, RZ, 0x7610, R13 ;  /* 0x00007610ff0d7816 */ /* 0x000fe2000000000d */
[----:B------:R-:W4:Y:S01]  /*cba0*/  LDL R29, [R1+0xb30] ;  /* 0x000b3000011d7983 */ /* 0x000f220000100800 */
[----:B0-----:R-:W-:-:S03]  /*cbb0*/  @!P0 IMAD.MOV.U32 R5, RZ, RZ, R18 ;  /* 0x000000ffff058224 */ /* 0x001fc600078e0012 */
[----:B------:R-:W4:Y:S01]  /*cbc0*/  LDL R18, [R1+0xadc] ;  /* 0x000adc0001127983 */ /* 0x000f220000100800 */
[----:B------:R-:W-:-:S03]  /*cbd0*/  @!P0 IMAD.MOV.U32 R4, RZ, RZ, R17 ;  /* 0x000000ffff048224 */ /* 0x000fc600078e0011 */
[----:B------:R-:W4:Y:S01]  /*cbe0*/  LDL R17, [R1+0xb08] ;  /* 0x000b080001117983 */ /* 0x000f220000100800 */
[----:B------:R-:W-:-:S03]  /*cbf0*/  ISETP.GE.AND P4, PT, R3, UR7, PT ;  /* 0x0000000703007c0c */ /* 0x000fc6000bf86270 */
[----:B------:R3:W4:Y:S02]  /*cc00*/  @!P0 LDG.E.U8 R15, desc[UR8][R4.64] ;  /* 0x00000008040f8981 */ /* 0x000724000c1e1100 */
[----:B---3--:R-:W-:Y:S02]  /*cc10*/  @!P2 IMAD.MOV.U32 R4, RZ, RZ, R6 ;  /* 0x000000ffff04a224 */ /* 0x008fe400078e0006 */
[----:B------:R-:W3:Y:S01]  /*cc20*/  LDL R6, [R1+0xb24] ;  /* 0x000b240001067983 */ /* 0x000ee20000100800 */
[----:B-----5:R-:W-:-:S03]  /*cc30*/  @!P2 IMAD.MOV.U32 R5, RZ, RZ, R7 ;  /* 0x000000ffff05a224 */ /* 0x020fc600078e0007 */
[----:B------:R-:W5:Y:S04]  /*cc40*/  LDL R7, [R1+0xafc] ;  /* 0x000afc0001077983 */ /* 0x000f680000100800 */
[----:B------:R2:W5:Y:S02]  /*cc50*/  @!P2 LDG.E.U8 R14, desc[UR8][R4.64] ;  /* 0x00000008040ea981 */ /* 0x000564000c1e1100 */
[----:B--2---:R-:W-:Y:S02]  /*cc60*/  @!P6 IMAD.MOV.U32 R4, RZ, RZ, R16 ;  /* 0x000000ffff04e224 */ /* 0x004fe400078e0010 */
[----:B------:R-:W-:Y:S01]  /*cc70*/  @!P6 IMAD.MOV.U32 R5, RZ, RZ, R22 ;  /* 0x000000ffff05e224 */ /* 0x000fe200078e0016 */
[----:B------:R-:W2:Y:S04]  /*cc80*/  LDL R16, [R1+0xb3c] ;  /* 0x000b3c0001107983 */ /* 0x000ea80000100800 */
[----:B------:R4:W2:Y:S04]  /*cc90*/  @!P6 LDG.E.U8 R13, desc[UR8][R4.64] ;  /* 0x00000008040de981 */ /* 0x0008a8000c1e1100 */
[----:B------:R-:W2:Y:S01]  /*cca0*/  LDL R22, [R1+0xac4] ;  /* 0x000ac40001167983 */ /* 0x000ea20000100800 */
[----:B----4-:R-:W-:-:S03]  /*ccb0*/  @!P4 IMAD.MOV.U32 R5, RZ, RZ, R18 ;  /* 0x000000ffff05c224 */ /* 0x010fc600078e0012 */
[----:B------:R-:W4:Y:S01]  /*ccc0*/  LDL R18, [R1+0xaf0] ;  /* 0x000af00001127983 */ /* 0x000f220000100800 */
[----:B------:R-:W-:-:S04]  /*ccd0*/  LOP3.LUT R3, R0, 0xe4, RZ, 0xfc, !PT ;  /* 0x000000e400037812 */ /* 0x000fc800078efcff */
[----:B------:R-:W-:Y:S02]  /*cce0*/  ISETP.GE.AND P0, PT, R3, UR7, PT ;  /* 0x0000000703007c0c */ /* 0x000fe4000bf06270 */
[----:B------:R-:W-:-:S04]  /*ccf0*/  LOP3.LUT R3, R0, 0xcc, RZ, 0xfc, !PT ;  /* 0x000000cc00037812 */ /* 0x000fc800078efcff */
[----:B------:R-:W-:Y:S02]  /*cd00*/  ISETP.GE.AND P2, PT, R3, UR7, PT ;  /* 0x0000000703007c0c */ /* 0x000fe4000bf46270 */
[C---:B------:R-:W-:Y:S01]  /*cd10*/  LOP3.LUT R3, R0.reuse, 0xf4, RZ, 0xfc, !PT ;  /* 0x000000f400037812 */ /* 0x040fe200078efcff */
[----:B------:R-:W-:Y:S01]  /*cd20*/  @!P4 IMAD.MOV.U32 R4, RZ, RZ, R17 ;  /* 0x000000ffff04c224 */ /* 0x000fe200078e0011 */
[----:B------:R-:W-:Y:S01]  /*cd30*/  PRMT R11, RZ, 0x7610, R11 ;  /* 0x00007610ff0b7816 */ /* 0x000fe2000000000b */
[----:B------:R-:W4:Y:S01]  /*cd40*/  LDL R17, [R1+0xae4] ;  /* 0x000ae40001117983 */ /* 0x000f220000100800 */
[----:B------:R-:W-:Y:S02]  /*cd50*/  ISETP.GE.AND P5, PT, R3, UR7, PT ;  /* 0x0000000703007c0c */ /* 0x000fe4000bfa6270 */
[----:B------:R-:W-:Y:S02]  /*cd60*/  PRMT R10, RZ, 0x7610, R10 ;  /* 0x00007610ff0a7816 */ /* 0x000fe4000000000a */
[----:B------:R3:W4:Y:S01]  /*cd70*/  @!P4 LDG.E.U8 R11, desc[UR8][R4.64] ;  /* 0x00000008040bc981 */ /* 0x000722000c1e1100 */
[----:B------:R-:W-:-:S02]  /*cd80*/  LOP3.LUT R3, R0, 0xd8, RZ, 0xfc, !PT ;  /* 0x000000d800037812 */ /* 0x000fc400078efcff */
[----:B------:R-:W-:Y:S02]  /*cd90*/  PRMT R8, RZ, 0x7610, R8 ;  /* 0x00007610ff087816 */ /* 0x000fe40000000008 */
[----:B------:R-:W-:Y:S02]  /*cda0*/  ISETP.GE.AND P4, PT, R3, UR7, PT ;  /* 0x0000000703007c0c */ /* 0x000fe4000bf86270 */
[----:B------:R-:W-:Y:S01]  /*cdb0*/  LOP3.LUT R3, R0, 0xe8, RZ, 0xfc, !PT ;  /* 0x000000e800037812 */ /* 0x000fe200078efcff */
[----:B---3--:R-:W-:Y:S02]  /*cdc0*/  @!P0 IMAD.MOV.U32 R4, RZ, RZ, R6 ;  /* 0x000000ffff048224 */ /* 0x008fe400078e0006 */
[----:B-----5:R-:W-:Y:S02]  /*cdd0*/  @!P0 IMAD.MOV.U32 R5, RZ, RZ, R7 ;  /* 0x000000ffff058224 */ /* 0x020fe400078e0007 */
[----:B------:R-:W3:Y:S04]  /*cde0*/  LDL R7, [R1+0xb10] ;  /* 0x000b100001077983 */ /* 0x000ee80000100800 */
[----:B------:R0:W5:Y:S01]  /*cdf0*/  @!P0 LDG.E.U8 R10, desc[UR8][R4.64] ;  /* 0x00000008040a8981 */ /* 0x000162000c1e1100 */
[----:B------:R-:W-:-:S02]  /*ce00*/  ISETP.GE.AND P0, PT, R3, UR7, PT ;  /* 0x0000000703007c0c */ /* 0x000fc4000bf06270 */
[----:B------:R-:W-:Y:S01]  /*ce10*/  PRMT R3, RZ, 0x7610, R3 ;  /* 0x00007610ff037816 */ /* 0x000fe20000000003 */
[----:B0-----:R-:W-:Y:S02]  /*ce20*/  @!P5 IMAD.MOV.U32 R5, RZ, RZ, R28 ;  /* 0x000000ffff05d224 */ /* 0x001fe400078e001c */
[----:B--2---:R-:W-:Y:S01]  /*ce30*/  @!P5 IMAD.MOV.U32 R4, RZ, RZ, R16 ;  /* 0x000000ffff04d224 */ /* 0x004fe200078e0010 */
[----:B------:R-:W-:Y:S01]  /*ce40*/  LOP3.LUT R6, R0, 0xdc, RZ, 0xfc, !PT ;  /* 0x000000dc00067812 */ /* 0x000fe200078efcff */
[----:B------:R-:W2:Y:S04]  /*ce50*/  LDL R28, [R1+0xb1c] ;  /* 0x000b1c00011c7983 */ /* 0x000ea80000100800 */
[----:B------:R4:W2:Y:S02]  /*ce60*/  @!P5 LDG.E.U8 R8, desc[UR8][R4.64] ;  /* 0x000000080408d981 */ /* 0x0008a4000c1e1100 */
[----:B----4-:R-:W-:-:S02]  /*ce70*/  @!P1 IMAD.MOV.U32 R4, RZ, RZ, R18 ;  /* 0x000000ffff049224 */ /* 0x010fc400078e0012 */
[----:B------:R-:W-:Y:S01]  /*ce80*/  @!P1 IMAD.MOV.U32 R5, RZ, RZ, R22 ;  /* 0x000000ffff059224 */ /* 0x000fe200078e0016 */
[----:B------:R-:W-:Y:S01]  /*ce90*/  LOP3.LUT R16, R0, 0xf8, RZ, 0xfc, !PT ;  /* 0x000000f800107812 */ /* 0x000fe200078efcff */
[----:B------:R-:W4:Y:S04]  /*cea0*/  LDL R22, [R1+0xb38] ;  /* 0x000b380001167983 */ /* 0x000f280000100800 */
[----:B------:R-:W2:Y:S01]  /*ceb0*/  @!P1 LDG.E.U8 R3, desc[UR8][R4.64] ;  /* 0x0000000804039981 */ /* 0x000ea2000c1e1100 */
[----:B------:R-:W-:Y:S02]  /*cec0*/  ISETP.GE.AND P5, PT, R6, UR7, PT ;  /* 0x0000000706007c0c */ /* 0x000fe4000bfa6270 */
[----:B------:R-:W-:Y:S02]  /*ced0*/  PRMT R6, RZ, 0x7610, R6 ;  /* 0x00007610ff067816 */ /* 0x000fe40000000006 */
[----:B------:R-:W-:Y:S01]  /*cee0*/  ISETP.GE.AND P1, PT, R16, UR7, PT ;  /* 0x0000000710007c0c */ /* 0x000fe2000bf26270 */
[----:B---3--:R-:W-:-:S05]  /*cef0*/  @!P4 IMAD.MOV.U32 R16, RZ, RZ, R7 ;  /* 0x000000ffff10c224 */ /* 0x008fca00078e0007 */
[----:B------:R0:W3:Y:S04]  /*cf00*/  @!P4 LDG.E.U8 R6, desc[UR8][R16.64] ;  /* 0x000000081006c981 */ /* 0x0000e8000c1e1100 */
[----:B--2---:R1:W-:Y:S04]  /*cf10*/  STL [R1+0xffc], R3 ;  /* 0x000ffc0301007387 */ /* 0x0043e80000100800 */
[----:B------:R-:W2:Y:S01]  /*cf20*/  LDL R17, [R1+0xb04] ;  /* 0x000b040001117983 */ /* 0x000ea20000100800 */
[----:B------:R-:W-:Y:S01]  /*cf30*/  PRMT R5, RZ, 0x7610, R5 ;  /* 0x00007610ff057816 */ /* 0x000fe20000000005 */
[----:B0-----:R-:W-:Y:S01]  /*cf40*/  @!P0 IMAD.MOV.U32 R16, RZ, RZ, R29 ;  /* 0x000000ffff108224 */ /* 0x001fe200078e001d */
[----:B------:R-:W-:Y:S01]  /*cf50*/  LOP3.LUT R4, R0, 0xec, RZ, 0xfc, !PT ;  /* 0x000000ec00047812 */ /* 0x000fe200078efcff */
[----:B------:R-:W3:Y:S03]  /*cf60*/  LDL R7, [R1+0xa90] ;  /* 0x000a900001077983 */ /* 0x000ee60000100800 */
[----:B------:R-:W-:Y:S01]  /*cf70*/  ISETP.GE.AND P4, PT, R4, UR7, PT ;  /* 0x0000000704007c0c */ /* 0x000fe2000bf86270 */
[----:B-1----:R-:W3:Y:S01]  /*cf80*/  LDL R3, [R1+0xab8] ;  /* 0x000ab80001037983 */ /* 0x002ee20000100800 */
[----:B------:R-:W-:-:S03]  /*cf90*/  PRMT R4, RZ, 0x7610, R4 ;  /* 0x00007610ff047816 */ /* 0x000fc60000000004 */
[----:B--2---:R4:W2:Y:S02]  /*cfa0*/  @!P0 LDG.E.U8 R5, desc[UR8][R16.64] ;  /* 0x0000000810058981 */ /* 0x0048a4000c1e1100 */
[----:B----4-:R-:W-:Y:S02]  /*cfb0*/  @!P1 IMAD.MOV.U32 R16, RZ, RZ, R22 ;  /* 0x000000ffff109224 */ /* 0x010fe400078e0016 */
[----:B------:R-:W-:-:S05]  /*cfc0*/  @!P1 IMAD.MOV.U32 R17, RZ, RZ, R28 ;  /* 0x000000ffff119224 */ /* 0x000fca00078e001c */
[----:B------:R0:W4:Y:S01]  /*cfd0*/  @!P1 LDG.E.U8 R4, desc[UR8][R16.64] ;  /* 0x0000000810049981 */ /* 0x000122000c1e1100 */
[----:B------:R-:W-:-:S03]  /*cfe0*/  LOP3.LUT R18, R0, 0xbc, RZ, 0xfc, !PT ;  /* 0x000000bc00127812 */ /* 0x000fc600078efcff */
[----:B---3--:R1:W-:Y:S01]  /*cff0*/  STL [R1+0x1000], R6 ;  /* 0x0010000601007387 */ /* 0x0083e20000100800 */
[----:B------:R-:W-:Y:S02]  /*d000*/  ISETP.GE.AND P0, PT, R18, UR7, PT ;  /* 0x0000000712007c0c */ /* 0x000fe4000bf06270 */
[----:B------:R-:W-:Y:S01]  /*d010*/  PRMT R18, RZ, 0x7610, R18 ;  /* 0x00007610ff127816 */ /* 0x000fe20000000012 */
[----:B0-----:R-:W-:Y:S02]  /*d020*/  @!P3 IMAD.MOV.U32 R16, RZ, RZ, R3 ;  /* 0x000000ffff10b224 */ /* 0x001fe400078e0003 */
[----:B------:R-:W-:-:S05]  /*d030*/  @!P3 IMAD.MOV.U32 R17, RZ, RZ, R7 ;  /* 0x000000ffff11b224 */ /* 0x000fca00078e0007 */
[----:B------:R0:W3:Y:S01]  /*d040*/  @!P3 LDG.E.U8 R18, desc[UR8][R16.64] ;  /* 0x000000081012b981 */ /* 0x0000e2000c1e1100 */
[----:B------:R-:W-:-:S04]  /*d050*/  LOP3.LUT R0, R0, 0xfc, RZ, 0xfc, !PT ;  /* 0x000000fc00007812 */ /* 0x000fc800078efcff */
[----:B------:R-:W-:Y:S01]  /*d060*/  ISETP.GE.AND P1, PT, R0, UR7, PT ;  /* 0x0000000700007c0c */ /* 0x000fe2000bf26270 */
[----:B--2---:R2:W-:Y:S04]  /*d070*/  STL [R1+0x1004], R5 ;  /* 0x0010040501007387 */ /* 0x0045e80000100800 */
[----:B------:R-:W0:Y:S04]  /*d080*/  LDL R29, [R1+0xaf8] ;  /* 0x000af800011d7983 */ /* 0x000e280000100800 */
[----:B------:R-:W3:Y:S04]  /*d090*/  LDL R28, [R1+0xaac] ;  /* 0x000aac00011c7983 */ /* 0x000ee80000100800 */
[----:B------:R-:W3:Y:S04]  /*d0a0*/  LDL R22, [R1+0xad8] ;  /* 0x000ad80001167983 */ /* 0x000ee80000100800 */
[----:B----4-:R4:W-:Y:S04]  /*d0b0*/  STL [R1+0x1008], R4 ;  /* 0x0010080401007387 */ /* 0x0109e80000100800 */
[----:B------:R-:W3:Y:S04]  /*d0c0*/  LDL R17, [R1+0xacc] ;  /* 0x000acc0001117983 */ /* 0x000ee80000100800 */
[----:B------:R-:W5:Y:S04]  /*d0d0*/  LDL R7, [R1+0xaec] ;  /* 0x000aec0001077983 */ /* 0x000f680000100800 */
[----:B-1----:R-:W5:Y:S04]  /*d0e0*/  LDL R6, [R1+0xb18] ;  /* 0x000b180001067983 */ /* 0x002f680000100800 */
[----:B--2---:R-:W2:Y:S04]  /*d0f0*/  LDL R5, [R1+0xb0c] ;  /* 0x000b0c0001057983 */ /* 0x004ea80000100800 */
[----:B----4-:R-:W4:Y:S04]  /*d100*/  LDL R4, [R1+0xb44] ;  /* 0x000b440001047983 */ /* 0x010f280000100800 */
[----:B------:R-:W2:Y:S04]  /*d110*/  LDL R3, [R1+0xb2c] ;  /* 0x000b2c0001037983 */ /* 0x000ea80000100800 */
[----:B------:R-:W2:Y:S01]  /*d120*/  LDL R0, [R1+0xb34] ;  /* 0x000b340001007983 */ /* 0x000ea20000100800 */
[----:B------:R-:W-:-:S02]  /*d130*/  PRMT R19, RZ, 0x7610, R19 ;  /* 0x00007610ff137816 */ /* 0x000fc40000000013 */
[----:B------:R-:W-:Y:S02]  /*d140*/  PRMT R21, RZ, 0x7610, R21 ;  /* 0x00007610ff157816 */ /* 0x000fe40000000015 */
[----:B------:R-:W-:Y:S02]  /*d150*/  PRMT R23, RZ, 0x7610, R23 ;  /* 0x00007610ff177816 */ /* 0x000fe40000000017 */
[----:B------:R-:W-:Y:S02]  /*d160*/  PRMT R24, RZ, 0x7610, R24 ;  /* 0x00007610ff187816 */ /* 0x000fe40000000018 */
[----:B------:R-:W-:Y:S01]  /*d170*/  PRMT R25, RZ, 0x7610, R25 ;  /* 0x00007610ff197816 */ /* 0x000fe20000000019 */
[----:B0-----:R-:W-:-:S05]  /*d180*/  @!P2 IMAD.MOV.U32 R16, RZ, RZ, R29 ;  /* 0x000000ffff10a224 */ /* 0x001fca00078e001d */
[----:B---3--:R0:W3:Y:S02]  /*d190*/  @!P2 LDG.E.U8 R19, desc[UR8][R16.64] ;  /* 0x000000081013a981 */ /* 0x0080e4000c1e1100 */
[----:B0-----:R-:W-:Y:S02]  /*d1a0*/  @!P0 IMAD.MOV.U32 R16, RZ, RZ, R22 ;  /* 0x000000ffff108224 */ /* 0x001fe400078e0016 */
[----:B------:R-:W-:-:S05]  /*d1b0*/  @!P0 IMAD.MOV.U32 R17, RZ, RZ, R28 ;  /* 0x000000ffff118224 */ /* 0x000fca00078e001c */
[----:B------:R5:W3:Y:S02]  /*d1c0*/  @!P0 LDG.E.U8 R21, desc[UR8][R16.64] ;  /* 0x0000000810158981 */ /* 0x000ae4000c1e1100 */
[----:B-----5:R-:W-:Y:S02]  /*d1d0*/  @!P5 IMAD.MOV.U32 R16, RZ, RZ, R6 ;  /* 0x000000ffff10d224 */ /* 0x020fe400078e0006 */
[----:B------:R-:W-:-:S05]  /*d1e0*/  @!P5 IMAD.MOV.U32 R17, RZ, RZ, R7 ;  /* 0x000000ffff11d224 */ /* 0x000fca00078e0007 */
[----:B------:R4:W5:Y:S02]  /*d1f0*/  @!P5 LDG.E.U8 R23, desc[UR8][R16.64] ;  /* 0x000000081017d981 */ /* 0x000964000c1e1100 */
[----:B----4-:R-:W-:Y:S02]  /*d200*/  @!P4 IMAD.MOV.U32 R16, RZ, RZ, R4 ;  /* 0x000000ffff10c224 */ /* 0x010fe400078e0004 */
[----:B--2---:R-:W-:-:S05]  /*d210*/  @!P4 IMAD.MOV.U32 R17, RZ, RZ, R5 ;  /* 0x000000ffff11c224 */ /* 0x004fca00078e0005 */
[----:B------:R0:W2:Y:S02]  /*d220*/  @!P4 LDG.E.U8 R24, desc[UR8][R16.64] ;  /* 0x000000081018c981 */ /* 0x0000a4000c1e1100 */
[----:B0-----:R-:W-:Y:S02]  /*d230*/  @!P1 IMAD.MOV.U32 R16, RZ, RZ, R0 ;  /* 0x000000ffff109224 */ /* 0x001fe400078e0000 */
[----:B------:R-:W-:-:S05]  /*d240*/  @!P1 IMAD.MOV.U32 R17, RZ, RZ, R3 ;  /* 0x000000ffff119224 */ /* 0x000fca00078e0003 */
[----:B------:R0:W4:Y:S01]  /*d250*/  @!P1 LDG.E.U8 R25, desc[UR8][R16.64] ;  /* 0x0000000810199981 */ /* 0x000122000c1e1100 */
[----:B------:R-:W0:Y:S03]  /*d260*/  S2R R29, SR_TID.X ;  /* 0x00000000001d7919 */ /* 0x000e260000002100 */
[----:B------:R-:W-:Y:S01]  /*d270*/  STL [R1+0xfd4], R18 ;  /* 0x000fd41201007387 */ /* 0x000fe20000100800 */
[C---:B0-----:R-:W-:Y:S02]  /*d280*/  LOP3.LUT R16, R29.reuse, 0x3, RZ, 0xc0, !PT ;  /* 0x000000031d107812 */ /* 0x041fe400078ec0ff */
[----:B------:R-:W-:Y:S02]  /*d290*/  SHF.R.U32.HI R17, RZ, 0x2, R29 ;  /* 0x00000002ff117819 */ /* 0x000fe4000001161d */
[C---:B------:R-:W-:Y:S01]  /*d2a0*/  LOP3.LUT R3, R29.reuse, 0x60, RZ, 0xc0, !PT ;  /* 0x000000601d037812 */ /* 0x040fe200078ec0ff */
[----:B------:R-:W-:Y:S01]  /*d2b0*/  IMAD R16, R16, 0x88, RZ ;  /* 0x0000008810107824 */ /* 0x000fe200078e02ff */
[----:B------:R-:W-:-:S02]  /*d2c0*/  LOP3.LUT R0, R29, 0x7, RZ, 0xc0, !PT ;  /* 0x000000071d007812 */ /* 0x000fc400078ec0ff */
[----:B------:R-:W-:-:S03]  /*d2d0*/  SGXT.U32 R17, R17, 0x3 ;  /* 0x000000031111781a */ /* 0x000fc60000000000 */
[----:B------:R-:W-:Y:S01]  /*d2e0*/  IMAD R0, R0, 0x4, R3 ;  /* 0x0000000400007824 */ /* 0x000fe200078e0203 */
[----:B------:R-:W-:Y:S02]  /*d2f0*/  LOP3.LUT R0, R16, R17, RZ, 0xfc, !PT ;  /* 0x0000001110007212 */ /* 0x000fe400078efcff */
[----:B------:R-:W-:Y:S01]  /*d300*/  LOP3.LUT R4, R29, 0x7f, RZ, 0xc0, !PT ;  /* 0x0000007f1d047812 */ /* 0x000fe200078ec0ff */
[----:B------:R-:W0:Y:S01]  /*d310*/  S2UR UR6, SR_CgaCtaId ;  /* 0x00000000000679c3 */ /* 0x000e220000008800 */
[----:B------:R-:W-:Y:S02]  /*d320*/  UMOV UR5, 0x400 ;  /* 0x0000040000057882 */ /* 0x000fe40000000000 */
[----:B0-----:R-:W-:-:S05]  /*d330*/  ULEA UR5, UR6, UR5, 0x18 ;  /* 0x0000000506057291 */ /* 0x001fca000f8ec0ff */
[----:B------:R-:W-:Y:S06]  /*d340*/  BAR.SYNC.DEFER_BLOCKING 0x0 ;  /* 0x0000000000007b1d */ /* 0x000fec0000010000 */
[----:B------:R-:W-:Y:S04]  /*d350*/  STS.U8 [R4+UR5], R27 ;  /* 0x0000001b04007988 */ /* 0x000fe80008000005 */
[----:B---3--:R-:W-:Y:S04]  /*d360*/  STL [R1+0xfd8], R19 ;  /* 0x000fd81301007387 */ /* 0x008fe80000100800 */
[----:B------:R-:W-:Y:S04]  /*d370*/  STL [R1+0xfdc], R21 ;  /* 0x000fdc1501007387 */ /* 0x000fe80000100800 */
[----:B-----5:R0:W-:Y:S04]  /*d380*/  STL [R1+0xfe0], R23 ;  /* 0x000fe01701007387 */ /* 0x0201e80000100800 */
[----:B--2---:R-:W-:Y:S04]  /*d390*/  STL [R1+0xfe4], R24 ;  /* 0x000fe41801007387 */ /* 0x004fe80000100800 */
[----:B----4-:R1:W-:Y:S04]  /*d3a0*/  STL [R1+0xfe8], R25 ;  /* 0x000fe81901007387 */ /* 0x0103e80000100800 */
[----:B0-----:R-:W2:Y:S04]  /*d3b0*/  LDL.LU R23, [R1+0x30] ;  /* 0x0000300001177983 */ /* 0x001ea80000300800 */
[----:B------:R-:W3:Y:S04]  /*d3c0*/  LDL.LU R21, [R1+0x2c] ;  /* 0x00002c0001157983 */ /* 0x000ee80000300800 */
[----:B------:R-:W4:Y:S04]  /*d3d0*/  LDL.LU R19, [R1+0x28] ;  /* 0x0000280001137983 */ /* 0x000f280000300800 */
[----:B------:R-:W5:Y:S04]  /*d3e0*/  LDL.LU R18, [R1+0x24] ;  /* 0x0000240001127983 */ /* 0x000f680000300800 */
[----:B------:R-:W2:Y:S04]  /*d3f0*/  LDL.LU R28, [R1+0x20] ;  /* 0x00002000011c7983 */ /* 0x000ea80000300800 */
[----:B-1----:R-:W2:Y:S04]  /*d400*/  LDL.LU R25, [R1+0x18] ;  /* 0x0000180001197983 */ /* 0x002ea80000300800 */
[----:B------:R-:W2:Y:S04]  /*d410*/  LDL.LU R5, [R1+0x14] ;  /* 0x0000140001057983 */ /* 0x000ea80000300800 */
[----:B------:R-:W2:Y:S04]  /*d420*/  LDL.LU R6, [R1+0x4] ;  /* 0x0000040001067983 */ /* 0x000ea80000300800 */
[----:B------:R-:W2:Y:S04]  /*d430*/  LDL.LU R3, [R1+0x94] ;  /* 0x0000940001037983 */ /* 0x000ea80000300800 */
[----:B------:R-:W2:Y:S04]  /*d440*/  LDL.LU R7, [R1+0x88] ;  /* 0x0000880001077983 */ /* 0x000ea80000300800 */
[----:B------:R-:W2:Y:S04]  /*d450*/  LDL.LU R22, [R1+0x7c] ;  /* 0x00007c0001167983 */ /* 0x000ea80000300800 */
[----:B------:R-:W2:Y:S04]  /*d460*/  LDL.LU R29, [R1+0x70] ;  /* 0x00007000011d7983 */ /* 0x000ea80000300800 */
[----:B------:R-:W2:Y:S04]  /*d470*/  LDL.LU R16, [R1+0x1c] ;  /* 0x00001c0001107983 */ /* 0x000ea80000300800 */
[----:B------:R-:W-:Y:S04]  /*d480*/  STL [R1+0xe6c], R0 ;  /* 0x000e6c0001007387 */ /* 0x000fe80000100800 */
        /* <DEDUP_REMOVED lines=45> */
[----:B------:R0:W-:Y:S04]  /*d760*/  STL [R1+0xfec], R0 ;  /* 0x000fec0001007387 */ /* 0x0001e80000100800 */
        /* <DEDUP_REMOVED lines=45> */
[----:B------:R-:W5:Y:S01]  /*da40*/  LDL.LU R27, [R1+0x1014] ;  /* 0x00101400011b7983 */ /* 0x000f620000300800 */
[----:B0-----:R-:W0:Y:S01]  /*da50*/  S2R R0, SR_TID.X ;  /* 0x0000000000007919 */ /* 0x001e220000002100 */
[----:B-1----:R-:W1:Y:S01]  /*da60*/  S2R R17, SR_TID.X ;  /* 0x0000000000117919 */ /* 0x002e620000002100 */
[----:B------:R-:W-:Y:S01]  /*da70*/  LOP3.LUT R24, R4, 0x80, RZ, 0xfc, !PT ;  /* 0x0000008004187812 */ /* 0x000fe200078efcff */
[----:B--2---:R2:W-:Y:S04]  /*da80*/  STS.U8 [R4+UR5+0x200], R23 ;  /* 0x0002001704007988 */ /* 0x0045e80008000005 */
[----:B---3--:R3:W-:Y:S01]  /*da90*/  STS.U8 [R4+UR5+0x400], R21 ;  /* 0x0004001504007988 */ /* 0x0087e20008000005 */
[----:B------:R-:W-:-:S03]  /*daa0*/  ISETP.GE.AND P1, PT, R24, UR7, PT ;  /* 0x0000000718007c0c */ /* 0x000fc6000bf26270 */
[----:B----4-:R-:W-:Y:S04]  /*dab0*/  STS.U8 [R4+UR5+0x600], R19 ;  /* 0x0006001304007988 */ /* 0x010fe80008000005 */
[----:B-----5:R-:W-:Y:S04]  /*dac0*/  STS.U8 [R4+UR5+0x800], R18 ;  /* 0x0008001204007988 */ /* 0x020fe80008000005 */
[----:B------:R-:W-:Y:S04]  /*dad0*/  STS.U8 [R4+UR5+0xa00], R28 ;  /* 0x000a001c04007988 */ /* 0x000fe80008000005 */
[----:B------:R4:W-:Y:S01]  /*dae0*/  STS.U8 [R4+UR5+0xc00], R16 ;  /* 0x000c001004007988 */ /* 0x0009e20008000005 */
[----:B0-----:R-:W-:-:S03]  /*daf0*/  LOP3.LUT R0, R0, 0x7, RZ, 0xc0, !PT ;  /* 0x0000000700007812 */ /* 0x001fc600078ec0ff */
[----:B------:R-:W5:Y:S04]  /*db00*/  LDL.LU R24, [R1+0x64] ;  /* 0x0000640001187983 */ /* 0x000f680000300800 */
[----:B------:R-:W-:Y:S01]  /*db10*/  STS.U8 [R4+UR5+0xe00], R25 ;  /* 0x000e001904007988 */ /* 0x000fe20008000005 */
[----:B------:R-:W-:Y:S02]  /*db20*/  IMAD.SHL.U32 R0, R0, 0x10, RZ ;  /* 0x0000001000007824 */ /* 0x000fe400078e00ff */
[----:B-1----:R-:W-:Y:S01]  /*db30*/  IMAD.SHL.U32 R17, R17, 0x2, RZ ;  /* 0x0000000211117824 */ /* 0x002fe200078e00ff */
[----:B--2---:R-:W2:Y:S04]  /*db40*/  LDL.LU R23, [R1+0x58] ;  /* 0x0000580001177983 */ /* 0x004ea80000300800 */
[----:B------:R-:W-:Y:S04]  /*db50*/  STS.U8 [R4+UR5+0x1000], R5 ;  /* 0x0010000504007988 */ /* 0x000fe80008000005 */
[----:B---3--:R-:W3:Y:S04]  /*db60*/  LDL.LU R21, [R1+0x4c] ;  /* 0x00004c0001157983 */ /* 0x008ee80000300800 */
[----:B------:R-:W-:Y:S01]  /*db70*/  STS.U8 [R4+UR5+0x1200], R6 ;  /* 0x0012000604007988 */ /* 0x000fe20008000005 */
[----:B----4-:R-:W-:-:S03]  /*db80*/  LOP3.LUT R16, R4, 0x8, RZ, 0x3c, !PT ;  /* 0x0000000804107812 */ /* 0x010fc600078e3cff */
[----:B------:R-:W4:Y:S01]  /*db90*/  LDL.LU R19, [R1+0x40] ;  /* 0x0000400001137983 */ /* 0x000f220000300800 */
[----:B------:R-:W-:-:S03]  /*dba0*/  LOP3.LUT R0, R0, 0x30, R17, 0x78, !PT ;  /* 0x0000003000007812 */ /* 0x000fc600078e7811 */
[----:B------:R-:W2:Y:S04]  /*dbb0*/  LDL.LU R18, [R1+0x34] ;  /* 0x0000340001127983 */ /* 0x000ea80000300800 */
[----:B------:R-:W2:Y:S04]  /*dbc0*/  LDL.LU R28, [R1] ;  /* 0x00000000011c7983 */ /* 0x000ea80000300800 */
[----:B------:R-:W-:Y:S04]  /*dbd0*/  STS.U8 [R4+UR5+0x1400], R27 ;  /* 0x0014001b04007988 */ /* 0x000fe80008000005 */
[----:B------:R-:W-:Y:S04]  /*dbe0*/  STS.U8 [R4+UR5+0x1600], R20 ;  /* 0x0016001404007988 */ /* 0x000fe80008000005 */
[----:B------:R-:W-:Y:S04]  /*dbf0*/  STS.U8 [R4+UR5+0x1800], R9 ;  /* 0x0018000904007988 */ /* 0x000fe80008000005 */
[----:B------:R0:W-:Y:S04]  /*dc00*/  STL [R1+0x1010], R27 ;  /* 0x0010101b01007387 */ /* 0x0001e80000100800 */
[----:B------:R-:W-:Y:S04]  /*dc10*/  STS.U8 [R4+UR5+0x1a00], R15 ;  /* 0x001a000f04007988 */ /* 0x000fe80008000005 */
[----:B------:R-:W-:Y:S04]  /*dc20*/  STS.U8 [R4+UR5+0x1c00], R14 ;  /* 0x001c000e04007988 */ /* 0x000fe80008000005 */
[----:B0-----:R-:W4:Y:S04]  /*dc30*/  LDL.LU R27, [R1+0x90] ;  /* 0x00009000011b7983 */ /* 0x001f280000300800 */
[----:B------:R0:W-:Y:S04]  /*dc40*/  STS.U8 [R4+UR5+0x1e00], R13 ;  /* 0x001e000d04007988 */ /* 0x0001e80008000005 */
[----:B------:R-:W4:Y:S04]  /*dc50*/  LDL.LU R17, [R1+0x84] ;  /* 0x0000840001117983 */ /* 0x000f280000300800 */
[----:B------:R1:W-:Y:S04]  /*dc60*/  STS.U8 [R16+UR5+0x80], R3 ;  /* 0x0000800310007988 */ /* 0x0003e80008000005 */
[----:B0-----:R-:W4:Y:S04]  /*dc70*/  LDL.LU R4, [R1+0x78] ;  /* 0x0000780001047983 */ /* 0x001f280000300800 */
[----:B------:R-:W4:Y:S04]  /*dc80*/  LDL.LU R5, [R1+0x6c] ;  /* 0x00006c0001057983 */ /* 0x000f280000300800 */
[----:B------:R-:W4:Y:S04]  /*dc90*/  LDL.LU R6, [R1+0x60] ;  /* 0x0000600001067983 */ /* 0x000f280000300800 */
[----:B------:R0:W-:Y:S04]  /*dca0*/  STS.U8 [R16+UR5+0x280], R7 ;  /* 0x0002800710007988 */ /* 0x0001e80008000005 */
[----:B-1----:R-:W4:Y:S04]  /*dcb0*/  LDL.LU R3, [R1+0x54] ;  /* 0x0000540001037983 */ /* 0x002f280000300800 */
[----:B------:R1:W-:Y:S04]  /*dcc0*/  STS.U8 [R16+UR5+0x480], R22 ;  /* 0x0004801610007988 */ /* 0x0003e80008000005 */
[----:B0-----:R-:W4:Y:S04]  /*dcd0*/  LDL.LU R7, [R1+0x48] ;  /* 0x0000480001077983 */ /* 0x001f280000300800 */
[----:B------:R0:W-:Y:S04]  /*dce0*/  STS.U8 [R16+UR5+0x680], R29 ;  /* 0x0006801d10007988 */ /* 0x0001e80008000005 */
[----:B-1----:R-:W4:Y:S04]  /*dcf0*/  LDL.LU R22, [R1+0x3c] ;  /* 0x00003c0001167983 */ /* 0x002f280000300800 */
[----:B0-----:R-:W4:Y:S04]  /*dd00*/  LDL.LU R29, [R1+0xc] ;  /* 0x00000c00011d7983 */ /* 0x001f280000300800 */
[----:B------:R0:W-:Y:S04]  /*dd10*/  STS.U8 [R16+UR5+0x1880], R2 ;  /* 0x0018800210007988 */ /* 0x0001e80008000005 */
[----:B------:R-:W4:Y:S04]  /*dd20*/  LDL.LU R0, [R1+0x8c] ;  /* 0x00008c0001007983 */ /* 0x000f280000300800 */
[----:B-----5:R1:W-:Y:S01]  /*dd30*/  STS.U8 [R16+UR5+0x880], R24 ;  /* 0x0008801810007988 */ /* 0x0203e20008000005 */
[----:B0-----:R-:W0:Y:S03]  /*dd40*/  S2R R2, SR_TID.X ;  /* 0x0000000000027919 */ /* 0x001e260000002100 */
[----:B------:R-:W5:Y:S04]  /*dd50*/  LDL.LU R25, [R1+0x80] ;  /* 0x0000800001197983 */ /* 0x000f680000300800 */
[----:B--2---:R2:W-:Y:S04]  /*dd60*/  STS.U8 [R16+UR5+0xa80], R23 ;  /* 0x000a801710007988 */ /* 0x0045e80008000005 */
[----:B-1----:R-:W5:Y:S04]  /*dd70*/  LDL.LU R24, [R1+0x68] ;  /* 0x0000680001187983 */ /* 0x002f680000300800 */
[----:B---3--:R1:W-:Y:S04]  /*dd80*/  STS.U8 [R16+UR5+0xc80], R21 ;  /* 0x000c801510007988 */ /* 0x0083e80008000005 */
[----:B--2---:R-:W2:Y:S04]  /*dd90*/  LDL.LU R23, [R1+0x5c] ;  /* 0x00005c0001177983 */ /* 0x004ea80000300800 */
[----:B----4-:R3:W-:Y:S04]  /*dda0*/  STS.U8 [R16+UR5+0xe80], R19 ;  /* 0x000e801310007988 */ /* 0x0107e80008000005 */
[----:B-1----:R-:W4:Y:S01]  /*ddb0*/  LDL.LU R21, [R1+0x50] ;  /* 0x0000500001157983 */ /* 0x002f220000300800 */
[----:B0-----:R-:W-:-:S03]  /*ddc0*/  LOP3.LUT R2, R2, 0x7f, RZ, 0xc0, !PT ;  /* 0x0000007f02027812 */ /* 0x001fc600078ec0ff */
[----:B------:R0:W-:Y:S01]  /*ddd0*/  STS.U8 [R16+UR5+0x1080], R18 ;  /* 0x0010801210007988 */ /* 0x0001e20008000005 */
[----:B------:R-:W-:-:S03]  /*dde0*/  LOP3.LUT R2, R2, 0x10, RZ, 0x3c, !PT ;  /* 0x0000001002027812 */ /* 0x000fc600078e3cff */
[----:B---3--:R-:W3:Y:S04]  /*ddf0*/  LDL.LU R19, [R1+0x44] ;  /* 0x0000440001137983 */ /* 0x008ee80000300800 */
[----:B------:R1:W-:Y:S04]  /*de00*/  STS.U8 [R16+UR5+0x1280], R28 ;  /* 0x0012801c10007988 */ /* 0x0003e80008000005 */
[----:B0-----:R-:W2:Y:S04]  /*de10*/  LDL.LU R18, [R1+0x38] ;  /* 0x0000380001127983 */ /* 0x001ea80000300800 */
[----:B------:R-:W-:Y:S04]  /*de20*/  STS.U8 [R16+UR5+0x1480], R26 ;  /* 0x0014801a10007988 */ /* 0x000fe80008000005 */
[----:B------:R-:W-:Y:S04]  /*de30*/  STS.U8 [R16+UR5+0x1680], R12 ;  /* 0x0016800c10007988 */ /* 0x000fe80008000005 */
[----:B------:R-:W-:Y:S04]  /*de40*/  STS.U8 [R16+UR5+0x1a80], R11 ;  /* 0x001a800b10007988 */ /* 0x000fe80008000005 */
[----:B------:R-:W-:Y:S04]  /*de50*/  STS.U8 [R16+UR5+0x1c80], R10 ;  /* 0x001c800a10007988 */ /* 0x000fe80008000005 */
[----:B------:R-:W-:Y:S04]  /*de60*/  STS.U8 [R16+UR5+0x1e80], R8 ;  /* 0x001e800810007988 */ /* 0x000fe80008000005 */
[----:B-1----:R-:W2:Y:S04]  /*de70*/  LDL.LU R28, [R1+0x8] ;  /* 0x00000800011c7983 */ /* 0x002ea80000300800 */
[----:B------:R0:W-:Y:S04]  /*de80*/  STS.U8 [R2+UR5+0x100], R27 ;  /* 0x0001001b02007988 */ /* 0x0001e80008000005 */
[----:B------:R1:W-:Y:S04]  /*de90*/  STS.U8 [R2+UR5+0x300], R17 ;  /* 0x0003001102007988 */ /* 0x0003e80008000005 */
[----:B0-----:R-:W2:Y:S04]  /*dea0*/  LDL.LU R27, [R1+0x1010] ;  /* 0x00101000011b7983 */ /* 0x001ea80000300800 */
[----:B------:R0:W-:Y:S04]  /*deb0*/  STS.U8 [R2+UR5+0x500], R4 ;  /* 0x0005000402007988 */ /* 0x0001e80008000005 */
[----:B-1----:R-:W2:Y:S04]  /*dec0*/  LDL.LU R17, [R1+0x100c] ;  /* 0x00100c0001117983 */ /* 0x002ea80000300800 */
        /* <DEDUP_REMOVED lines=12> */
[----:B0-----:R-:W2:Y:S04]  /*df90*/  LDL.LU R29, [R1+0xff0] ;  /* 0x000ff000011d7983 */ /* 0x001ea80000300800 */
[----:B--2---:R-:W-:Y:S04]  /*dfa0*/  STS.U8 [R2+UR5+0x1300], R29 ;  /* 0x0013001d02007988 */ /* 0x004fe80008000005 */
[----:B------:R-:W-:Y:S04]  /*dfb0*/  STS.U8 [R2+UR5+0x1500], R22 ;  /* 0x0015001602007988 */ /* 0x000fe80008000005 */
[----:B------:R-:W-:Y:S04]  /*dfc0*/  STS.U8 [R2+UR5+0x1700], R7 ;  /* 0x0017000702007988 */ /* 0x000fe80008000005 */
[----:B------:R0:W-:Y:S04]  /*dfd0*/  STS.U8 [R2+UR5+0x1900], R3 ;  /* 0x0019000302007988 */ /* 0x0001e80008000005 */
[----:B0-----:R-:W2:Y:S04]  /*dfe0*/  LDL.LU R3, [R1+0x74] ;  /* 0x0000740001037983 */ /* 0x001ea80000300800 */
[----:B------:R-:W-:Y:S04]  /*dff0*/  STS.U8 [R2+UR5+0x1b00], R6 ;  /* 0x001b000602007988 */ /* 0x000fe80008000005 */
[----:B------:R-:W-:Y:S04]  /*e000*/  STS.U8 [R2+UR5+0x1d00], R5 ;  /* 0x001d000502007988 */ /* 0x000fe80008000005 */
[----:B------:R0:W-:Y:S02]  /*e010*/  STS.U8 [R2+UR5+0x1f00], R4 ;  /* 0x001f000402007988 */ /* 0x0001e40008000005 */
[----:B0-----:R-:W0:Y:S02]  /*e020*/  S2R R2, SR_TID.X ;  /* 0x0000000000027919 */ /* 0x001e240000002100 */
[----:B0-----:R-:W-:-:S04]  /*e030*/  LOP3.LUT R2, R2, 0x7f, RZ, 0xc0, !PT ;  /* 0x0000007f02027812 */ /* 0x001fc800078ec0ff */
[----:B------:R-:W-:-:S05]  /*e040*/  LOP3.LUT R2, R2, 0x18, RZ, 0x3c, !PT ;  /* 0x0000001802027812 */ /* 0x000fca00078e3cff */
[----:B------:R0:W-:Y:S04]  /*e050*/  STS.U8 [R2+UR5+0x180], R0 ;  /* 0x0001800002007988 */ /* 0x0001e80008000005 */
[----:B-----5:R1:W-:Y:S04]  /*e060*/  STS.U8 [R2+UR5+0x380], R25 ;  /* 0x0003801902007988 */ /* 0x0203e80008000005 */
[----:B------:R-:W-:Y:S04]  /*e070*/  STS.U8 [R2+UR5+0x780], R24 ;  /* 0x0007801802007988 */ /* 0x000fe80008000005 */
[----:B------:R-:W-:Y:S04]  /*e080*/  STS.U8 [R2+UR5+0x980], R23 ;  /* 0x0009801702007988 */ /* 0x000fe80008000005 */
[----:B----4-:R-:W-:Y:S04]  /*e090*/  STS.U8 [R2+UR5+0xb80], R21 ;  /* 0x000b801502007988 */ /* 0x010fe80008000005 */
[----:B0-----:R-:W4:Y:S04]  /*e0a0*/  LDL.LU R0, [R1+0xfec] ;  /* 0x000fec0001007983 */ /* 0x001f280000300800 */
[----:B-1----:R-:W5:Y:S04]  /*e0b0*/  LDL.LU R25, [R1+0xfe8] ;  /* 0x000fe80001197983 */ /* 0x002f680000300800 */
[----:B--2---:R0:W-:Y:S02]  /*e0c0*/  STS.U8 [R2+UR5+0x580], R3 ;  /* 0x0005800302007988 */ /* 0x0041e40008000005 */
[----:B0-----:R-:W0:Y:S02]  /*e0d0*/  S2R R2, SR_TID.X ;  /* 0x0000000000027919 */ /* 0x001e240000002100 */
[----:B------:R-:W2:Y:S04]  /*e0e0*/  LDL R3, [R1+0x554] ;  /* 0x0005540001037983 */ /* 0x000ea80000100800 */
[----:B------:R-:W2:Y:S04]  /*e0f0*/  LDL.LU R24, [R1+0xfe4] ;  /* 0x000fe40001187983 */ /* 0x000ea80000300800 */
[----:B------:R-:W4:Y:S04]  /*e100*/  LDL.LU R23, [R1+0xfe0] ;  /* 0x000fe00001177983 */ /* 0x000f280000300800 */
[----:B------:R-:W4:Y:S01]  /*e110*/  LDL.LU R21, [R1+0xfdc] ;  /* 0x000fdc0001157983 */ /* 0x000f220000300800 */
[----:B0-----:R-:W-:-:S04]  /*e120*/  LOP3.LUT R2, R2, 0x7f, RZ, 0xc0, !PT ;  /* 0x0000007f02027812 */ /* 0x001fc800078ec0ff */
[----:B------:R-:W-:Y:S02]  /*e130*/  ISETP.GE.AND P0, PT, R2, UR7, PT ;  /* 0x0000000702007c0c */ /* 0x000fe4000bf06270 */
[----:B------:R-:W0:Y:S02]  /*e140*/  S2R R2, SR_TID.X ;  /* 0x0000000000027919 */ /* 0x000e240000002100 */
[----:B0-----:R-:W-:-:S04]  /*e150*/  LOP3.LUT R2, R2, 0x7f, RZ, 0xc0, !PT ;  /* 0x0000007f02027812 */ /* 0x001fc800078ec0ff */
[----:B------:R-:W-:-:S05]  /*e160*/  LOP3.LUT R2, R2, 0x18, RZ, 0x3c, !PT ;  /* 0x0000001802027812 */ /* 0x000fca00078e3cff */
[----:B---3--:R0:W-:Y:S04]  /*e170*/  STS.U8 [R2+UR5+0xd80], R19 ;  /* 0x000d801302007988 */ /* 0x0081e80008000005 */
[----:B------:R1:W-:Y:S04]  /*e180*/  STS.U8 [R2+UR5+0xf80], R18 ;  /* 0x000f801202007988 */ /* 0x0003e80008000005 */
[----:B------:R3:W-:Y:S04]  /*e190*/  STS.U8 [R2+UR5+0x1180], R28 ;  /* 0x0011801c02007988 */ /* 0x0007e80008000005 */
[----:B0-----:R-:W4:Y:S04]  /*e1a0*/  LDL.LU R19, [R1+0xfd8] ;  /* 0x000fd80001137983 */ /* 0x001f280000300800 */
[----:B-1----:R-:W4:Y:S04]  /*e1b0*/  LDL.LU R18, [R1+0xfd4] ;  /* 0x000fd40001127983 */ /* 0x002f280000300800 */
[----:B---3--:R-:W3:Y:S04]  /*e1c0*/  LDL.LU R28, [R1+0xfd0] ;  /* 0x000fd000011c7983 */ /* 0x008ee80000300800 */
[----:B-----5:R-:W-:Y:S04]  /*e1d0*/  STS.U8 [R2+UR5+0x1f80], R25 ;  /* 0x001f801902007988 */ /* 0x020fe80008000005 */
[----:B--2---:R-:W-:Y:S04]  /*e1e0*/  STS.U8 [R2+UR5+0x1d80], R24 ;  /* 0x001d801802007988 */ /* 0x004fe80008000005 */
[----:B----4-:R-:W-:Y:S04]  /*e1f0*/  STS.U8 [R2+UR5+0x1b80], R23 ;  /* 0x001b801702007988 */ /* 0x010fe80008000005 */
[----:B------:R-:W-:Y:S04]  /*e200*/  STS.U8 [R2+UR5+0x1780], R21 ;  /* 0x0017801502007988 */ /* 0x000fe80008000005 */
[----:B------:R-:W-:Y:S04]  /*e210*/  STS.U8 [R2+UR5+0x1980], R19 ;  /* 0x0019801302007988 */ /* 0x000fe80008000005 */
[----:B------:R-:W-:Y:S04]  /*e220*/  STS.U8 [R2+UR5+0x1580], R18 ;  /* 0x0015801202007988 */ /* 0x000fe80008000005 */
[----:B---3--:R0:W-:Y:S04]  /*e230*/  STS.U8 [R2+UR5+0x1380], R28 ;  /* 0x0013801c02007988 */ /* 0x0081e80008000005 */
[----:B0-----:R-:W2:Y:S01]  /*e240*/  LDL R2, [R1+0x550] ;  /* 0x0005500001027983 */ /* 0x001ea20000100800 */
[----:B------:R-:W-:Y:S01]  /*e250*/  PRMT R0, RZ, 0x7610, R0 ;  /* 0x00007610ff007816 */ /* 0x000fe20000000000 */
[----:B------:R-:W-:Y:S01]  /*e260*/  BAR.SYNC.DEFER_BLOCKING 0x0 ;  /* 0x0000000000007b1d */ /* 0x000fe20000010000 */
[----:B--2---:R-:W-:-:S04]  /*e270*/  @!P0 LOP3.LUT R3, R3, R2, RZ, 0x3c, !PT ;  /* 0x0000000203038212 */ /* 0x004fc800078e3cff */
[----:B------:R-:W-:-:S04]  /*e280*/  @!P0 LOP3.LUT R2, R3, R2, RZ, 0x3c, !PT ;  /* 0x0000000203028212 */ /* 0x000fc800078e3cff */
[----:B------:R-:W-:-:S05]  /*e290*/  @!P0 LOP3.LUT R3, R3, R2, RZ, 0x3c, !PT ;  /* 0x0000000203038212 */ /* 0x000fca00078e3cff */
[----:B------:R-:W2:Y:S04]  /*e2a0*/  @!P0 LDG.E.U8 R0, desc[UR8][R2.64] ;  /* 0x0000000802008981 */ /* 0x000ea8000c1e1100 */
[----:B--2---:R0:W-:Y:S04]  /*e2b0*/  STL [R1+0x294], R0 ;  /* 0x0002940001007387 */ /* 0x0041e80000100800 */
[----:B0-----:R-:W2:Y:S04]  /*e2c0*/  LDL.LU R0, [R1+0xfcc] ;  /* 0x000fcc0001007983 */ /* 0x001ea80000300800 */
[----:B------:R-:W3:Y:S04]  /*e2d0*/  LDL R2, [R1+0x548] ;  /* 0x0005480001027983 */ /* 0x000ee80000100800 */
[----:B------:R-:W3:Y:S01]  /*e2e0*/  LDL R3, [R1+0x54c] ;  /* 0x00054c0001037983 */ /* 0x000ee20000100800 */
[----:B------:R-:W-:-:S02]  /*e2f0*/  PRMT R17, RZ, 0x7610, R17 ;  /* 0x00007610ff117816 */ /* 0x000fc40000000011 */
[----:B---3--:R-:W-:-:S04]  /*e300*/  @!P1 LOP3.LUT R3, R3, R2, RZ, 0x3c, !PT ;  /* 0x0000000203039212 */ /* 0x008fc800078e3cff */
[----:B------:R-:W-:-:S04]  /*e310*/  @!P1 LOP3.LUT R2, R3, R2, RZ, 0x3c, !PT ;  /* 0x0000000203029212 */ /* 0x000fc800078e3cff */
[----:B------:R-:W-:-:S05]  /*e320*/  @!P1 LOP3.LUT R3, R3, R2, RZ, 0x3c, !PT ;  /* 0x0000000203039212 */ /* 0x000fca00078e3cff */
[----:B------:R-:W3:Y:S04]  /*e330*/  @!P1 LDG.E.U8 R17, desc[UR8][R2.64] ;  /* 0x0000000802119981 */ /* 0x000ee8000c1e1100 */
[----:B---3--:R0:W-:Y:S04]  /*e340*/  STL [R1+0x28c], R17 ;  /* 0x00028c1101007387 */ /* 0x0081e80000100800 */
[----:B0-----:R-:W3:Y:S04]  /*e350*/  LDL.LU R17, [R1+0xfc8] ;  /* 0x000fc80001117983 */ /* 0x001ee80000300800 */
[----:B------:R-:W4:Y:S04]  /*e360*/  LDL R2, [R1+0x584] ;  /* 0x0005840001027983 */ /* 0x000f280000100800 */
[----:B------:R-:W4:Y:S01]  /*e370*/  LDL R3, [R1+0x588] ;  /* 0x0005880001037983 */ /* 0x000f220000100800 */
[----:B--2---:R-:W-:-:S02]  /*e380*/  PRMT R0, RZ, 0x7610, R0 ;  /* 0x00007610ff007816 */ /* 0x004fc40000000000 */
[----:B----4-:R-:W-:-:S04]  /*e390*/  @!P0 LOP3.LUT R3, R3, R2, RZ, 0x3c, !PT ;  /* 0x0000000203038212 */ /* 0x010fc800078e3cff */
[----:B------:R-:W-:-:S04]  /*e3a0*/  @!P0 LOP3.LUT R2, R3, R2, RZ, 0x3c, !PT ;  /* 0x0000000203028212 */ /* 0x000fc800078e3cff */
[----:B------:R-:W-:-:S05]  /*e3b0*/  @!P0 LOP3.LUT R3, R3, R2, RZ, 0x3c, !PT ;  /* 0x0000000203038212 */ /* 0x000fca00078e3cff */
[----:B------:R-:W2:Y:S04]  /*e3c0*/  @!P0 LDG.E.U8 R0, desc[UR8][R2.64] ;  /* 0x0000000802008981 */ /* 0x000ea8000c1e1100 */
[----:B--2---:R0:W-:Y:S04]  /*e3d0*/  STL [R1+0x238], R0 ;  /* 0x0002380001007387 */ /* 0x0041e80000100800 */
[----:B0-----:R-:W2:Y:S04]  /*e3e0*/  LDL.LU R0, [R1+0xfc4] ;  /* 0x000fc40001007983 */ /* 0x001ea80000300800 */
[----:B------:R-:W4:Y:S04]  /*e3f0*/  LDL R2, [R1+0x580] ;  /* 0x0005800001027983 */ /* 0x000f280000100800 */
[----:B------:R-:W4:Y:S01]  /*e400*/  LDL R3, [R1+0x58c] ;  /* 0x00058c0001037983 */ /* 0x000f220000100800 */
[----:B---3--:R-:W-:-:S02]  /*e410*/  PRMT R17, RZ, 0x7610, R17 ;  /* 0x00007610ff117816 */ /* 0x008fc40000000011 */
[----:B----4-:R-:W-:-:S04]  /*e420*/  @!P1 LOP3.LUT R3, R3, R2, RZ, 0x3c, !PT ;  /* 0x0000000203039212 */ /* 0x010fc800078e3cff */
        /* <DEDUP_REMOVED lines=700> */
[----:B------:R-:W-:-:S02]  /*10ff0*/  PRMT R15, RZ, 0x7610, R15 ;  /* 0x00007610ff0f7816 */ /* 0x000fc4000000000f */
[----:B----4-:R-:W-:-:S04]  /*11000*/  @!P1 LOP3.LUT R3, R3, R2, RZ, 0x3c, !PT ;  /* 0x0000000203039212 */ /* 0x010fc800078e3cff */
[----:B------:R-:W-:-:S04]  /*11010*/  @!P1 LOP3.LUT R2, R3, R2, RZ, 0x3c, !PT ;  /* 0x0000000203029212 */ /* 0x000fc800078e3cff */
[----:B------:R-:W-:-:S05]  /*11020*/  @!P1 LOP3.LUT R3, R3, R2, RZ, 0x3c, !PT ;  /* 0x0000000203039212 */ /* 0x000fca00078e3cff */
[----:B------:R0:W4:Y:S04]  /*11030*/  @!P1 LDG.E.U8 R15, desc[UR8][R2.64] ;  /* 0x00000008020f9981 */ /* 0x000128000c1e1100 */
[----:B------:R-:W0:Y:S04]  /*11040*/  LDL R2, [R1+0x6e4] ;  /* 0x0006e40001027983 */ /* 0x000e280000100800 */
[----:B------:R-:W0:Y:S01]  /*11050*/  LDL R3, [R1+0x6e8] ;  /* 0x0006e80001037983 */ /* 0x000e220000100800 */
[----:B--2---:R-:W-:Y:S02]  /*11060*/  PRMT R0, RZ, 0x7610, R0 ;  /* 0x00007610ff007816 */ /* 0x004fe40000000000 */
[----:B0-----:R-:W-:-:S04]  /*11070*/  @!P0 LOP3.LUT R3, R3, R2, RZ, 0x3c, !PT ;  /* 0x0000000203038212 */ /* 0x001fc800078e3cff */
[----:B------:R-:W-:-:S04]  /*11080*/  @!P0 LOP3.LUT R2, R3, R2, RZ, 0x3c, !PT ;  /* 0x0000000203028212 */ /* 0x000fc800078e3cff */
[----:B------:R-:W-:-:S05]  /*11090*/  @!P0 LOP3.LUT R3, R3, R2, RZ, 0x3c, !PT ;  /* 0x0000000203038212 */ /* 0x000fca00078e3cff */
[----:B------:R-:W2:Y:S04]  /*110a0*/  @!P0 LDG.E.U8 R0, desc[UR8][R2.64] ;  /* 0x0000000802008981 */ /* 0x000ea8000c1e1100 */
[----:B----4-:R0:W-:Y:S04]  /*110b0*/  STL [R1+0xbc], R15 ;  /* 0x0000bc0f01007387 */ /* 0x0101e80000100800 */
[----:B0-----:R-:W4:Y:S04]  /*110c0*/  LDL R15, [R1+0x6c0] ;  /* 0x0006c000010f7983 */ /* 0x001f280000100800 */
[----:B--2---:R0:W-:Y:S04]  /*110d0*/  STL [R1+0x2c], R0 ;  /* 0x00002c0001007387 */ /* 0x0041e80000100800 */
[----:B0-----:R-:W2:Y:S04]  /*110e0*/  LDL.LU R0, [R1+0xe88] ;  /* 0x000e880001007983 */ /* 0x001ea80000300800 */
[----:B------:R-:W5:Y:S04]  /*110f0*/  LDL R2, [R1+0x6dc] ;  /* 0x0006dc0001027983 */ /* 0x000f680000100800 */
[----:B------:R-:W5:Y:S01]  /*11100*/  LDL R3, [R1+0x6e0] ;  /* 0x0006e00001037983 */ /* 0x000f620000100800 */
[----:B---3--:R-:W-:-:S02]  /*11110*/  PRMT R17, RZ, 0x7610, R17 ;  /* 0x00007610ff117816 */ /* 0x008fc40000000011 */
[----:B-----5:R-:W-:-:S04]  /*11120*/  @!P1 LOP3.LUT R3, R3, R2, RZ, 0x3c, !PT ;  /* 0x0000000203039212 */ /* 0x020fc800078e3cff */
[----:B------:R-:W-:-:S04]  /*11130*/  @!P1 LOP3.LUT R2, R3, R2, RZ, 0x3c, !PT ;  /* 0x0000000203029212 */ /* 0x000fc800078e3cff */
[----:B------:R-:W-:-:S05]  /*11140*/  @!P1 LOP3.LUT R3, R3, R2, RZ, 0x3c, !PT ;  /* 0x0000000203039212 */ /* 0x000fca00078e3cff */
[----:B------:R-:W3:Y:S04]  /*11150*/  @!P1 LDG.E.U8 R17, desc[UR8][R2.64] ;  /* 0x0000000802119981 */ /* 0x000ee8000c1e1100 */
[----:B---3--:R0:W-:Y:S04]  /*11160*/  STL [R1+0x1c], R17 ;  /* 0x00001c1101007387 */ /* 0x0081e80000100800 */
[----:B0-----:R-:W3:Y:S04]  /*11170*/  LDL.LU R17, [R1+0xe84] ;  /* 0x000e840001117983 */ /* 0x001ee80000300800 */
[----:B------:R-:W5:Y:S04]  /*11180*/  LDL R2, [R1+0x6d4] ;  /* 0x0006d40001027983 */ /* 0x000f680000100800 */
[----:B------:R-:W5:Y:S01]  /*11190*/  LDL R3, [R1+0x6d8] ;  /* 0x0006d80001037983 */ /* 0x000f620000100800 */
[----:B--2---:R-:W-:-:S02]  /*111a0*/  PRMT R0, RZ, 0x7610, R0 ;  /* 0x00007610ff007816 */ /* 0x004fc40000000000 */
[----:B-----5:R-:W-:-:S04]  /*111b0*/  @!P0 LOP3.LUT R3, R3, R2, RZ, 0x3c, !PT ;  /* 0x0000000203038212 */ /* 0x020fc800078e3cff */
[----:B------:R-:W-:-:S04]  /*111c0*/  @!P0 LOP3.LUT R2, R3, R2, RZ, 0x3c, !PT ;  /* 0x0000000203028212 */ /* 0x000fc800078e3cff */
[----:B------:R-:W-:-:S05]  /*111d0*/  @!P0 LOP3.LUT R3, R3, R2, RZ, 0x3c, !PT ;  /* 0x0000000203038212 */ /* 0x000fca00078e3cff */
[----:B------:R-:W2:Y:S04]  /*111e0*/  @!P0 LDG.E.U8 R0, desc[UR8][R2.64] ;  /* 0x0000000802008981 */ /* 0x000ea8000c1e1100 */
        /* <DEDUP_REMOVED lines=17> */
[----:B------:R-:W2:Y:S01]  /*11300*/  @!P0 LDG.E.U8 R0, desc[UR8][R2.64] ;  /* 0x0000000802008981 */ /* 0x000ea2000c1e1100 */
[----:B---3--:R-:W-:-:S03]  /*11310*/  PRMT R17, RZ, 0x7610, R17 ;  /* 0x00007610ff117816 */ /* 0x008fc60000000011 */
[----:B--2---:R0:W-:Y:S04]  /*11320*/  STL [R1+0xa8], R0 ;  /* 0x0000a80001007387 */ /* 0x0041e80000100800 */
[----:B0-----:R-:W2:Y:S04]  /*11330*/  LDL.LU R0, [R1+0xe78] ;  /* 0x000e780001007983 */ /* 0x001ea80000300800 */
[----:B------:R-:W3:Y:S01]  /*11340*/  LDL R3, [R1+0x6bc] ;  /* 0x0006bc0001037983 */ /* 0x000ee20000100800 */
[----:B----4-:R-:W-:-:S03]  /*11350*/  @!P1 IMAD.MOV.U32 R2, RZ, RZ, R15 ;  /* 0x000000ffff029224 */ /* 0x010fc600078e000f */
[----:B------:R-:W4:Y:S04]  /*11360*/  LDL R15, [R1+0x698] ;  /* 0x00069800010f7983 */ /* 0x000f280000100800 */
[----:B---3--:R-:W3:Y:S04]  /*11370*/  @!P1 LDG.E.U8 R17, desc[UR8][R2.64] ;  /* 0x0000000802119981 */ /* 0x008ee8000c1e1100 */
        /* <DEDUP_REMOVED lines=13> */
[----:B------:R-:W-:-:S02]  /*11450*/  PRMT R29, RZ, 0x7610, R29 ;  /* 0x00007610ff1d7816 */ /* 0x000fc4000000001d */
[----:B-----5:R-:W-:-:S04]  /*11460*/  @!P1 LOP3.LUT R3, R3, R2, RZ, 0x3c, !PT ;  /* 0x0000000203039212 */ /* 0x020fc800078e3cff */
[----:B------:R-:W-:-:S04]  /*11470*/  @!P1 LOP3.LUT R2, R3, R2, RZ, 0x3c, !PT ;  /* 0x0000000203029212 */ /* 0x000fc800078e3cff */
[----:B------:R-:W-:-:S05]  /*11480*/  @!P1 LOP3.LUT R3, R3, R2, RZ, 0x3c, !PT ;  /* 0x0000000203039212 */ /* 0x000fca00078e3cff */
[----:B------:R-:W5:Y:S04]  /*11490*/  @!P1 LDG.E.U8 R29, desc[UR8][R2.64] ;  /* 0x00000008021d9981 */ /* 0x000f68000c1e1100 */
[----:B------:R-:W3:Y:S04]  /*114a0*/  LDL R2, [R1+0x6a4] ;  /* 0x0006a40001027983 */ /* 0x000ee80000100800 */
[----:B------:R-:W3:Y:S01]  /*114b0*/  LDL R3, [R1+0x6a8] ;  /* 0x0006a80001037983 */ /* 0x000ee20000100800 */
[----:B------:R-:W-:-:S03]  /*114c0*/  PRMT R28, RZ, 0x7610, R28 ;  /* 0x00007610ff1c7816 */ /* 0x000fc6000000001c */
[----:B-----5:R0:W-:Y:S01]  /*114d0*/  STL [R1+0x9c], R29 ;  /* 0x00009c1d01007387 */ /* 0x0201e20000100800 */
[----:B--2---:R-:W-:-:S03]  /*114e0*/  PRMT R0, RZ, 0x7610, R0 ;  /* 0x00007610ff007816 */ /* 0x004fc60000000000 */
[----:B0-----:R-:W2:Y:S01]  /*114f0*/  LDL R29, [R1+0x688] ;  /* 0x00068800011d7983 */ /* 0x001ea20000100800 */
[----:B---3--:R-:W-:-:S04]  /*11500*/  @!P0 LOP3.LUT R3, R3, R2, RZ, 0x3c, !PT ;  /* 0x0000000203038212 */ /* 0x008fc800078e3cff */
[----:B------:R-:W-:-:S04]  /*11510*/  @!P0 LOP3.LUT R2, R3, R2, RZ, 0x3c, !PT ;  /* 0x0000000203028212 */ /* 0x000fc800078e3cff */
[----:B------:R-:W-:-:S05]  /*11520*/  @!P0 LOP3.LUT R3, R3, R2, RZ, 0x3c, !PT ;  /* 0x0000000203038212 */ /* 0x000fca00078e3cff */
[----:B------:R0:W3:Y:S04]  /*11530*/  @!P0 LDG.E.U8 R28, desc[UR8][R2.64] ;  /* 0x00000008021c8981 */ /* 0x0000e8000c1e1100 */
[----:B------:R-:W0:Y:S04]  /*11540*/  LDL R2, [R1+0x69c] ;  /* 0x00069c0001027983 */ /* 0x000e280000100800 */
[----:B------:R-:W0:Y:S02]  /*11550*/  LDL R3, [R1+0x6a0] ;  /* 0x0006a00001037983 */ /* 0x000e240000100800 */
[----:B0-----:R-:W-:-:S04]  /*11560*/  @!P1 LOP3.LUT R3, R3, R2, RZ, 0x3c, !PT ;  /* 0x0000000203039212 */ /* 0x001fc800078e3cff */
[----:B------:R-:W-:-:S04]  /*11570*/  @!P1 LOP3.LUT R2, R3, R2, RZ, 0x3c, !PT ;  /* 0x0000000203029212 */ /* 0x000fc800078e3cff */
[----:B------:R-:W-:-:S05]  /*11580*/  @!P1 LOP3.LUT R3, R3, R2, RZ, 0x3c, !PT ;  /* 0x0000000203039212 */ /* 0x000fca00078e3cff */
[----:B------:R-:W5:Y:S04]  /*11590*/  @!P1 LDG.E.U8 R0, desc[UR8][R2.64] ;  /* 0x0000000802009981 */ /* 0x000f68000c1e1100 */
[----:B---3--:R0:W-:Y:S04]  /*115a0*/  STL [R1+0x98], R28 ;  /* 0x0000981c01007387 */ /* 0x0081e80000100800 */
[----:B0-----:R-:W3:Y:S04]  /*115b0*/  LDL R28, [R1+0x680] ;  /* 0x00068000011c7983 */ /* 0x001ee80000100800 */
[----:B-----5:R0:W-:Y:S04]  /*115c0*/  STL [R1+0x94], R0 ;  /* 0x0000940001007387 */ /* 0x0201e80000100800 */
[----:B0-----:R-:W5:Y:S04]  /*115d0*/  LDL.LU R0, [R1+0xe6c] ;  /* 0x000e6c0001007983 */ /* 0x001f680000300800 */
[----:B------:R-:W2:Y:S01]  /*115e0*/  LDL R3, [R1+0x694] ;  /* 0x0006940001037983 */ /* 0x000ea20000100800 */
[----:B------:R-:W-:Y:S01]  /*115f0*/  PRMT R17, RZ, 0x7610, R17 ;  /* 0x00007610ff117816 */ /* 0x000fe20000000011 */
[----:B----4-:R-:W-:-:S02]  /*11600*/  @!P0 IMAD.MOV.U32 R2, RZ, RZ, R15 ;  /* 0x000000ffff028224 */ /* 0x010fc400078e000f */
[----:B------:R-:W4:Y:S04]  /*11610*/  LDL R15, [R1+0x678] ;  /* 0x00067800010f7983 */ /* 0x000f280000100800 */
[----:B--2---:R-:W2:Y:S04]  /*11620*/  @!P0 LDG.E.U8 R17, desc[UR8][R2.64] ;  /* 0x0000000802118981 */ /* 0x004ea8000c1e1100 */
[----:B--2---:R0:W-:Y:S04]  /*11630*/  STL [R1+0x90], R17 ;  /* 0x0000901101007387 */ /* 0x0041e80000100800 */
[----:B0-----:R-:W2:Y:S04]  /*11640*/  LDL.LU R17, [R1+0xe68] ;  /* 0x000e680001117983 */ /* 0x001ea80000300800 */
[----:B------:R-:W2:Y:S04]  /*11650*/  LDL R2, [R1+0x68c] ;  /* 0x00068c0001027983 */ /* 0x000ea80000100800 */
[----:B------:R-:W2:Y:S01]  /*11660*/  LDL R3, [R1+0x690] ;  /* 0x0006900001037983 */ /* 0x000ea20000100800 */
[----:B------:R-:W-:-:S02]  /*11670*/  PRMT R5, RZ, 0x7610, R5 ;  /* 0x00007610ff057816 */ /* 0x000fc40000000005 */
[----:B--2---:R-:W-:-:S04]  /*11680*/  @!P1 LOP3.LUT R3, R3, R2, RZ, 0x3c, !PT ;  /* 0x0000000203039212 */ /* 0x004fc800078e3cff */
[----:B------:R-:W-:-:S04]  /*11690*/  @!P1 LOP3.LUT R2, R3, R2, RZ, 0x3c, !PT ;  /* 0x0000000203029212 */ /* 0x000fc800078e3cff */
[----:B------:R-:W-:-:S05]  /*116a0*/  @!P1 LOP3.LUT R3, R3, R2, RZ, 0x3c, !PT ;  /* 0x0000000203039212 */ /* 0x000fca00078e3cff */
[----:B------:R0:W2:Y:S04]  /*116b0*/  @!P1 LDG.E.U8 R5, desc[UR8][R2.64] ;  /* 0x0000000802059981 */ /* 0x0000a8000c1e1100 */
[----:B------:R-:W3:Y:S01]  /*116c0*/  LDL R3, [R1+0x684] ;  /* 0x0006840001037983 */ /* 0x000ee20000100800 */
[----:B------:R-:W-:Y:S01]  /*116d0*/  PRMT R14, RZ, 0x7610, R14 ;  /* 0x00007610ff0e7816 */ /* 0x000fe2000000000e */
[----:B0-----:R-:W-:Y:S02]  /*116e0*/  @!P0 IMAD.MOV.U32 R2, RZ, RZ, R29 ;  /* 0x000000ffff028224 */ /* 0x001fe400078e001d */
[----:B--2---:R0:W-:Y:S01]  /*116f0*/  STL [R1+0x8c], R5 ;  /* 0x00008c0501007387 */ /* 0x0041e20000100800 */
[----:B------:R-:W-:-:S03]  /*11700*/  PRMT R9, RZ, 0x7610, R9 ;  /* 0x00007610ff097816 */ /* 0x000fc60000000009 */
[----:B------:R-:W2:Y:S04]  /*11710*/  LDL R29, [R1+0x664] ;  /* 0x00066400011d7983 */ /* 0x000ea80000100800 */
[----:B---3--:R1:W3:Y:S04]  /*11720*/  @!P0 LDG.E.U8 R14, desc[UR8][R2.64] ;  /* 0x00000008020e8981 */ /* 0x0082e8000c1e1100 */
[----:B0-----:R-:W2:Y:S04]  /*11730*/  LDL R5, [R1+0x670] ;  /* 0x0006700001057983 */ /* 0x001ea80000100800 */
[----:B------:R-:W2:Y:S01]  /*11740*/  LDL R3, [R1+0x67c] ;  /* 0x00067c0001037983 */ /* 0x000ea20000100800 */
[----:B-1----:R-:W-:-:S03]  /*11750*/  @!P1 IMAD.MOV.U32 R2, RZ, RZ, R28 ;  /* 0x000000ffff029224 */ /* 0x002fc600078e001c */
[----:B---3--:R0:W-:Y:S01]  /*11760*/  STL [R1+0x88], R14 ;  /* 0x0000880e01007387 */ /* 0x0081e20000100800 */
[----:B------:R-:W-:-:S03]  /*11770*/  PRMT R7, RZ, 0x7610, R7 ;  /* 0x00007610ff077816 */ /* 0x000fc60000000007 */
[----:B------:R-:W3:Y:S04]  /*11780*/  LDL R28, [R1+0x65c] ;  /* 0x00065c00011c7983 */ /* 0x000ee80000100800 */
[----:B--2---:R4:W2:Y:S04]  /*11790*/  @!P1 LDG.E.U8 R9, desc[UR8][R2.64] ;  /* 0x0000000802099981 */ /* 0x0048a8000c1e1100 */
[----:B0-----:R-:W3:Y:S04]  /*117a0*/  LDL R14, [R1+0x668] ;  /* 0x00066800010e7983 */ /* 0x001ee80000100800 */
[----:B------:R-:W3:Y:S01]  /*117b0*/  LDL R3, [R1+0x674] ;  /* 0x0006740001037983 */ /* 0x000ee20000100800 */
[----:B----4-:R-:W-:-:S03]  /*117c0*/  @!P0 IMAD.MOV.U32 R2, RZ, RZ, R15 ;  /* 0x000000ffff028224 */ /* 0x010fc600078e000f */
[----:B--2---:R0:W-:Y:S01]  /*117d0*/  STL [R1+0x84], R9 ;  /* 0x0000840901007387 */ /* 0x0041e20000100800 */
[----:B------:R-:W-:Y:S02]  /*117e0*/  PRMT R4, RZ, 0x7610, R4 ;  /* 0x00007610ff047816 */ /* 0x000fe40000000004 */
[----:B------:R-:W-:Y:S01]  /*117f0*/  PRMT R11, RZ, 0x7610, R11 ;  /* 0x00007610ff0b7816 */ /* 0x000fe2000000000b */
[----:B------:R-:W2:Y:S04]  /*11800*/  LDL R15, [R1+0x654] ;  /* 0x00065400010f7983 */ /* 0x000ea80000100800 */
[----:B---3--:R1:W3:Y:S04]  /*11810*/  @!P0 LDG.E.U8 R7, desc[UR8][R2.64] ;  /* 0x0000000802078981 */ /* 0x0082e8000c1e1100 */
[----:B0-----:R-:W4:Y:S04]  /*11820*/  LDL R9, [R1+0x660] ;  /* 0x0006600001097983 */ /* 0x001f280000100800 */
[----:B------:R-:W2:Y:S01]  /*11830*/  LDL R3, [R1+0x66c] ;  /* 0x00066c0001037983 */ /* 0x000ea20000100800 */
[----:B-1----:R-:W-:-:S05]  /*11840*/  @!P1 IMAD.MOV.U32 R2, RZ, RZ, R5 ;  /* 0x000000ffff029224 */ /* 0x002fca00078e0005 */
[----:B--2---:R0:W2:Y:S02]  /*11850*/  @!P1 LDG.E.U8 R4, desc[UR8][R2.64] ;  /* 0x0000000802049981 */ /* 0x0040a4000c1e1100 */
[----:B0-----:R-:W-:Y:S02]  /*11860*/  @!P0 IMAD.MOV.U32 R2, RZ, RZ, R14 ;  /* 0x000000ffff028224 */ /* 0x001fe400078e000e */
[----:B------:R-:W-:-:S05]  /*11870*/  @!P0 IMAD.MOV.U32 R3, RZ, RZ, R29 ;  /* 0x000000ffff038224 */ /* 0x000fca00078e001d */
[----:B------:R4:W5:Y:S04]  /*11880*/  @!P0 LDG.E.U8 R11, desc[UR8][R2.64] ;  /* 0x00000008020b8981 */ /* 0x000968000c1e1100 */
[----:B---3--:R0:W-:Y:S04]  /*11890*/  STL [R1+0x80], R7 ;  /* 0x0000800701007387 */ /* 0x0081e80000100800 */
[----:B------:R-:W3:Y:S04]  /*118a0*/  LDL R5, [R1+0x64c] ;  /* 0x00064c0001057983 */ /* 0x000ee80000100800 */
[----:B0-----:R-:W3:Y:S01]  /*118b0*/  LDL R7, [R1+0x658] ;  /* 0x0006580001077983 */ /* 0x001ee20000100800 */
[----:B------:R-:W-:Y:S01]  /*118c0*/  PRMT R8, RZ, 0x7610, R8 ;  /* 0x00007610ff087816 */ /* 0x000fe20000000008 */
[----:B----4-:R-:W-:-:S02]  /*118d0*/  @!P1 IMAD.MOV.U32 R2, RZ, RZ, R9 ;  /* 0x000000ffff029224 */ /* 0x010fc400078e0009 */
[----:B------:R-:W-:Y:S01]  /*118e0*/  @!P1 IMAD.MOV.U32 R3, RZ, RZ, R28 ;  /* 0x000000ffff039224 */ /* 0x000fe200078e001c */
[----:B------:R-:W-:-:S04]  /*118f0*/  PRMT R6, RZ, 0x7610, R6 ;  /* 0x00007610ff067816 */ /* 0x000fc80000000006 */
[----:B------:R0:W4:Y:S02]  /*11900*/  @!P1 LDG.E.U8 R8, desc[UR8][R2.64] ;  /* 0x0000000802089981 */ /* 0x000124000c1e1100 */
[----:B0-----:R-:W-:Y:S02]  /*11910*/  @!P0 IMAD.MOV.U32 R3, RZ, RZ, R15 ;  /* 0x000000ffff038224 */ /* 0x001fe400078e000f */
[----:B--2---:R0:W-:Y:S04]  /*11920*/  STL [R1+0x7c], R4 ;  /* 0x00007c0401007387 */ /* 0x0041e80000100800 */
[----:B------:R-:W2:Y:S04]  /*11930*/  LDL R14, [R1+0x644] ;  /* 0x00064400010e7983 */ /* 0x000ea80000100800 */
[----:B0-----:R-:W2:Y:S04]  /*11940*/  LDL R4, [R1+0x650] ;  /* 0x0006500001047983 */ /* 0x001ea80000100800 */
[----:B-----5:R0:W-:Y:S01]  /*11950*/  STL [R1+0x10], R11 ;  /* 0x0000100b01007387 */ /* 0x0201e20000100800 */
[----:B------:R-:W-:-:S02]  /*11960*/  PRMT R27, RZ, 0x7610, R27 ;  /* 0x00007610ff1b7816 */ /* 0x000fc4000000001b */
[----:B------:R-:W-:Y:S01]  /*11970*/  PRMT R10, RZ, 0x7610, R10 ;  /* 0x00007610ff0a7816 */ /* 0x000fe2000000000a */
[----:B------:R-:W5:Y:S04]  /*11980*/  LDL R9, [R1+0x63c] ;  /* 0x00063c0001097983 */ /* 0x000f680000100800 */
[----:B0-----:R-:W5:Y:S01]  /*11990*/  LDL R11, [R1+0x648] ;  /* 0x00064800010b7983 */ /* 0x001f620000100800 */
[----:B---3--:R-:W-:-:S05]  /*119a0*/  @!P0 IMAD.MOV.U32 R2, RZ, RZ, R7 ;  /* 0x000000ffff028224 */ /* 0x008fca00078e0007 */
[----:B------:R0:W3:Y:S02]  /*119b0*/  @!P0 LDG.E.U8 R6, desc[UR8][R2.64] ;  /* 0x0000000802068981 */ /* 0x0000e4000c1e1100 */
[----:B0-----:R-:W-:Y:S02]  /*119c0*/  @!P1 IMAD.MOV.U32 R3, RZ, RZ, R5 ;  /* 0x000000ffff039224 */ /* 0x001fe400078e0005 */
[----:B----4-:R0:W-:Y:S04]  /*119d0*/  STL [R1+0xc], R8 ;  /* 0x00000c0801007387 */ /* 0x0101e80000100800 */
[----:B------:R-:W4:Y:S04]  /*119e0*/  LDL R7, [R1+0x634] ;  /* 0x0006340001077983 */ /* 0x000f280000100800 */
[----:B0-----:R-:W4:Y:S01]  /*119f0*/  LDL R8, [R1+0x640] ;  /* 0x0006400001087983 */ /* 0x001f220000100800 */
[----:B--2---:R-:W-:-:S05]  /*11a00*/  @!P1 IMAD.MOV.U32 R2, RZ, RZ, R4 ;  /* 0x000000ffff029224 */ /* 0x004fca00078e0004 */
[----:B------:R0:W2:Y:S02]  /*11a10*/  @!P1 LDG.E.U8 R27, desc[UR8][R2.64] ;  /* 0x00000008021b9981 */ /* 0x0000a4000c1e1100 */
[----:B0-----:R-:W-:Y:S02]  /*11a20*/  @!P0 IMAD.MOV.U32 R3, RZ, RZ, R14 ;  /* 0x000000ffff038224 */ /* 0x001fe400078e000e */
[----:B-----5:R-:W-:-:S05]  /*11a30*/  @!P0 IMAD.MOV.U32 R2, RZ, RZ, R11 ;  /* 0x000000ffff028224 */ /* 0x020fca00078e000b */
[----:B------:R0:W5:Y:S04]  /*11a40*/  @!P0 LDG.E.U8 R10, desc[UR8][R2.64] ;  /* 0x00000008020a8981 */ /* 0x000168000c1e1100 */
[----:B---3--:R1:W-:Y:S04]  /*11a50*/  STL [R1+0x4], R6 ;  /* 0x0000040601007387 */ /* 0x0083e80000100800 */
[----:B------:R-:W3:Y:S04]  /*11a60*/  LDL R5, [R1+0x62c] ;  /* 0x00062c0001057983 */ /* 0x000ee80000100800 */
[----:B------:R-:W3:Y:S04]  /*11a70*/  LDL R4, [R1+0x630] ;  /* 0x0006300001047983 */ /* 0x000ee80000100800 */
[----:B-1----:R-:W3:Y:S01]  /*11a80*/  LDL R6, [R1+0x638] ;  /* 0x0006380001067983 */ /* 0x002ee20000100800 */
[----:B------:R-:W-:Y:S01]  /*11a90*/  PRMT R13, RZ, 0x7610, R13 ;  /* 0x00007610ff0d7816 */ /* 0x000fe2000000000d */
[----:B0-----:R-:W-:-:S02]  /*11aa0*/  @!P1 IMAD.MOV.U32 R3, RZ, RZ, R9 ;  /* 0x000000ffff039224 */ /* 0x001fc400078e0009 */
[----:B----4-:R-:W-:-:S05]  /*11ab0*/  @!P1 IMAD.MOV.U32 R2, RZ, RZ, R8 ;  /* 0x000000ffff029224 */ /* 0x010fca00078e0008 */
[----:B------:R0:W4:Y:S02]  /*11ac0*/  @!P1 LDG.E.U8 R13, desc[UR8][R2.64] ;  /* 0x00000008020d9981 */ /* 0x000124000c1e1100 */
[----:B0-----:R-:W-:Y:S02]  /*11ad0*/  @!P0 IMAD.MOV.U32 R3, RZ, RZ, R7 ;  /* 0x000000ffff038224 */ /* 0x001fe400078e0007 */
[----:B--2---:R-:W-:Y:S04]  /*11ae0*/  STL [R1+0xe50], R27 ;  /* 0x000e501b01007387 */ /* 0x004fe80000100800 */
[----:B------:R-:W2:Y:S04]  /*11af0*/  LDL R11, [R1+0x624] ;  /* 0x00062400010b7983 */ /* 0x000ea80000100800 */
[----:B-----5:R0:W-:Y:S04]  /*11b00*/  STL [R1+0x4c], R10 ;  /* 0x00004c0a01007387 */ /* 0x0201e80000100800 */
[----:B------:R-:W5:Y:S04]  /*11b10*/  LDL R9, [R1+0x61c] ;  /* 0x00061c0001097983 */ /* 0x000f680000100800 */
[----:B------:R-:W4:Y:S04]  /*11b20*/  LDL R8, [R1+0x620] ;  /* 0x0006200001087983 */ /* 0x000f280000100800 */
[----:B0-----:R-:W4:Y:S01]  /*11b30*/  LDL R10, [R1+0x628] ;  /* 0x00062800010a7983 */ /* 0x001f220000100800 */
[----:B---3--:R-:W-:-:S03]  /*11b40*/  @!P0 IMAD.MOV.U32 R2, RZ, RZ, R6 ;  /* 0x000000ffff028224 */ /* 0x008fc600078e0006 */
[----:B------:R-:W3:Y:S04]  /*11b50*/  LDL R7, [R1+0x614] ;  /* 0x0006140001077983 */ /* 0x000ee80000100800 */
[----:B------:R-:W3:Y:S01]  /*11b60*/  LDL R6, [R1+0x618] ;  /* 0x0006180001067983 */ /* 0x000ee20000100800 */
[----:B------:R-:W-:Y:S02]  /*11b70*/  PRMT R12, RZ, 0x7610, R12 ;  /* 0x00007610ff0c7816 */ /* 0x000fe4000000000c */
[----:B------:R-:W-:-:S04]  /*11b80*/  PRMT R24, RZ, 0x7610, R24 ;  /* 0x00007610ff187816 */ /* 0x000fc80000000018 */
[----:B------:R0:W3:Y:S01]  /*11b90*/  @!P0 LDG.E.U8 R12, desc[UR8][R2.64] ;  /* 0x00000008020c8981 */ /* 0x0000e2000c1e1100 */
[----:B------:R-:W-:Y:S01]  /*11ba0*/  PRMT R22, RZ, 0x7610, R22 ;  /* 0x00007610ff167816 */ /* 0x000fe20000000016 */
[----:B0-----:R-:W-:Y:S02]  /*11bb0*/  @!P1 IMAD.MOV.U32 R2, RZ, RZ, R4 ;  /* 0x000000ffff029224 */ /* 0x001fe400078e0004 */
[----:B------:R-:W-:Y:S01]  /*11bc0*/  @!P1 IMAD.MOV.U32 R3, RZ, RZ, R5 ;  /* 0x000000ffff039224 */ /* 0x000fe200078e0005 */
[----:B------:R-:W-:Y:S01]  /*11bd0*/  PRMT R20, RZ, 0x7610, R20 ;  /* 0x00007610ff147816 */ /* 0x000fe20000000014 */
[----:B------:R-:W3:Y:S04]  /*11be0*/  LDL R5, [R1+0x60c] ;  /* 0x00060c0001057983 */ /* 0x000ee80000100800 */
[----:B------:R2:W3:Y:S01]  /*11bf0*/  @!P1 LDG.E.U8 R24, desc[UR8][R2.64] ;  /* 0x0000000802189981 */ /* 0x0004e2000c1e1100 */
[----:B------:R-:W-:-:S03]  /*11c00*/  PRMT R18, RZ, 0x7610, R18 ;  /* 0x00007610ff127816 */ /* 0x000fc60000000012 */
[----:B------:R-:W3:Y:S01]  /*11c10*/  LDL R4, [R1+0x610] ;  /* 0x0006100001047983 */ /* 0x000ee20000100800 */
[----:B--2---:R-:W-:Y:S02]  /*11c20*/  @!P0 IMAD.MOV.U32 R3, RZ, RZ, R11 ;  /* 0x000000ffff038224 */ /* 0x004fe400078e000b */
[----:B----4-:R-:W-:-:S05]  /*11c30*/  @!P0 IMAD.MOV.U32 R2, RZ, RZ, R10 ;  /* 0x000000ffff028224 */ /* 0x010fca00078e000a */
[----:B------:R0:W2:Y:S02]  /*11c40*/  @!P0 LDG.E.U8 R22, desc[UR8][R2.64] ;  /* 0x0000000802168981 */ /* 0x0000a4000c1e1100 */
[----:B0-----:R-:W-:Y:S02]  /*11c50*/  @!P1 IMAD.MOV.U32 R2, RZ, RZ, R8 ;  /* 0x000000ffff029224 */ /* 0x001fe400078e0008 */
[----:B-----5:R-:W-:-:S05]  /*11c60*/  @!P1 IMAD.MOV.U32 R3, RZ, RZ, R9 ;  /* 0x000000ffff039224 */ /* 0x020fca00078e0009 */
[----:B------:R3:W4:Y:S02]  /*11c70*/  @!P1 LDG.E.U8 R20, desc[UR8][R2.64] ;  /* 0x0000000802149981 */ /* 0x000724000c1e1100 */
[----:B---3--:R-:W-:Y:S02]  /*11c80*/  @!P0 IMAD.MOV.U32 R2, RZ, RZ, R6 ;  /* 0x000000ffff028224 */ /* 0x008fe400078e0006 */
[----:B------:R-:W-:-:S05]  /*11c90*/  @!P0 IMAD.MOV.U32 R3, RZ, RZ, R7 ;  /* 0x000000ffff038224 */ /* 0x000fca00078e0007 */
[----:B------:R-:W3:Y:S04]  /*11ca0*/  @!P0 LDG.E.U8 R18, desc[UR8][R2.64] ;  /* 0x0000000802128981 */ /* 0x000ee8000c1e1100 */
[----:B------:R-:W-:Y:S01]  /*11cb0*/  STL [R1+0xe30], R24 ;  /* 0x000e301801007387 */ /* 0x000fe20000100800 */
[----:B------:R-:W-:-:S06]  /*11cc0*/  PRMT R16, RZ, 0x7610, R16 ;  /* 0x00007610ff107816 */ /* 0x000fcc0000000010 */
[----:B------:R-:W5:Y:S04]  /*11cd0*/  @!P1 LDG.E.U8 R16, desc[UR8][R4.64] ;  /* 0x0000000804109981 */ /* 0x000f68000c1e1100 */
[----:B--2---:R-:W-:Y:S04]  /*11ce0*/  STL [R1+0xe28], R22 ;  /* 0x000e281601007387 */ /* 0x004fe80000100800 */
[----:B------:R-:W2:Y:S04]  /*11cf0*/  LDL R11, [R1+0x604] ;  /* 0x00060400010b7983 */ /* 0x000ea80000100800 */
[----:B------:R-:W2:Y:S04]  /*11d00*/  LDL R10, [R1+0x608] ;  /* 0x00060800010a7983 */ /* 0x000ea80000100800 */
[----:B----4-:R-:W-:Y:S04]  /*11d10*/  STL [R1+0xe2c], R20 ;  /* 0x000e2c1401007387 */ /* 0x010fe80000100800 */
[----:B------:R-:W4:Y:S04]  /*11d20*/  LDL R7, [R1+0x5fc] ;  /* 0x0005fc0001077983 */ /* 0x000f280000100800 */
[----:B------:R-:W4:Y:S04]  /*11d30*/  LDL R6, [R1+0x600] ;  /* 0x0006000001067983 */ /* 0x000f280000100800 */
[----:B---3--:R-:W-:Y:S04]  /*11d40*/  STL [R1+0xe18], R18 ;  /* 0x000e181201007387 */ /* 0x008fe80000100800 */
[----:B------:R-:W3:Y:S04]  /*11d50*/  LDL R14, [R1+0x5f4] ;  /* 0x0005f400010e7983 */ /* 0x000ee80000100800 */
[----:B------:R0:W-:Y:S04]  /*11d60*/  STL [R1+0x48], R13 ;  /* 0x0000480d01007387 */ /* 0x0001e80000100800 */
[----:B------:R-:W3:Y:S04]  /*11d70*/  LDL R9, [R1+0x5ec] ;  /* 0x0005ec0001097983 */ /* 0x000ee80000100800 */
[----:B------:R-:W3:Y:S04]  /*11d80*/  LDL R8, [R1+0x5f0] ;  /* 0x0005f00001087983 */ /* 0x000ee80000100800 */
[----:B0-----:R-:W3:Y:S01]  /*11d90*/  LDL R13, [R1+0x5f8] ;  /* 0x0005f800010d7983 */ /* 0x001ee20000100800 */
[----:B------:R-:W-:-:S02]  /*11da0*/  PRMT R2, RZ, 0x7610, R2 ;  /* 0x00007610ff027816 */ /* 0x000fc40000000002 */
[----:B------:R-:W-:Y:S01]  /*11db0*/  PRMT R3, RZ, 0x7610, R3 ;  /* 0x00007610ff037816 */ /* 0x000fe20000000003 */
[----:B-----5:R-:W-:Y:S04]  /*11dc0*/  STL [R1+0xe1c], R16 ;  /* 0x000e1c1001007387 */ /* 0x020fe80000100800 */
[----:B------:R0:W-:Y:S04]  /*11dd0*/  STL [R1+0x40], R12 ;  /* 0x0000400c01007387 */ /* 0x0001e80000100800 */
[----:B0-----:R-:W5:Y:S01]  /*11de0*/  LDL R12, [R1+0x5e4] ;  /* 0x0005e400010c7983 */ /* 0x001f620000100800 */
[----:B--2---:R-:W-:-:S03]  /*11df0*/  @!P0 IMAD.MOV.U32 R5, RZ, RZ, R11 ;  /* 0x000000ffff058224 */ /* 0x004fc600078e000b */
[----:B------:R-:W2:Y:S01]  /*11e00*/  LDL R11, [R1+0x5e8] ;  /* 0x0005e800010b7983 */ /* 0x000ea20000100800 */
[----:B------:R-:W-:-:S05]  /*11e10*/  @!P0 IMAD.MOV.U32 R4, RZ, RZ, R10 ;  /* 0x000000ffff048224 */ /* 0x000fca00078e000a */
[----:B------:R0:W2:Y:S02]  /*11e20*/  @!P0 LDG.E.U8 R2, desc[UR8][R4.64] ;  /* 0x0000000804028981 */ /* 0x0000a4000c1e1100 */
[----:B0-----:R-:W-:Y:S02]  /*11e30*/  PRMT R4, RZ, 0x7610, R4 ;  /* 0x00007610ff047816 */ /* 0x001fe40000000004 */
[----:B----4-:R3:W4:Y:S01]  /*11e40*/  @!P1 LDG.E.U8 R3, desc[UR8][R6.64] ;  /* 0x0000000806039981 */ /* 0x010722000c1e1100 */
[----:B------:R-:W-:Y:S01]  /*11e50*/  PRMT R5, RZ, 0x7610, R5 ;  /* 0x00007610ff057816 */ /* 0x000fe20000000005 */
[----:B---3--:R-:W-:-:S05]  /*11e60*/  @!P0 IMAD.MOV.U32 R7, RZ, RZ, R14 ;  /* 0x000000ffff078224 */ /* 0x008fca00078e000e */
[----:B------:R-:W3:Y:S01]  /*11e70*/  @!P1 LDG.E.U8 R5, desc[UR8][R8.64] ;  /* 0x0000000808059981 */ /* 0x000ee2000c1e1100 */
[----:B------:R-:W-:-:S05]  /*11e80*/  @!P0 IMAD.MOV.U32 R6, RZ, RZ, R13 ;  /* 0x000000ffff068224 */ /* 0x000fca00078e000d */
[----:B------:R0:W3:Y:S02]  /*11e90*/  @!P0 LDG.E.U8 R4, desc[UR8][R6.64] ;  /* 0x0000000806048981 */ /* 0x0000e4000c1e1100 */
[----:B0-----:R-:W-:Y:S01]  /*11ea0*/  PRMT R6, RZ, 0x7610, R6 ;  /* 0x00007610ff067816 */ /* 0x001fe20000000006 */
[----:B-----5:R-:W-:Y:S01]  /*11eb0*/  @!P0 IMAD.MOV.U32 R9, RZ, RZ, R12 ;  /* 0x000000ffff098224 */ /* 0x020fe200078e000c */
[----:B--2---:R0:W-:Y:S04]  /*11ec0*/  STL [R1+0xe20], R2 ;  /* 0x000e200201007387 */ /* 0x0041e80000100800 */
[----:B------:R-:W2:Y:S04]  /*11ed0*/  LDL R10, [R1+0x5dc] ;  /* 0x0005dc00010a7983 */ /* 0x000ea80000100800 */
[----:B0-----:R-:W5:Y:S04]  /*11ee0*/  LDL R2, [R1+0x5e0] ;  /* 0x0005e00001027983 */ /* 0x001f680000100800 */
[----:B----4-:R-:W-:Y:S01]  /*11ef0*/  STL [R1+0xe24], R3 ;  /* 0x000e240301007387 */ /* 0x010fe20000100800 */
[----:B------:R-:W-:-:S05]  /*11f00*/  @!P0 IMAD.MOV.U32 R8, RZ, RZ, R11 ;  /* 0x000000ffff088224 */ /* 0x000fca00078e000b */
[----:B------:R0:W4:Y:S04]  /*11f10*/  @!P0 LDG.E.U8 R6, desc[UR8][R8.64] ;  /* 0x0000000808068981 */ /* 0x000128000c1e1100 */
[----:B---3--:R1:W-:Y:S04]  /*11f20*/  STL [R1+0xe34], R4 ;  /* 0x000e340401007387 */ /* 0x0083e80000100800 */
[----:B------:R-:W3:Y:S04]  /*11f30*/  LDL R15, [R1+0x5d4] ;  /* 0x0005d400010f7983 */ /* 0x000ee80000100800 */
[----:B------:R-:W3:Y:S04]  /*11f40*/  LDL R13, [R1+0x5d8] ;  /* 0x0005d800010d7983 */ /* 0x000ee80000100800 */
[----:B------:R0:W-:Y:S04]  /*11f50*/  STL [R1+0xe38], R5 ;  /* 0x000e380501007387 */ /* 0x0001e80000100800 */
[----:B------:R-:W3:Y:S04]  /*11f60*/  LDL R12, [R1+0x5cc] ;  /* 0x0005cc00010c7983 */ /* 0x000ee80000100800 */
[----:B-1----:R-:W3:Y:S01]  /*11f70*/  LDL R4, [R1+0x5d0] ;  /* 0x0005d00001047983 */ /* 0x002ee20000100800 */
[----:B------:R-:W-:-:S02]  /*11f80*/  PRMT R7, RZ, 0x7610, R7 ;  /* 0x00007610ff077816 */ /* 0x000fc40000000007 */
[----:B0-----:R-:W-:Y:S02]  /*11f90*/  PRMT R8, RZ, 0x7610, R8 ;  /* 0x00007610ff087816 */ /* 0x001fe40000000008 */
[----:B------:R-:W-:Y:S01]  /*11fa0*/  PRMT R9, RZ, 0x7610, R9 ;  /* 0x00007610ff097816 */ /* 0x000fe20000000009 */
[----:B--2---:R-:W-:Y:S02]  /*11fb0*/  @!P1 IMAD.MOV.U32 R11, RZ, RZ, R10 ;  /* 0x000000ffff0b9224 */ /* 0x004fe400078e000a */
[----:B-----5:R-:W-:-:S05]  /*11fc0*/  @!P1 IMAD.MOV.U32 R10, RZ, RZ, R2 ;  /* 0x000000ffff0a9224 */ /* 0x020fca00078e0002 */
[----:B------:R3:W2:Y:S04]  /*11fd0*/  @!P1 LDG.E.U8 R7, desc[UR8][R10.64] ;  /* 0x000000080a079981 */ /* 0x0006a8000c1e1100 */
[----:B----4-:R0:W-:Y:S04]  /*11fe0*/  STL [R1+0xe54], R6 ;  /* 0x000e540601007387 */ /* 0x0101e80000100800 */
[----:B------:R-:W4:Y:S04]  /*11ff0*/  LDL R14, [R1+0x5c4] ;  /* 0x0005c400010e7983 */ /* 0x000f280000100800 */
[----:B------:R-:W5:Y:S04]  /*12000*/  LDL R5, [R1+0x5c8] ;  /* 0x0005c80001057983 */ /* 0x000f680000100800 */
[----:B------:R-:W5:Y:S04]  /*12010*/  LDL R3, [R1+0x5bc] ;  /* 0x0005bc0001037983 */ /* 0x000f680000100800 */
[----:B------:R-:W5:Y:S01]  /*12020*/  LDL R2, [R1+0x5c0] ;  /* 0x0005c00001027983 */ /* 0x000f620000100800 */
[----:B---3--:R-:W-:-:S02]  /*12030*/  @!P0 IMAD.MOV.U32 R11, RZ, RZ, R15 ;  /* 0x000000ffff0b8224 */ /* 0x008fc400078e000f */
[----:B------:R-:W-:-:S05]  /*12040*/  @!P0 IMAD.MOV.U32 R10, RZ, RZ, R13 ;  /* 0x000000ffff0a8224 */ /* 0x000fca00078e000d */
[----:B------:R1:W3:Y:S01]  /*12050*/  @!P0 LDG.E.U8 R8, desc[UR8][R10.64] ;  /* 0x000000080a088981 */ /* 0x0002e2000c1e1100 */
[----:B------:R-:W-:Y:S02]  /*12060*/  @!P1 IMAD.MOV.U32 R13, RZ, RZ, R12 ;  /* 0x000000ffff0d9224 */ /* 0x000fe400078e000c */
[----:B------:R-:W-:-:S05]  /*12070*/  @!P1 IMAD.MOV.U32 R12, RZ, RZ, R4 ;  /* 0x000000ffff0c9224 */ /* 0x000fca00078e0004 */
[----:B------:R4:W3:Y:S01]  /*12080*/  @!P1 LDG.E.U8 R9, desc[UR8][R12.64] ;  /* 0x000000080c099981 */ /* 0x0008e2000c1e1100 */
[----:B-1----:R-:W-:Y:S02]  /*12090*/  PRMT R10, RZ, 0x7610, R10 ;  /* 0x00007610ff0a7816 */ /* 0x002fe4000000000a */
[----:B------:R-:W-:Y:S01]  /*120a0*/  PRMT R11, RZ, 0x7610, R11 ;  /* 0x00007610ff0b7816 */ /* 0x000fe2000000000b */
[----:B--2---:R1:W-:Y:S04]  /*120b0*/  STL [R1+0xe58], R7 ;  /* 0x000e580701007387 */ /* 0x0043e80000100800 */
[----:B0-----:R-:W2:Y:S04]  /*120c0*/  LDL R6, [R1+0x5b8] ;  /* 0x0005b80001067983 */ /* 0x001ea80000100800 */
[----:B-1----:R-:W2:Y:S01]  /*120d0*/  LDL R7, [R1+0x5b4] ;  /* 0x0005b40001077983 */ /* 0x002ea20000100800 */
[----:B----4-:R-:W-:-:S02]  /*120e0*/  @!P0 IMAD.MOV.U32 R13, RZ, RZ, R14 ;  /* 0x000000ffff0d8224 */ /* 0x010fc400078e000e */
[----:B-----5:R-:W-:-:S05]  /*120f0*/  @!P0 IMAD.MOV.U32 R12, RZ, RZ, R5 ;  /* 0x000000ffff0c8224 */ /* 0x020fca00078e0005 */
[----:B------:R0:W4:Y:S04]  /*12100*/  @!P0 LDG.E.U8 R10, desc[UR8][R12.64] ;  /* 0x000000080c0a8981 */ /* 0x000128000c1e1100 */
[----:B---3--:R-:W-:Y:S04]  /*12110*/  STL [R1+0xe48], R8 ;  /* 0x000e480801007387 */ /* 0x008fe80000100800 */
[----:B------:R-:W3:Y:S04]  /*12120*/  LDL R4, [R1+0x5b0] ;  /* 0x0005b00001047983 */ /* 0x000ee80000100800 */
[----:B------:R-:W-:Y:S04]  /*12130*/  STL [R1+0xe4c], R9 ;  /* 0x000e4c0901007387 */ /* 0x000fe80000100800 */
[----:B------:R-:W5:Y:S01]  /*12140*/  LDL R5, [R1+0x5ac] ;  /* 0x0005ac0001057983 */ /* 0x000f620000100800 */
[----:B------:R-:W-:-:S02]  /*12150*/  @!P1 IMAD.MOV.U32 R14, RZ, RZ, R2 ;  /* 0x000000ffff0e9224 */ /* 0x000fc400078e0002 */
[----:B------:R-:W-:-:S05]  /*12160*/  @!P1 IMAD.MOV.U32 R15, RZ, RZ, R3 ;  /* 0x000000ffff0f9224 */ /* 0x000fca00078e0003 */
[----:B------:R2:W5:Y:S01]  /*12170*/  @!P1 LDG.E.U8 R11, desc[UR8][R14.64] ;  /* 0x000000080e0b9981 */ /* 0x000562000c1e1100 */
[----:B0-----:R-:W-:Y:S02]  /*12180*/  PRMT R12, RZ, 0x7610, R12 ;  /* 0x00007610ff0c7816 */ /* 0x001fe4000000000c */
[----:B------:R-:W-:Y:S01]  /*12190*/  PRMT R13, RZ, 0x7610, R13 ;  /* 0x00007610ff0d7816 */ /* 0x000fe2000000000d */
[----:B--2---:R-:W-:Y:S02]  /*121a0*/  @!P0 IMAD.MOV.U32 R14, RZ, RZ, R6 ;  /* 0x000000ffff0e8224 */ /* 0x004fe400078e0006 */
[----:B------:R-:W-:-:S05]  /*121b0*/  @!P0 IMAD.MOV.U32 R15, RZ, RZ, R7 ;  /* 0x000000ffff0f8224 */ /* 0x000fca00078e0007 */
[----:B------:R3:W2:Y:S04]  /*121c0*/  @!P0 LDG.E.U8 R12, desc[UR8][R14.64] ;  /* 0x000000080e0c8981 */ /* 0x0006a8000c1e1100 */
[----:B----4-:R0:W-:Y:S04]  /*121d0*/  STL [R1+0xe40], R10 ;  /* 0x000e400a01007387 */ /* 0x0101e80000100800 */
[----:B------:R-:W4:Y:S04]  /*121e0*/  LDL R3, [R1+0x5a4] ;  /* 0x0005a40001037983 */ /* 0x000f280000100800 */
[----:B------:R-:W4:Y:S01]  /*121f0*/  LDL R2, [R1+0x5a8] ;  /* 0x0005a80001027983 */ /* 0x000f220000100800 */
[----:B---3--:R-:W-:-:S02]  /*12200*/  @!P1 IMAD.MOV.U32 R14, RZ, RZ, R4 ;  /* 0x000000ffff0e9224 */ /* 0x008fc400078e0004 */
[----:B-----5:R-:W-:-:S05]  /*12210*/  @!P1 IMAD.MOV.U32 R15, RZ, RZ, R5 ;  /* 0x000000ffff0f9224 */ /* 0x020fca00078e0005 */
[----:B------:R4:W3:Y:S04]  /*12220*/  @!P1 LDG.E.U8 R13, desc[UR8][R14.64] ;  /* 0x000000080e0d9981 */ /* 0x0008e8000c1e1100 */
[----:B------:R1:W-:Y:S04]  /*12230*/  STL [R1+0xe44], R11 ;  /* 0x000e440b01007387 */ /* 0x0003e80000100800 */
[----:B0-----:R-:W5:Y:S04]  /*12240*/  LDL R10, [R1+0x5a0] ;  /* 0x0005a000010a7983 */ /* 0x001f680000100800 */
[----:B------:R-:W5:Y:S04]  /*12250*/  LDL R8, [R1+0x598] ;  /* 0x0005980001087983 */ /* 0x000f680000100800 */
[----:B-1----:R-:W5:Y:S01]  /*12260*/  LDL R11, [R1+0x59c] ;  /* 0x00059c00010b7983 */ /* 0x002f620000100800 */
[----:B------:R-:W-:-:S02]  /*12270*/  PRMT R17, RZ, 0x7610, R17 ;  /* 0x00007610ff117816 */ /* 0x000fc40000000011 */
[----:B------:R-:W-:Y:S01]  /*12280*/  PRMT R19, RZ, 0x7610, R19 ;  /* 0x00007610ff137816 */ /* 0x000fe20000000013 */
[----:B--2---:R-:W-:Y:S04]  /*12290*/  STL [R1+0xe3c], R12 ;  /* 0x000e3c0c01007387 */ /* 0x004fe80000100800 */
[----:B------:R-:W2:Y:S04]  /*122a0*/  LDL R9, [R1+0x594] ;  /* 0x0005940001097983 */ /* 0x000ea80000100800 */
[----:B------:R-:W2:Y:S04]  /*122b0*/  LDL R7, [R1+0x568] ;  /* 0x0005680001077983 */ /* 0x000ea80000100800 */
[----:B------:R-:W2:Y:S04]  /*122c0*/  LDL R6, [R1+0x590] ;  /* 0x0005900001067983 */ /* 0x000ea80000100800 */
[----:B------:R-:W2:Y:S04]  /*122d0*/  LDL R5, [R1+0x560] ;  /* 0x0005600001057983 */ /* 0x000ea80000100800 */
[----:B------:R-:W2:Y:S01]  /*122e0*/  LDL R4, [R1+0x564] ;  /* 0x0005640001047983 */ /* 0x000ea20000100800 */
[----:B----4-:R-:W-:-:S02]  /*122f0*/  @!P0 IMAD.MOV.U32 R15, RZ, RZ, R3 ;  /* 0x000000ffff0f8224 */ /* 0x010fc400078e0003 */
[----:B------:R-:W-:-:S05]  /*12300*/  @!P0 IMAD.MOV.U32 R14, RZ, RZ, R2 ;  /* 0x000000ffff0e8224 */ /* 0x000fca00078e0002 */
[----:B------:R5:W4:Y:S04]  /*12310*/  @!P0 LDG.E.U8 R17, desc[UR8][R14.64] ;  /* 0x000000080e118981 */ /* 0x000b28000c1e1100 */
[----:B---3--:R-:W-:Y:S04]  /*12320*/  STL [R1+0xe5c], R13 ;  /* 0x000e5c0d01007387 */ /* 0x008fe80000100800 */
[----:B------:R-:W3:Y:S04]  /*12330*/  LDL R3, [R1+0x558] ;  /* 0x0005580001037983 */ /* 0x000ee80000100800 */
[----:B------:R-:W4:Y:S01]  /*12340*/  LDL R2, [R1+0x55c] ;  /* 0x00055c0001027983 */ /* 0x000f220000100800 */
[----:B-----5:R-:W-:-:S02]  /*12350*/  @!P1 IMAD.MOV.U32 R14, RZ, RZ, R10 ;  /* 0x000000ffff0e9224 */ /* 0x020fc400078e000a */
[----:B------:R-:W-:-:S05]  /*12360*/  @!P1 IMAD.MOV.U32 R15, RZ, RZ, R11 ;  /* 0x000000ffff0f9224 */ /* 0x000fca00078e000b */
[----:B------:R0:W5:Y:S01]  /*12370*/  @!P1 LDG.E.U8 R19, desc[UR8][R14.64] ;  /* 0x000000080e139981 */ /* 0x000162000c1e1100 */
[----:B------:R-:W-:Y:S02]  /*12380*/  PRMT R21, RZ, 0x7610, R21 ;  /* 0x00007610ff157816 */ /* 0x000fe40000000015 */
[----:B------:R-:W-:Y:S01]  /*12390*/  PRMT R23, RZ, 0x7610, R23 ;  /* 0x00007610ff177816 */ /* 0x000fe20000000017 */
[----:B0-----:R-:W-:Y:S01]  /*123a0*/  @!P0 IMAD.MOV.U32 R14, RZ, RZ, R8 ;  /* 0x000000ffff0e8224 */ /* 0x001fe200078e0008 */
[----:B------:R-:W-:Y:S02]  /*123b0*/  PRMT R25, RZ, 0x7610, R25 ;  /* 0x00007610ff197816 */ /* 0x000fe40000000019 */
[----:B------:R-:W-:Y:S01]  /*123c0*/  LOP3.LUT R28, R0, 0x8, RZ, 0x3c, !PT ;  /* 0x00000008001c7812 */ /* 0x000fe200078e3cff */
[----:B--2---:R-:W-:-:S05]  /*123d0*/  @!P0 IMAD.MOV.U32 R15, RZ, RZ, R9 ;  /* 0x000000ffff0f8224 */ /* 0x004fca00078e0009 */
[----:B------:R0:W2:Y:S02]  /*123e0*/  @!P0 LDG.E.U8 R21, desc[UR8][R14.64] ;  /* 0x000000080e158981 */ /* 0x0000a4000c1e1100 */
[----:B0-----:R-:W-:Y:S02]  /*123f0*/  @!P1 IMAD.MOV.U32 R14, RZ, RZ, R6 ;  /* 0x000000ffff0e9224 */ /* 0x001fe400078e0006 */
[----:B------:R-:W-:-:S05]  /*12400*/  @!P1 IMAD.MOV.U32 R15, RZ, RZ, R7 ;  /* 0x000000ffff0f9224 */ /* 0x000fca00078e0007 */
[----:B------:R0:W2:Y:S02]  /*12410*/  @!P1 LDG.E.U8 R23, desc[UR8][R14.64] ;  /* 0x000000080e179981 */ /* 0x0000a4000c1e1100 */
[----:B0-----:R-:W-:Y:S02]  /*12420*/  @!P0 IMAD.MOV.U32 R14, RZ, RZ, R4 ;  /* 0x000000ffff0e8224 */ /* 0x001fe400078e0004 */
[----:B------:R-:W-:Y:S01]  /*12430*/  @!P0 IMAD.MOV.U32 R15, RZ, RZ, R5 ;  /* 0x000000ffff0f8224 */ /* 0x000fe200078e0005 */
[----:B------:R-:W0:Y:S04]  /*12440*/  LDS.U8 R4, [R28+UR5] ;  /* 0x000000051c047984 */ /* 0x000e280008000000 */
[----:B------:R3:W2:Y:S02]  /*12450*/  @!P0 LDG.E.U8 R25, desc[UR8][R14.64] ;  /* 0x000000080e198981 */ /* 0x0006a4000c1e1100 */
[----:B---3--:R-:W-:-:S02]  /*12460*/  @!P1 IMAD.MOV.U32 R15, RZ, RZ, R3 ;  /* 0x000000ffff0f9224 */ /* 0x008fc400078e0003 */
[----:B------:R-:W1:Y:S01]  /*12470*/  LDS.U8 R3, [R28+UR5+0x20] ;  /* 0x000020051c037984 */ /* 0x000e620008000000 */
[----:B----4-:R-:W-:-:S03]  /*12480*/  @!P1 IMAD.MOV.U32 R14, RZ, RZ, R2 ;  /* 0x000000ffff0e9224 */ /* 0x010fc600078e0002 */
[----:B------:R-:W3:Y:S04]  /*12490*/  LDS.U8 R2, [R28+UR5+0x40] ;  /* 0x000040051c027984 */ /* 0x000ee80008000000 */
[----:B------:R-:W-:Y:S04]  /*124a0*/  STL [R1+0xe60], R17 ;  /* 0x000e601101007387 */ /* 0x000fe80000100800 */
[----:B-----5:R-:W-:Y:S04]  /*124b0*/  STL [R1+0xe64], R19 ;  /* 0x000e641301007387 */ /* 0x020fe80000100800 */
[----:B0-----:R-:W-:Y:S04]  /*124c0*/  STL [R1+0x28], R4 ;  /* 0x0000280401007387 */ /* 0x001fe80000100800 */
[----:B------:R-:W0:Y:S04]  /*124d0*/  LDS.U8 R4, [R28+UR5+0x60] ;  /* 0x000060051c047984 */ /* 0x000e280008000000 */
[----:B-1----:R-:W-:Y:S04]  /*124e0*/  STL [R1+0x24], R3 ;  /* 0x0000240301007387 */ /* 0x002fe80000100800 */
[----:B------:R-:W1:Y:S04]  /*124f0*/  LDS.U8 R3, [R28+UR5+0x200] ;  /* 0x000200051c037984 */ /* 0x000e680008000000 */
[----:B---3--:R-:W-:Y:S04]  /*12500*/  STL [R1+0xcc], R2 ;  /* 0x0000cc0201007387 */ /* 0x008fe80000100800 */
[----:B------:R-:W3:Y:S04]  /*12510*/  LDS.U8 R2, [R28+UR5+0x220] ;  /* 0x000220051c027984 */ /* 0x000ee80008000000 */
        /* <DEDUP_REMOVED lines=113> */
[----:B------:R-:W3:Y:S01]  /*12c30*/  LDS.U8 R2, [R28+UR5+0x1e40] ;  /* 0x001e40051c027984 */ /* 0x000ee20008000000 */
[----:B------:R-:W-:-:S06]  /*12c40*/  PRMT R26, RZ, 0x7610, R26 ;  /* 0x00007610ff1a7816 */ /* 0x000fcc000000001a */
[----:B------:R4:W5:Y:S02]  /*12c50*/  @!P1 LDG.E.U8 R26, desc[UR8][R14.64] ;  /* 0x000000080e1a9981 */ /* 0x000964000c1e1100 */
[C---:B----4-:R-:W-:Y:S02]  /*12c60*/  LOP3.LUT R14, R0.reuse, 0x10, RZ, 0x3c, !PT ;  /* 0x00000010000e7812 */ /* 0x050fe400078e3cff */
[----:B0-----:R-:W-:Y:S04]  /*12c70*/  STL [R1+0xb7c], R4 ;  /* 0x000b7c0401007387 */ /* 0x001fe80000100800 */
[----:B------:R-:W0:Y:S01]  /*12c80*/  LDS.U8 R4, [R28+UR5+0x1e60] ;  /* 0x001e60051c047984 */ /* 0x000e220008000000 */
[----:B------:R-:W-:-:S03]  /*12c90*/  LOP3.LUT R29, R0, 0x18, RZ, 0x3c, !PT ;  /* 0x00000018001d7812 */ /* 0x000fc600078e3cff */
[----:B------:R-:W-:Y:S04]  /*12ca0*/  LDS.U8 R28, [R0+UR5+0x20] ;  /* 0x00002005001c7984 */ /* 0x000fe80008000000 */
[----:B------:R-:W-:Y:S04]  /*12cb0*/  LDS.U8 R15, [R0+UR5+0x200] ;  /* 0x00020005000f7984 */ /* 0x000fe80008000000 */
[----:B-1----:R-:W-:Y:S04]  /*12cc0*/  STL [R1+0xb78], R3 ;  /* 0x000b780301007387 */ /* 0x002fe80000100800 */
[----:B------:R-:W1:Y:S04]  /*12cd0*/  LDS.U8 R3, [R14+UR5] ;  /* 0x000000050e037984 */ /* 0x000e680008000000 */
[----:B---3--:R-:W-:Y:S04]  /*12ce0*/  STL [R1+0xbc0], R2 ;  /* 0x000bc00201007387 */ /* 0x008fe80000100800 */
[----:B------:R-:W3:Y:S04]  /*12cf0*/  LDS.U8 R2, [R14+UR5+0x20] ;  /* 0x000020050e027984 */ /* 0x000ee80008000000 */
[----:B------:R-:W-:Y:S04]  /*12d00*/  LDS.U8 R5, [R29+UR5+0x1c20] ;  /* 0x001c20051d057984 */ /* 0x000fe80008000000 */
        /* <DEDUP_REMOVED lines=125> */
[----:B------:R-:W3:Y:S04]  /*134e0*/  LDS.U8 R2, [R0+UR5] ;  /* 0x0000000500027984 */ /* 0x000ee80008000000 */
[----:B------:R-:W-:Y:S04]  /*134f0*/  LDS.U8 R14, [R0+UR5+0x220] ;  /* 0x00022005000e7984 */ /* 0x000fe80008000000 */
[----:B0-----:R-:W-:Y:S04]  /*13500*/  STL [R1+0xbe4], R4 ;  /* 0x000be40401007387 */ /* 0x001fe80000100800 */
[----:B------:R-:W-:Y:S04]  /*13510*/  LDS.U8 R4, [R0+UR5+0x400] ;  /* 0x0004000500047984 */ /* 0x000fe80008000000 */
[----:B-1----:R-:W-:Y:S04]  /*13520*/  STL [R1+0xbd4], R3 ;  /* 0x000bd40301007387 */ /* 0x002fe80000100800 */
[----:B------:R-:W0:Y:S04]  /*13530*/  LDS.U8 R3, [R0+UR5+0x40] ;  /* 0x0000400500037984 */ /* 0x000e280008000000 */
[----:B---3--:R-:W-:Y:S04]  /*13540*/  STL [R1], R2 ;  /* 0x0000000201007387 */ /* 0x008fe80000100800 */
[----:B------:R-:W1:Y:S04]  /*13550*/  LDS.U8 R2, [R0+UR5+0x60] ;  /* 0x0000600500027984 */ /* 0x000e680008000000 */
[----:B0-----:R-:W-:Y:S04]  /*13560*/  STL [R1+0xd4], R3 ;  /* 0x0000d40301007387 */ /* 0x001fe80000100800 */
[----:B------:R-:W-:Y:S04]  /*13570*/  LDS.U8 R3, [R0+UR5+0x260] ;  /* 0x0002600500037984 */ /* 0x000fe80008000000 */
[----:B-1----:R-:W-:Y:S04]  /*13580*/  STL [R1+0xd0], R2 ;  /* 0x0000d00201007387 */ /* 0x002fe80000100800 */
[----:B------:R-:W0:Y:S04]  /*13590*/  LDS.U8 R2, [R0+UR5+0x240] ;  /* 0x0002400500027984 */ /* 0x000e280008000000 */
[----:B0-----:R-:W-:Y:S04]  /*135a0*/  STL [R1+0x100], R2 ;  /* 0x0001000201007387 */ /* 0x001fe80000100800 */
[----:B------:R-:W0:Y:S04]  /*135b0*/  LDS.U8 R2, [R0+UR5+0x420] ;  /* 0x0004200500027984 */ /* 0x000e280008000000 */
[----:B------:R-:W-:Y:S04]  /*135c0*/  STL [R1+0xfc], R3 ;  /* 0x0000fc0301007387 */ /* 0x000fe80000100800 */
[----:B------:R-:W1:Y:S04]  /*135d0*/  LDS.U8 R3, [R0+UR5+0x440] ;  /* 0x0004400500037984 */ /* 0x000e680008000000 */
[----:B------:R-:W-:Y:S04]  /*135e0*/  STL [R1+0x1f4], R4 ;  /* 0x0001f40401007387 */ /* 0x000fe80000100800 */
        /* <DEDUP_REMOVED lines=106> */
[----:B------:R-:W1:Y:S04]  /*13c90*/  LDS.U8 R3, [R29+UR5] ;  /* 0x000000051d037984 */ /* 0x000e680008000000 */
[----:B------:R-:W4:Y:S04]  /*13ca0*/  LDS.U8 R0, [R29+UR5+0x20] ;  /* 0x000020051d007984 */ /* 0x000f280008000000 */
[----:B---3--:R-:W-:Y:S04]  /*13cb0*/  STL [R1+0xbc4], R4 ;  /* 0x000bc40401007387 */ /* 0x008fe80000100800 */
[----:B------:R-:W-:Y:S04]  /*13cc0*/  LDS.U8 R4, [R29+UR5+0x1c00] ;  /* 0x001c00051d047984 */ /* 0x000fe80008000000 */
[----:B0-----:R-:W-:Y:S04]  /*13cd0*/  STL [R1+0xbb4], R2 ;  /* 0x000bb40201007387 */ /* 0x001fe80000100800 */
[----:B------:R-:W0:Y:S04]  /*13ce0*/  LDS.U8 R2, [R29+UR5+0x40] ;  /* 0x000040051d027984 */ /* 0x000e280008000000 */
[----:B-1----:R-:W-:Y:S04]  /*13cf0*/  STL [R1+0x5c], R3 ;  /* 0x00005c0301007387 */ /* 0x002fe80000100800 */
[----:B------:R-:W1:Y:S04]  /*13d00*/  LDS.U8 R3, [R29+UR5+0x60] ;  /* 0x000060051d037984 */ /* 0x000e680008000000 */
[----:B----4-:R-:W-:Y:S04]  /*13d10*/  STL [R1+0x44], R0 ;  /* 0x0000440001007387 */ /* 0x010fe80000100800 */
        /* <DEDUP_REMOVED lines=94> */
[----:B------:R-:W4:Y:S04]  /*14300*/  LDL.LU R24, [R1+0x238] ;  /* 0x0002380001187983 */ /* 0x000f280000300800 */
[----:B---3--:R-:W-:Y:S04]  /*14310*/  STL [R1+0x508], R0 ;  /* 0x0005080001007387 */ /* 0x008fe80000100800 */
[----:B------:R-:W1:Y:S04]  /*14320*/  LDS.U8 R0, [R29+UR5+0x1860] ;  /* 0x001860051d007984 */ /* 0x000e680008000000 */
[----:B------:R-:W3:Y:S04]  /*14330*/  LDS.U8 R3, [R29+UR5+0x1a00] ;  /* 0x001a00051d037984 */ /* 0x000ee80008000000 */
[----:B0-----:R-:W-:Y:S04]  /*14340*/  STL [R1+0xb4c], R2 ;  /* 0x000b4c0201007387 */ /* 0x001fe80000100800 */
[----:B------:R-:W0:Y:S04]  /*14350*/  LDS.U8 R2, [R29+UR5+0x1a20] ;  /* 0x001a20051d027984 */ /* 0x000e280008000000 */
[----:B-1----:R-:W-:Y:S04]  /*14360*/  STL [R1+0xb48], R0 ;  /* 0x000b480001007387 */ /* 0x002fe80000100800 */
[----:B------:R-:W1:Y:S04]  /*14370*/  LDS.U8 R0, [R29+UR5+0x1a40] ;  /* 0x001a40051d007984 */ /* 0x000e680008000000 */
[----:B---3--:R3:W-:Y:S04]  /*14380*/  STL [R1+0x51c], R3 ;  /* 0x00051c0301007387 */ /* 0x0087e80000100800 */
[----:B------:R-:W2:Y:S04]  /*14390*/  LDL.LU R8, [R1+0x234] ;  /* 0x0002340001087983 */ /* 0x000ea80000300800 */
[----:B0-----:R0:W-:Y:S04]  /*143a0*/  STL [R1+0x518], R2 ;  /* 0x0005180201007387 */ /* 0x0011e80000100800 */
[----:B---3--:R-:W3:Y:S04]  /*143b0*/  LDL.LU R3, [R1+0x1d8] ;  /* 0x0001d80001037983 */ /* 0x008ee80000300800 */
[----:B-1----:R-:W-:Y:S04]  /*143c0*/  STL [R1+0xb5c], R0 ;  /* 0x000b5c0001007387 */ /* 0x002fe80000100800 */
[----:B------:R-:W1:Y:S04]  /*143d0*/  LDS.U8 R0, [R29+UR5+0x1a60] ;  /* 0x001a60051d007984 */ /* 0x000e680008000000 */
[----:B0-----:R-:W5:Y:S04]  /*143e0*/  LDL.LU R2, [R1+0x1d4] ;  /* 0x0001d40001027983 */ /* 0x001f680000300800 */
[----:B-1----:R-:W-:Y:S04]  /*143f0*/  STL [R1+0xb58], R0 ;  /* 0x000b580001007387 */ /* 0x002fe80000100800 */
[----:B------:R-:W0:Y:S04]  /*14400*/  LDS.U8 R0, [R29+UR5+0x1c40] ;  /* 0x001c40051d007984 */ /* 0x000e280008000000 */
[----:B------:R-:W-:Y:S04]  /*14410*/  STL [R1+0xb8c], R4 ;  /* 0x000b8c0401007387 */ /* 0x000fe80000100800 */
[----:B------:R-:W1:Y:S04]  /*14420*/  LDS.U8 R4, [R29+UR5+0x1c60] ;  /* 0x001c60051d047984 */ /* 0x000e680008000000 */
[----:B------:R-:W-:Y:S04]  /*14430*/  STL [R1+0xb88], R5 ;  /* 0x000b880501007387 */ /* 0x000fe80000100800 */
[----:B------:R-:W5:Y:S04]  /*14440*/  LDL.LU R16, [R1+0x178] ;  /* 0x0001780001107983 */ /* 0x000f680000300800 */
[----:B0-----:R-:W-:Y:S04]  /*14450*/  STL [R1+0xbd0], R0 ;  /* 0x000bd00001007387 */ /* 0x001fe80000100800 */
[----:B------:R-:W0:Y:S04]  /*14460*/  LDS.U8 R0, [R29+UR5+0x1e00] ;  /* 0x001e00051d007984 */ /* 0x000e280008000000 */
[----:B-1----:R-:W-:Y:S04]  /*14470*/  STL [R1+0xbcc], R4 ;  /* 0x000bcc0401007387 */ /* 0x002fe80000100800 */
[----:B------:R-:W5:Y:S04]  /*14480*/  LDL.LU R19, [R1+0x174] ;  /* 0x0001740001137983 */ /* 0x000f680000300800 */
[----:B------:R-:W5:Y:S04]  /*14490*/  LDL.LU R17, [R1+0x64] ;  /* 0x0000640001117983 */ /* 0x000f680000300800 */
[----:B------:R-:W-:Y:S04]  /*144a0*/  LDS.U8 R4, [R29+UR5+0x1e40] ;  /* 0x001e40051d047984 */ /* 0x000fe80008000000 */
[----:B0-----:R-:W-:Y:S04]  /*144b0*/  STL [R1+0xb9c], R0 ;  /* 0x000b9c0001007387 */ /* 0x001fe80000100800 */
[----:B------:R-:W5:Y:S04]  /*144c0*/  LDL.LU R13, [R1+0x58] ;  /* 0x00005800010d7983 */ /* 0x000f680000300800 */
[----:B------:R-:W5:Y:S04]  /*144d0*/  LDL.LU R7, [R1+0x3c] ;  /* 0x00003c0001077983 */ /* 0x000f680000300800 */
[----:B------:R-:W5:Y:S04]  /*144e0*/  LDL.LU R18, [R1+0x38] ;  /* 0x0000380001127983 */ /* 0x000f680000300800 */
[----:B------:R-:W5:Y:S04]  /*144f0*/  LDL.LU R6, [R1+0x2c] ;  /* 0x00002c0001067983 */ /* 0x000f680000300800 */
[----:B------:R-:W5:Y:S04]  /*14500*/  LDL.LU R27, [R1+0x1c] ;  /* 0x00001c00011b7983 */ /* 0x000f680000300800 */
[----:B------:R-:W0:Y:S01]  /*14510*/  LDS.U8 R0, [R29+UR5+0x1e20] ;  /* 0x001e20051d007984 */ /* 0x000e220008000000 */
[----:B------:R-:W1:Y:S03]  /*14520*/  S2R R22, SR_TID.X ;  /* 0x0000000000167919 */ /* 0x000e660000002100 */
[----:B0-----:R0:W-:Y:S04]  /*14530*/  STL [R1+0xb98], R0 ;  /* 0x000b980001007387 */ /* 0x0011e80000100800 */
[----:B0-----:R-:W5:Y:S04]  /*14540*/  LDL.LU R0, [R1+0xc] ;  /* 0x00000c0001007983 */ /* 0x001f680000300800 */
[----:B------:R-:W-:Y:S04]  /*14550*/  STL [R1+0xbe0], R4 ;  /* 0x000be00401007387 */ /* 0x000fe80000100800 */
[----:B------:R0:W2:Y:S01]  /*14560*/  LDS.U8 R4, [R29+UR5+0x1e60] ;  /* 0x001e60051d047984 */ /* 0x0000a20008000000 */
[----:B-1----:R-:W-:Y:S01]  /*14570*/  LOP3.LUT R12, R22, 0x7f, RZ, 0xc0, !PT ;  /* 0x0000007f160c7812 */ /* 0x002fe200078ec0ff */
[----:B------:R-:W-:Y:S06]  /*14580*/  BAR.SYNC.DEFER_BLOCKING 0x0 ;  /* 0x0000000000007b1d */ /* 0x000fec0000010000 */
[----:B0-----:R-:W5:Y:S04]  /*14590*/  LDL.LU R29, [R1+0x10] ;  /* 0x00001000011d7983 */ /* 0x001f680000300800 */
[----:B----4-:R-:W-:Y:S04]  /*145a0*/  STS.U8 [R12+UR5], R24 ;  /* 0x000000180c007988 */ /* 0x010fe80008000005 */
[----:B--2---:R0:W-:Y:S04]  /*145b0*/  STL [R1+0xbc8], R4 ;  /* 0x000bc80401007387 */ /* 0x0041e80000100800 */
[----:B------:R-:W2:Y:S04]  /*145c0*/  LDL.LU R20, [R1+0x230] ;  /* 0x0002300001147983 */ /* 0x000ea80000300800 */
[----:B------:R-:W4:Y:S04]  /*145d0*/  LDL.LU R22, [R1+0x22c] ;  /* 0x00022c0001167983 */ /* 0x000f280000300800 */
[----:B------:R-:W2:Y:S04]  /*145e0*/  LDL.LU R11, [R1+0x1d0] ;  /* 0x0001d000010b7983 */ /* 0x000ea80000300800 */
[----:B------:R-:W2:Y:S04]  /*145f0*/  LDL.LU R5, [R1+0x1cc] ;  /* 0x0001cc0001057983 */ /* 0x000ea80000300800 */
[----:B0-----:R-:W2:Y:S04]  /*14600*/  LDL.LU R4, [R1+0x170] ;  /* 0x0001700001047983 */ /* 0x001ea80000300800 */
[----:B------:R-:W2:Y:S04]  /*14610*/  LDL.LU R24, [R1+0x16c] ;  /* 0x00016c0001187983 */ /* 0x000ea80000300800 */
[----:B------:R-:W2:Y:S04]  /*14620*/  LDL.LU R10, [R1+0x54] ;  /* 0x00005400010a7983 */ /* 0x000ea80000300800 */
[----:B------:R0:W-:Y:S04]  /*14630*/  STS.U8 [R12+UR5+0x80], R8 ;  /* 0x000080080c007988 */ /* 0x0001e80008000005 */
[----:B------:R-:W2:Y:S04]  /*14640*/  LDL.LU R9, [R1+0x50] ;  /* 0x0000500001097983 */ /* 0x000ea80000300800 */
[----:B---3--:R1:W-:Y:S04]  /*14650*/  STS.U8 [R12+UR5+0x800], R3 ;  /* 0x000800030c007988 */ /* 0x0083e80008000005 */
[----:B0-----:R-:W3:Y:S04]  /*14660*/  LDL.LU R8, [R1+0x34] ;  /* 0x0000340001087983 */ /* 0x001ee80000300800 */
[----:B-1----:R-:W2:Y:S04]  /*14670*/  LDL.LU R3, [R1+0x30] ;  /* 0x0000300001037983 */ /* 0x002ea80000300800 */
[----:B-----5:R0:W-:Y:S04]  /*14680*/  STS.U8 [R12+UR5+0x880], R2 ;  /* 0x000880020c007988 */ /* 0x0201e80008000005 */
[----:B0-----:R-:W5:Y:S04]  /*14690*/  LDL.LU R2, [R1+0x18] ;  /* 0x0000180001027983 */ /* 0x001f680000300800 */
[----:B------:R0:W-:Y:S04]  /*146a0*/  STS.U8 [R12+UR5+0x1000], R16 ;  /* 0x001000100c007988 */ /* 0x0001e80008000005 */
[----:B0-----:R-:W2:Y:S04]  /*146b0*/  LDL.LU R16, [R1+0x14] ;  /* 0x0000140001107983 */ /* 0x001ea80000300800 */
[----:B------:R0:W-:Y:S04]  /*146c0*/  STS.U8 [R12+UR5+0x1080], R19 ;  /* 0x001080130c007988 */ /* 0x0001e80008000005 */
[----:B------:R1:W-:Y:S04]  /*146d0*/  STS.U8 [R12+UR5+0x1800], R17 ;  /* 0x001800110c007988 */ /* 0x0003e80008000005 */
[----:B0-----:R-:W2:Y:S04]  /*146e0*/  LDL.LU R19, [R1+0xe64] ;  /* 0x000e640001137983 */ /* 0x001ea80000300800 */
[----:B-1----:R-:W2:Y:S04]  /*146f0*/  LDL.LU R17, [R1+0xe60] ;  /* 0x000e600001117983 */ /* 0x002ea80000300800 */
[----:B------:R0:W-:Y:S04]  /*14700*/  STS.U8 [R12+UR5+0x1880], R13 ;  /* 0x0018800d0c007988 */ /* 0x0001e80008000005 */
[----:B------:R1:W-:Y:S04]  /*14710*/  STS.U8 [R12+UR5+0x2000], R7 ;  /* 0x002000070c007988 */ /* 0x0003e80008000005 */
[----:B------:R1:W-:Y:S04]  /*14720*/  STS.U8 [R12+UR5+0x2080], R18 ;  /* 0x002080120c007988 */ /* 0x0003e80008000005 */
[----:B0-----:R-:W2:Y:S04]  /*14730*/  LDL.LU R13, [R1+0xe5c] ;  /* 0x000e5c00010d7983 */ /* 0x001ea80000300800 */
[----:B-1----:R-:W2:Y:S04]  /*14740*/  LDL.LU R7, [R1+0xe58] ;  /* 0x000e580001077983 */ /* 0x002ea80000300800 */
[----:B------:R-:W2:Y:S04]  /*14750*/  LDL.LU R18, [R1+0x4] ;  /* 0x0000040001127983 */ /* 0x000ea80000300800 */
[----:B------:R0:W-:Y:S04]  /*14760*/  STS.U8 [R12+UR5+0x2800], R6 ;  /* 0x002800060c007988 */ /* 0x0001e80008000005 */
[----:B0-----:R-:W2:Y:S04]  /*14770*/  LDL.LU R6, [R1+0xe54] ;  /* 0x000e540001067983 */ /* 0x001ea80000300800 */
[----:B------:R0:W-:Y:S04]  /*14780*/  STS.U8 [R12+UR5+0x2880], R27 ;  /* 0x0028801b0c007988 */ /* 0x0001e80008000005 */
[----:B0-----:R-:W3:Y:S04]  /*14790*/  LDL.LU R27, [R1+0xe50] ;  /* 0x000e5000011b7983 */ /* 0x001ee80000300800 */
[----:B------:R0:W-:Y:S04]  /*147a0*/  STS.U8 [R12+UR5+0x3000], R29 ;  /* 0x0030001d0c007988 */ /* 0x0001e80008000005 */
[----:B------:R-:W-:Y:S01]  /*147b0*/  STS.U8 [R12+UR5+0x3080], R0 ;  /* 0x003080000c007988 */ /* 0x000fe20008000005 */
[----:B0-----:R-:W-:-:S03]  /*147c0*/  LOP3.LUT R29, R12, 0x10, RZ, 0x3c, !PT ;  /* 0x000000100c1d7812 */ /* 0x001fc600078e3cff */
[----:B--2---:R-:W-:Y:S04]  /*147d0*/  STS.U8 [R12+UR5+0x3800], R6 ;  /* 0x003800060c007988 */ /* 0x004fe80008000005 */
[----:B------:R0:W-:Y:S02]  /*147e0*/  STS.U8 [R12+UR5+0x3880], R7 ;  /* 0x003880070c007988 */ /* 0x0001e40008000005 */
[----:B0-----:R-:W0:Y:S02]  /*147f0*/  S2R R12, SR_TID.X ;  /* 0x00000000000c7919 */ /* 0x001e240000002100 */
[----:B------:R1:W-:Y:S04]  /*14800*/  STS.U8 [R29+UR5+0x100], R20 ;  /* 0x000100141d007988 */ /* 0x0003e80008000005 */
[----:B----4-:R2:W-:Y:S04]  /*14810*/  STS.U8 [R29+UR5+0x180], R22 ;  /* 0x000180161d007988 */ /* 0x0105e80008000005 */
[----:B------:R-:W-:Y:S04]  /*14820*/  STS.U8 [R29+UR5+0x900], R11 ;  /* 0x0009000b1d007988 */ /* 0x000fe80008000005 */
[----:B------:R4:W-:Y:S04]  /*14830*/  STS.U8 [R29+UR5+0x980], R5 ;  /* 0x000980051d007988 */ /* 0x0009e80008000005 */
[----:B------:R0:W-:Y:S04]  /*14840*/  STS.U8 [R29+UR5+0x1100], R4 ;  /* 0x001100041d007988 */ /* 0x0001e80008000005 */
[----:B-1----:R-:W5:Y:S04]  /*14850*/  LDL.LU R20, [R1+0x274] ;  /* 0x0002740001147983 */ /* 0x002f680000300800 */
[----:B------:R-:W-:Y:S04]  /*14860*/  STS.U8 [R29+UR5+0x1180], R24 ;  /* 0x001180181d007988 */ /* 0x000fe80008000005 */
[----:B--2---:R-:W2:Y:S01]  /*14870*/  LDL.LU R22, [R1+0x264] ;  /* 0x0002640001167983 */ /* 0x004ea20000300800 */
[----:B0-----:R-:W-:-:S03]  /*14880*/  LOP3.LUT R0, R12, 0x7, RZ, 0xc0, !PT ;  /* 0x000000070c007812 */ /* 0x001fc600078ec0ff */
[----:B------:R-:W-:Y:S04]  /*14890*/  STS.U8 [R29+UR5+0x1900], R10 ;  /* 0x0019000a1d007988 */ /* 0x000fe80008000005 */
[----:B----4-:R-:W4:Y:S04]  /*148a0*/  LDL.LU R5, [R1+0x1c8] ;  /* 0x0001c80001057983 */ /* 0x010f280000300800 */
[----:B------:R0:W-:Y:S01]  /*148b0*/  STS.U8 [R29+UR5+0x1980], R9 ;  /* 0x001980091d007988 */ /* 0x0001e20008000005 */
[----:B------:R-:W-:-:S03]  /*148c0*/  LOP3.LUT R7, R12, 0x7f, RZ, 0xc0, !PT ;  /* 0x0000007f0c077812 */ /* 0x000fc600078ec0ff */
[----:B------:R-:W2:Y:S04]  /*148d0*/  LDL.LU R4, [R1+0x1c4] ;  /* 0x0001c40001047983 */ /* 0x000ea80000300800 */
[----:B---3--:R1:W-:Y:S01]  /*148e0*/  STS.U8 [R29+UR5+0x2100], R8 ;  /* 0x002100081d007988 */ /* 0x0083e20008000005 */
[----:B0-----:R-:W-:-:S03]  /*148f0*/  LOP3.LUT R9, R12, 0x60, RZ, 0xc0, !PT ;  /* 0x000000600c097812 */ /* 0x001fc600078ec0ff */
[----:B------:R-:W3:Y:S04]  /*14900*/  LDL.LU R24, [R1+0x168] ;  /* 0x0001680001187983 */ /* 0x000ee80000300800 */
[----:B------:R0:W-:Y:S01]  /*14910*/  STS.U8 [R29+UR5+0x2180], R3 ;  /* 0x002180031d007988 */ /* 0x0001e20008000005 */
[C---:B-1----:R-:W-:Y:S01]  /*14920*/  IMAD.SHL.U32 R8, R12.reuse, 0x2, RZ ;  /* 0x000000020c087824 */ /* 0x042fe200078e00ff */
[----:B------:R-:W-:Y:S02]  /*14930*/  LOP3.LUT R12, R12, 0x7, RZ, 0xc0, !PT ;  /* 0x000000070c0c7812 */ /* 0x000fe400078ec0ff */
[----:B-----5:R1:W-:Y:S01]  /*14940*/  STS.U8 [R29+UR5+0x2900], R2 ;  /* 0x002900021d007988 */ /* 0x0203e20008000005 */
[----:B------:R-:W-:-:S03]  /*14950*/  IMAD.SHL.U32 R0, R0, 0x10, RZ ;  /* 0x0000001000007824 */ /* 0x000fc600078e00ff */
[----:B0-----:R-:W5:Y:S04]  /*14960*/  LDL.LU R3, [R1+0x164] ;  /* 0x0001640001037983 */ /* 0x001f680000300800 */
[----:B------:R-:W2:Y:S04]  /*14970*/  LDL.LU R11, [R1+0xb0] ;  /* 0x0000b000010b7983 */ /* 0x000ea80000300800 */
[----:B------:R-:W2:Y:S04]  /*14980*/  LDL.LU R10, [R1+0xac] ;  /* 0x0000ac00010a7983 */ /* 0x000ea80000300800 */
[----:B------:R-:W2:Y:S01]  /*14990*/  LDL.LU R6, [R1+0xa8] ;  /* 0x0000a80001067983 */ /* 0x000ea20000300800 */
[----:B------:R-:W-:-:S03]  /*149a0*/  IMAD R12, R12, 0x4, R9 ;  /* 0x000000040c0c7824 */ /* 0x000fc600078e0209 */
[----:B------:R0:W-:Y:S04]  /*149b0*/  STS.U8 [R29+UR5+0x2980], R16 ;  /* 0x002980101d007988 */ /* 0x0001e80008000005 */
[----:B-1----:R-:W2:Y:S01]  /*149c0*/  LDL.LU R2, [R1+0xa4] ;  /* 0x0000a40001027983 */ /* 0x002ea20000300800 */
[----:B------:R-:W-:-:S03]  /*149d0*/  LOP3.LUT R0, R0, 0x30, R8, 0x78, !PT ;  /* 0x0000003000007812 */ /* 0x000fc600078e7808 */
[----:B------:R1:W-:Y:S04]  /*149e0*/  STS.U8 [R29+UR5+0x3100], R18 ;  /* 0x003100121d007988 */ /* 0x0003e80008000005 */
[----:B0-----:R-:W2:Y:S04]  /*149f0*/  LDL.LU R16, [R1+0x4c] ;  /* 0x00004c0001107983 */ /* 0x001ea80000300800 */
[----:B------:R0:W-:Y:S04]  /*14a00*/  STS.U8 [R29+UR5+0x3180], R27 ;  /* 0x0031801b1d007988 */ /* 0x0001e80008000005 */
[----:B-1----:R-:W2:Y:S04]  /*14a10*/  LDL.LU R18, [R1+0x48] ;  /* 0x0000480001127983 */ /* 0x002ea80000300800 */
[----:B0-----:R-:W2:Y:S04]  /*14a20*/  LDL.LU R27, [R1+0x224] ;  /* 0x00022400011b7983 */ /* 0x001ea80000300800 */
[----:B------:R-:W2:Y:S04]  /*14a30*/  LDL.LU R9, [R1+0xe4c] ;  /* 0x000e4c0001097983 */ /* 0x000ea80000300800 */
[----:B------:R-:W2:Y:S04]  /*14a40*/  LDL.LU R8, [R1+0xe48] ;  /* 0x000e480001087983 */ /* 0x000ea80000300800 */
[----:B--2---:R0:W-:Y:S04]  /*14a50*/  STS.U8 [R29+UR5+0x3900], R8 ;  /* 0x003900081d007988 */ /* 0x0041e80008000005 */
[----:B0-----:R-:W2:Y:S04]  /*14a60*/  LDL.LU R8, [R1+0x228] ;  /* 0x0002280001087983 */ /* 0x001ea80000300800 */
[----:B------:R0:W-:Y:S02]  /*14a70*/  STS.U8 [R29+UR5+0x3980], R9 ;  /* 0x003980091d007988 */ /* 0x0001e40008000005 */
[----:B0-----:R-:W-:Y:S01]  /*14a80*/  IMAD.U32 R29, R12, 0x40, R0 ;  /* 0x000000400c1d7824 */ /* 0x001fe200078e0000 */
[C---:B------:R-:W-:Y:S01]  /*14a90*/  LOP3.LUT R0, R7.reuse, 0x20, RZ, 0x3c, !PT ;  /* 0x0000002007007812 */ /* 0x040fe200078e3cff */
[----:B------:R-:W2:Y:S04]  /*14aa0*/  LDL.LU R12, [R1+0x260] ;  /* 0x00026000010c7983 */ /* 0x000ea80000300800 */
[----:B------:R0:W-:Y:S04]  /*14ab0*/  STS.U8 [R0+UR5+0x200], R20 ;  /* 0x0002001400007988 */ /* 0x0001e80008000005 */
[----:B------:R-:W2:Y:S04]  /*14ac0*/  LDL.LU R9, [R1+0x21c] ;  /* 0x00021c0001097983 */ /* 0x000ea80000300800 */
[----:B------:R1:W-:Y:S04]  /*14ad0*/  STS.U8 [R0+UR5+0x280], R22 ;  /* 0x0002801600007988 */ /* 0x0003e80008000005 */
[----:B0-----:R-:W2:Y:S04]  /*14ae0*/  LDL.LU R20, [R1+0x1c0] ;  /* 0x0001c00001147983 */ /* 0x001ea80000300800 */
[----:B----4-:R0:W-:Y:S04]  /*14af0*/  STS.U8 [R0+UR5+0x1200], R5 ;  /* 0x0012000500007988 */ /* 0x0101e80008000005 */
[----:B-1----:R-:W4:Y:S04]  /*14b00*/  LDL.LU R22, [R1+0x1bc] ;  /* 0x0001bc0001167983 */ /* 0x002f280000300800 */
[----:B------:R1:W-:Y:S04]  /*14b10*/  STS.U8 [R0+UR5+0x1280], R4 ;  /* 0x0012800400007988 */ /* 0x0003e80008000005 */
[----:B0-----:R-:W4:Y:S04]  /*14b20*/  LDL.LU R5, [R1+0x160] ;  /* 0x0001600001057983 */ /* 0x001f280000300800 */
[----:B---3--:R0:W-:Y:S04]  /*14b30*/  STS.U8 [R0+UR5+0x1a00], R24 ;  /* 0x001a001800007988 */ /* 0x0081e80008000005 */
[----:B-1----:R-:W3:Y:S04]  /*14b40*/  LDL.LU R4, [R1+0x13c] ;  /* 0x00013c0001047983 */ /* 0x002ee80000300800 */
[----:B------:R-:W-:Y:S04]  /*14b50*/  STS.U8 [R0+UR5+0xa80], R27 ;  /* 0x000a801b00007988 */ /* 0x000fe80008000005 */
[----:B0-----:R-:W3:Y:S04]  /*14b60*/  LDL.LU R24, [R1+0xb8] ;  /* 0x0000b80001187983 */ /* 0x001ee80000300800 */
[----:B-----5:R-:W-:Y:S04]  /*14b70*/  STS.U8 [R0+UR5+0x1a80], R3 ;  /* 0x001a800300007988 */ /* 0x020fe80008000005 */
[----:B------:R-:W-:Y:S04]  /*14b80*/  STS.U8 [R0+UR5+0x2200], R11 ;  /* 0x0022000b00007988 */ /* 0x000fe80008000005 */
[----:B------:R-:W-:Y:S04]  /*14b90*/  STS.U8 [R0+UR5+0x2280], R10 ;  /* 0x0022800a00007988 */ /* 0x000fe80008000005 */
[----:B--2---:R0:W-:Y:S04]  /*14ba0*/  STS.U8 [R0+UR5+0xa00], R8 ;  /* 0x000a000800007988 */ /* 0x0041e80008000005 */
[----:B0-----:R-:W2:Y:S04]  /*14bb0*/  LDL.LU R8, [R1+0xa0] ;  /* 0x0000a00001087983 */ /* 0x001ea80000300800 */
[----:B------:R-:W5:Y:S04]  /*14bc0*/  LDL.LU R27, [R1+0x9c] ;  /* 0x00009c00011b7983 */ /* 0x000f680000300800 */
[----:B------:R-:W2:Y:S04]  /*14bd0*/  LDL.LU R3, [R1+0x40] ;  /* 0x0000400001037983 */ /* 0x000ea80000300800 */
[----:B------:R-:W2:Y:S04]  /*14be0*/  LDL.LU R11, [R1+0xe44] ;  /* 0x000e4400010b7983 */ /* 0x000ea80000300800 */
[----:B------:R-:W3:Y:S04]  /*14bf0*/  LDL.LU R10, [R1+0xe40] ;  /* 0x000e4000010a7983 */ /* 0x000ee80000300800 */
[----:B------:R0:W-:Y:S04]  /*14c00*/  STS.U8 [R0+UR5+0x2a80], R2 ;  /* 0x002a800200007988 */ /* 0x0001e80008000005 */
[----:B------:R1:W-:Y:S04]  /*14c10*/  STS.U8 [R0+UR5+0x3200], R16 ;  /* 0x0032001000007988 */ /* 0x0003e80008000005 */
[----:B------:R4:W-:Y:S04]  /*14c20*/  STS.U8 [R0+UR5+0x3280], R18 ;  /* 0x0032801200007988 */ /* 0x0009e80008000005 */
[----:B0-----:R-:W5:Y:S04]  /*14c30*/  LDL.LU R2, [R1+0x258] ;  /* 0x0002580001027983 */ /* 0x001f680000300800 */
[----:B-1----:R-:W5:Y:S04]  /*14c40*/  LDL.LU R16, [R1+0x254] ;  /* 0x0002540001107983 */ /* 0x002f680000300800 */
[----:B----4-:R-:W4:Y:S04]  /*14c50*/  LDL.LU R18, [R1+0x218] ;  /* 0x0002180001127983 */ /* 0x010f280000300800 */
[----:B--2---:R-:W-:Y:S04]  /*14c60*/  STS.U8 [R0+UR5+0x3a80], R11 ;  /* 0x003a800b00007988 */ /* 0x004fe80008000005 */
[----:B---3--:R0:W-:Y:S04]  /*14c70*/  STS.U8 [R0+UR5+0x3a00], R10 ;  /* 0x003a000a00007988 */ /* 0x0081e80008000005 */
[----:B0-----:R-:W2:Y:S04]  /*14c80*/  LDL.LU R10, [R1+0x220] ;  /* 0x00022000010a7983 */ /* 0x001ea80000300800 */
[----:B------:R-:W3:Y:S04]  /*14c90*/  LDL.LU R11, [R1+0x25c] ;  /* 0x00025c00010b7983 */ /* 0x000ee80000300800 */
[----:B------:R0:W-:Y:S02]  /*14ca0*/  STS.U8 [R0+UR5+0x2a00], R6 ;  /* 0x002a000600007988 */ /* 0x0001e40008000005 */
[----:B0-----:R-:W-:-:S02]  /*14cb0*/  LOP3.LUT R6, R7, 0x30, RZ, 0x3c, !PT ;  /* 0x0000003007067812 */ /* 0x001fc400078e3cff */
[----:B------:R-:W4:Y:S04]  /*14cc0*/  LDL.LU R0, [R1+0xb4] ;  /* 0x0000b40001007983 */ /* 0x000f280000300800 */
[----:B------:R0:W-:Y:S04]  /*14cd0*/  STS.U8 [R6+UR5+0x300], R12 ;  /* 0x0003000c06007988 */ /* 0x0001e80008000005 */
[----:B------:R1:W-:Y:S04]  /*14ce0*/  STS.U8 [R6+UR5+0x1300], R20 ;  /* 0x0013001406007988 */ /* 0x0003e80008000005 */
[----:B------:R5:W-:Y:S04]  /*14cf0*/  STS.U8 [R6+UR5+0x1380], R22 ;  /* 0x0013801606007988 */ /* 0x000be80008000005 */
[----:B0-----:R-:W4:Y:S04]  /*14d00*/  LDL.LU R12, [R1+0xe3c] ;  /* 0x000e3c00010c7983 */ /* 0x001f280000300800 */
[----:B-1----:R-:W4:Y:S04]  /*14d10*/  LDL.LU R20, [R1+0x1b4] ;  /* 0x0001b40001147983 */ /* 0x002f280000300800 */
[----:B-----5:R-:W5:Y:S04]  /*14d20*/  LDL.LU R22, [R1+0x138] ;  /* 0x0001380001167983 */ /* 0x020f680000300800 */
[----:B------:R-:W-:Y:S04]  /*14d30*/  STS.U8 [R6+UR5+0xb80], R9 ;  /* 0x000b800906007988 */ /* 0x000fe80008000005 */
[----:B------:R-:W-:Y:S04]  /*14d40*/  STS.U8 [R6+UR5+0x1b00], R5 ;  /* 0x001b000506007988 */ /* 0x000fe80008000005 */
[----:B------:R-:W-:Y:S04]  /*14d50*/  STS.U8 [R6+UR5+0x1b80], R4 ;  /* 0x001b800406007988 */ /* 0x000fe80008000005 */
[----:B------:R-:W-:Y:S04]  /*14d60*/  STS.U8 [R6+UR5+0x2300], R24 ;  /* 0x0023001806007988 */ /* 0x000fe80008000005 */
[----:B--2---:R-:W-:Y:S04]  /*14d70*/  STS.U8 [R6+UR5+0xb00], R10 ;  /* 0x000b000a06007988 */ /* 0x004fe80008000005 */
[----:B---3--:R0:W-:Y:S04]  /*14d80*/  STS.U8 [R6+UR5+0x380], R11 ;  /* 0x0003800b06007988 */ /* 0x0081e80008000005 */
[----:B0-----:R-:W2:Y:S04]  /*14d90*/  LDL.LU R11, [R1+0xe8] ;  /* 0x0000e800010b7983 */ /* 0x001ea80000300800 */
[----:B------:R-:W3:Y:S04]  /*14da0*/  LDL.LU R10, [R1+0x98] ;  /* 0x00009800010a7983 */ /* 0x000ee80000300800 */
[----:B------:R-:W2:Y:S04]  /*14db0*/  LDL.LU R9, [R1+0x94] ;  /* 0x0000940001097983 */ /* 0x000ea80000300800 */
[----:B------:R-:W2:Y:S04]  /*14dc0*/  LDL.LU R5, [R1+0xe38] ;  /* 0x000e380001057983 */ /* 0x000ea80000300800 */
[----:B------:R-:W2:Y:S04]  /*14dd0*/  LDL.LU R4, [R1+0xe34] ;  /* 0x000e340001047983 */ /* 0x000ea80000300800 */
[----:B------:R-:W2:Y:S04]  /*14de0*/  LDL.LU R24, [R1+0xe30] ;  /* 0x000e300001187983 */ /* 0x000ea80000300800 */
[----:B----4-:R-:W-:Y:S04]  /*14df0*/  STS.U8 [R6+UR5+0x3b00], R12 ;  /* 0x003b000c06007988 */ /* 0x010fe80008000005 */
[----:B------:R-:W-:Y:S04]  /*14e00*/  STS.U8 [R6+UR5+0x3b80], R13 ;  /* 0x003b800d06007988 */ /* 0x000fe80008000005 */
[----:B--2---:R0:W-:Y:S04]  /*14e10*/  STS.U8 [R6+UR5+0x3380], R24 ;  /* 0x0033801806007988 */ /* 0x0041e80008000005 */
[----:B0-----:R-:W2:Y:S04]  /*14e20*/  LDL.LU R24, [R1+0xec] ;  /* 0x0000ec0001187983 */ /* 0x001ea80000300800 */
[----:B------:R-:W4:Y:S04]  /*14e30*/  LDL.LU R12, [R1+0x1b8] ;  /* 0x0001b800010c7983 */ /* 0x000f280000300800 */
[----:B------:R-:W2:Y:S04]  /*14e40*/  LDL.LU R13, [R1+0x20c] ;  /* 0x00020c00010d7983 */ /* 0x000ea80000300800 */
[----:B------:R0:W-:Y:S04]  /*14e50*/  STS.U8 [R6+UR5+0x2380], R0 ;  /* 0x0023800006007988 */ /* 0x0001e80008000005 */
[----:B------:R-:W-:Y:S01]  /*14e60*/  STS.U8 [R6+UR5+0x2b00], R8 ;  /* 0x002b000806007988 */ /* 0x000fe20008000005 */
[----:B0-----:R-:W-:-:S03]  /*14e70*/  LOP3.LUT R0, R7, 0x40, RZ, 0x3c, !PT ;  /* 0x0000004007007812 */ /* 0x001fc600078e3cff */
[----:B------:R-:W-:Y:S04]  /*14e80*/  STS.U8 [R6+UR5+0x2b80], R27 ;  /* 0x002b801b06007988 */ /* 0x000fe80008000005 */
[----:B------:R0:W-:Y:S04]  /*14e90*/  STS.U8 [R6+UR5+0x3300], R3 ;  /* 0x0033000306007988 */ /* 0x0001e80008000005 */
[----:B------:R1:W-:Y:S04]  /*14ea0*/  STS.U8 [R0+UR5+0x400], R2 ;  /* 0x0004000200007988 */ /* 0x0003e80008000005 */
[----:B------:R1:W-:Y:S04]  /*14eb0*/  STS.U8 [R0+UR5+0x480], R16 ;  /* 0x0004801000007988 */ /* 0x0003e80008000005 */
[----:B0-----:R-:W3:Y:S04]  /*14ec0*/  LDL.LU R6, [R1+0xf0] ;  /* 0x0000f00001067983 */ /* 0x001ee80000300800 */
[----:B------:R-:W3:Y:S04]  /*14ed0*/  LDL.LU R3, [R1+0x250] ;  /* 0x0002500001037983 */ /* 0x000ee80000300800 */
[----:B-1----:R-:W3:Y:S04]  /*14ee0*/  LDL.LU R2, [R1+0x24c] ;  /* 0x00024c0001027983 */ /* 0x002ee80000300800 */
[----:B------:R0:W-:Y:S04]  /*14ef0*/  STS.U8 [R0+UR5+0xc00], R18 ;  /* 0x000c001200007988 */ /* 0x0001e80008000005 */
[----:B------:R-:W3:Y:S04]  /*14f00*/  LDL.LU R16, [R1+0x204] ;  /* 0x0002040001107983 */ /* 0x000ee80000300800 */
[----:B0-----:R-:W3:Y:S04]  /*14f10*/  LDL.LU R18, [R1+0x1fc] ;  /* 0x0001fc0001127983 */ /* 0x001ee80000300800 */
[----:B------:R-:W3:Y:S04]  /*14f20*/  LDL.LU R8, [R1+0x134] ;  /* 0x0001340001087983 */ /* 0x000ee80000300800 */
[----:B------:R-:W3:Y:S04]  /*14f30*/  LDL.LU R27, [R1+0xf4] ;  /* 0x0000f400011b7983 */ /* 0x000ee80000300800 */
[----:B------:R-:W-:Y:S04]  /*14f40*/  STS.U8 [R0+UR5+0x1480], R20 ;  /* 0x0014801400007988 */ /* 0x000fe80008000005 */
[----:B-----5:R-:W-:Y:S04]  /*14f50*/  STS.U8 [R0+UR5+0x1c00], R22 ;  /* 0x001c001600007988 */ /* 0x020fe80008000005 */
[----:B----4-:R-:W-:Y:S04]  /*14f60*/  STS.U8 [R0+UR5+0x1400], R12 ;  /* 0x0014000c00007988 */ /* 0x010fe80008000005 */
[----:B--2---:R0:W-:Y:S04]  /*14f70*/  STS.U8 [R0+UR5+0xc80], R13 ;  /* 0x000c800d00007988 */ /* 0x0041e80008000005 */
[----:B0-----:R-:W2:Y:S04]  /*14f80*/  LDL.LU R13, [R1+0xe4] ;  /* 0x0000e400010d7983 */ /* 0x001ea80000300800 */
[----:B------:R-:W4:Y:S04]  /*14f90*/  LDL.LU R12, [R1+0xdc] ;  /* 0x0000dc00010c7983 */ /* 0x000f280000300800 */
[----:B------:R-:W5:Y:S04]  /*14fa0*/  LDL.LU R20, [R1+0xe2c] ;  /* 0x000e2c0001147983 */ /* 0x000f680000300800 */
[----:B------:R-:W2:Y:S04]  /*14fb0*/  LDL.LU R22, [R1+0xe28] ;  /* 0x000e280001167983 */ /* 0x000ea80000300800 */
[----:B------:R0:W-:Y:S04]  /*14fc0*/  STS.U8 [R0+UR5+0x2400], R24 ;  /* 0x0024001800007988 */ /* 0x0001e80008000005 */
[----:B------:R1:W-:Y:S04]  /*14fd0*/  STS.U8 [R0+UR5+0x2480], R11 ;  /* 0x0024800b00007988 */ /* 0x0003e80008000005 */
[----:B---3--:R3:W-:Y:S04]  /*14fe0*/  STS.U8 [R0+UR5+0x2c00], R10 ;  /* 0x002c000a00007988 */ /* 0x0087e80008000005 */
[----:B0-----:R-:W4:Y:S04]  /*14ff0*/  LDL.LU R24, [R1+0x244] ;  /* 0x0002440001187983 */ /* 0x001f280000300800 */
[----:B-1----:R-:W4:Y:S04]  /*15000*/  LDL.LU R11, [R1+0x1f8] ;  /* 0x0001f800010b7983 */ /* 0x002f280000300800 */
[----:B------:R0:W-:Y:S04]  /*15010*/  STS.U8 [R0+UR5+0x1c80], R6 ;  /* 0x001c800600007988 */ /* 0x0001e80008000005 */
[----:B------:R1:W-:Y:S04]  /*15020*/  STS.U8 [R0+UR5+0x2c80], R9 ;  /* 0x002c800900007988 */ /* 0x0003e80008000005 */
[----:B---3--:R-:W3:Y:S01]  /*15030*/  LDL.LU R10, [R1+0x1e8] ;  /* 0x0001e800010a7983 */ /* 0x008ee20000300800 */
[----:B0-----:R-:W-:-:S03]  /*15040*/  LOP3.LUT R6, R7, 0x50, RZ, 0x3c, !PT ;  /* 0x0000005007067812 */ /* 0x001fc600078e3cff */
[----:B------:R-:W-:Y:S04]  /*15050*/  STS.U8 [R0+UR5+0x3c00], R17 ;  /* 0x003c001100007988 */ /* 0x000fe80008000005 */
[----:B-1----:R-:W3:Y:S04]  /*15060*/  LDL.LU R9, [R1+0x1a8] ;  /* 0x0001a80001097983 */ /* 0x002ee80000300800 */
[----:B------:R-:W-:Y:S04]  /*15070*/  STS.U8 [R0+UR5+0x3c80], R19 ;  /* 0x003c801300007988 */ /* 0x000fe80008000005 */
[----:B-----5:R-:W-:Y:S04]  /*15080*/  STS.U8 [R0+UR5+0x3480], R20 ;  /* 0x0034801400007988 */ /* 0x020fe80008000005 */
[----:B--2---:R0:W-:Y:S04]  /*15090*/  STS.U8 [R0+UR5+0x3400], R22 ;  /* 0x0034001600007988 */ /* 0x0041e80008000005 */
[----:B------:R1:W-:Y:S04]  /*150a0*/  STS.U8 [R6+UR5+0x500], R3 ;  /* 0x0005000306007988 */ /* 0x0003e80008000005 */
[----:B0-----:R-:W2:Y:S04]  /*150b0*/  LDL.LU R22, [R1+0x1ac] ;  /* 0x0001ac0001167983 */ /* 0x001ea80000300800 */
[----:B------:R-:W5:Y:S04]  /*150c0*/  LDL.LU R20, [R1+0x1b0] ;  /* 0x0001b00001147983 */ /* 0x000f680000300800 */
[----:B------:R-:W3:Y:S04]  /*150d0*/  LDL.LU R17, [R1+0x248] ;  /* 0x0002480001117983 */ /* 0x000ee80000300800 */
[----:B------:R-:W3:Y:S04]  /*150e0*/  LDL.LU R19, [R1+0x90] ;  /* 0x0000900001137983 */ /* 0x000ee80000300800 */
[----:B------:R-:W3:Y:S04]  /*150f0*/  LDL.LU R0, [R1+0x8c] ;  /* 0x00008c0001007983 */ /* 0x000ee80000300800 */
[----:B-1----:R-:W3:Y:S04]  /*15100*/  LDL.LU R3, [R1+0xe24] ;  /* 0x000e240001037983 */ /* 0x002ee80000300800 */
[----:B------:R0:W-:Y:S04]  /*15110*/  STS.U8 [R6+UR5+0x580], R2 ;  /* 0x0005800206007988 */ /* 0x0001e80008000005 */
[----:B------:R1:W-:Y:S04]  /*15120*/  STS.U8 [R6+UR5+0xd00], R16 ;  /* 0x000d001006007988 */ /* 0x0003e80008000005 */
[----:B------:R4:W-:Y:S04]  /*15130*/  STS.U8 [R6+UR5+0xd80], R18 ;  /* 0x000d801206007988 */ /* 0x0009e80008000005 */
[----:B0-----:R-:W3:Y:S04]  /*15140*/  LDL.LU R2, [R1+0xe20] ;  /* 0x000e200001027983 */ /* 0x001ee80000300800 */
[----:B-1----:R-:W3:Y:S04]  /*15150*/  LDL.LU R16, [R1+0xe1c] ;  /* 0x000e1c0001107983 */ /* 0x002ee80000300800 */
[----:B----4-:R-:W4:Y:S04]  /*15160*/  LDL.LU R18, [R1+0xe18] ;  /* 0x000e180001127983 */ /* 0x010f280000300800 */
[----:B------:R0:W-:Y:S04]  /*15170*/  STS.U8 [R6+UR5+0x1d00], R8 ;  /* 0x001d000806007988 */ /* 0x0001e80008000005 */
[----:B------:R1:W-:Y:S04]  /*15180*/  STS.U8 [R6+UR5+0x1d80], R27 ;  /* 0x001d801b06007988 */ /* 0x0003e80008000005 */
[----:B0-----:R-:W4:Y:S04]  /*15190*/  LDL.LU R8, [R1+0x1a4] ;  /* 0x0001a40001087983 */ /* 0x001f280000300800 */
[----:B-1----:R-:W4:Y:S04]  /*151a0*/  LDL.LU R27, [R1+0x108] ;  /* 0x00010800011b7983 */ /* 0x002f280000300800 */
[----:B------:R-:W-:Y:S04]  /*151b0*/  STS.U8 [R6+UR5+0x2500], R13 ;  /* 0x0025000d06007988 */ /* 0x000fe80008000005 */
[----:B------:R-:W-:Y:S04]  /*151c0*/  STS.U8 [R6+UR5+0x2580], R12 ;  /* 0x0025800c06007988 */ /* 0x000fe80008000005 */
[----:B------:R-:W-:Y:S04]  /*151d0*/  STS.U8 [R6+UR5+0x3d00], R21 ;  /* 0x003d001506007988 */ /* 0x000fe80008000005 */
[----:B------:R-:W-:Y:S04]  /*151e0*/  STS.U8 [R6+UR5+0x3d80], R23 ;  /* 0x003d801706007988 */ /* 0x000fe80008000005 */
[----:B--2---:R-:W-:Y:S04]  /*151f0*/  STS.U8 [R6+UR5+0x1580], R22 ;  /* 0x0015801606007988 */ /* 0x004fe80008000005 */
[----:B-----5:R0:W-:Y:S04]  /*15200*/  STS.U8 [R6+UR5+0x1500], R20 ;  /* 0x0015001406007988 */ /* 0x0201e80008000005 */
[----:B0-----:R-:W2:Y:S04]  /*15210*/  LDL.LU R20, [R1+0xd8] ;  /* 0x0000d80001147983 */ /* 0x001ea80000300800 */
[----:B------:R-:W5:Y:S04]  /*15220*/  LDL.LU R22, [R1+0xc8] ;  /* 0x0000c80001167983 */ /* 0x000f680000300800 */
[----:B------:R-:W5:Y:S04]  /*15230*/  LDL.LU R13, [R1+0x88] ;  /* 0x00008800010d7983 */ /* 0x000f680000300800 */
[----:B------:R-:W5:Y:S04]  /*15240*/  LDL.LU R12, [R1+0x84] ;  /* 0x00008400010c7983 */ /* 0x000f680000300800 */
[----:B---3--:R-:W-:Y:S04]  /*15250*/  STS.U8 [R6+UR5+0x2d00], R19 ;  /* 0x002d001306007988 */ /* 0x008fe80008000005 */
[----:B------:R-:W-:Y:S04]  /*15260*/  STS.U8 [R6+UR5+0x2d80], R0 ;  /* 0x002d800006007988 */ /* 0x000fe80008000005 */
[----:B------:R-:W-:Y:S04]  /*15270*/  STS.U8 [R6+UR5+0x3580], R16 ;  /* 0x0035801006007988 */ /* 0x000fe80008000005 */
[----:B----4-:R0:W-:Y:S04]  /*15280*/  STS.U8 [R6+UR5+0x3500], R18 ;  /* 0x0035001206007988 */ /* 0x0101e80008000005 */
[----:B0-----:R-:W3:Y:S01]  /*15290*/  LDL.LU R6, [R1+0x104] ;  /* 0x0001040001067983 */ /* 0x001ee20000300800 */
[----:B------:R-:W-:-:S03]  /*152a0*/  LOP3.LUT R0, R7, 0x60, RZ, 0x3c, !PT ;  /* 0x0000006007007812 */ /* 0x000fc600078e3cff */
[----:B------:R-:W4:Y:S04]  /*152b0*/  LDL.LU R23, [R1+0x1e0] ;  /* 0x0001e00001177983 */ /* 0x000f280000300800 */
[----:B------:R-:W4:Y:S04]  /*152c0*/  LDL.LU R21, [R1+0x1dc] ;  /* 0x0001dc0001157983 */ /* 0x000f280000300800 */
[----:B------:R-:W4:Y:S04]  /*152d0*/  LDL.LU R16, [R1+0x1a0] ;  /* 0x0001a00001107983 */ /* 0x000f280000300800 */
[----:B------:R-:W4:Y:S04]  /*152e0*/  LDL.LU R18, [R1+0x190] ;  /* 0x0001900001127983 */ /* 0x000f280000300800 */
[----:B------:R0:W-:Y:S04]  /*152f0*/  STS.U8 [R0+UR5+0x600], R17 ;  /* 0x0006001100007988 */ /* 0x0001e80008000005 */
[----:B------:R-:W4:Y:S04]  /*15300*/  LDL.LU R19, [R1+0x130] ;  /* 0x0001300001137983 */ /* 0x000f280000300800 */
[----:B------:R1:W-:Y:S04]  /*15310*/  STS.U8 [R0+UR5+0x680], R24 ;  /* 0x0006801800007988 */ /* 0x0003e80008000005 */
[----:B0-----:R-:W4:Y:S04]  /*15320*/  LDL.LU R17, [R1+0x10c] ;  /* 0x00010c0001117983 */ /* 0x001f280000300800 */
[----:B------:R0:W-:Y:S04]  /*15330*/  STS.U8 [R0+UR5+0xe00], R11 ;  /* 0x000e000b00007988 */ /* 0x0001e80008000005 */
[----:B-1----:R-:W4:Y:S04]  /*15340*/  LDL.LU R24, [R1+0xc0] ;  /* 0x0000c00001187983 */ /* 0x002f280000300800 */
        /* <DEDUP_REMOVED lines=8> */
[----:B0-----:R-:W4:Y:S04]  /*153d0*/  LDL.LU R27, [R1+0x28c] ;  /* 0x00028c00011b7983 */ /* 0x001f280000300800 */
[----:B------:R-:W-:Y:S04]  /*153e0*/  STS.U8 [R0+UR5+0x3600], R2 ;  /* 0x0036000200007988 */ /* 0x000fe80008000005 */
[----:B------:R-:W-:Y:S04]  /*153f0*/  STS.U8 [R0+UR5+0x3680], R3 ;  /* 0x0036800300007988 */ /* 0x000fe80008000005 */
[----:B--2---:R0:W-:Y:S04]  /*15400*/  STS.U8 [R0+UR5+0x2600], R20 ;  /* 0x0026001400007988 */ /* 0x0041e80008000005 */
[----:B-----5:R1:W-:Y:S04]  /*15410*/  STS.U8 [R0+UR5+0x2680], R22 ;  /* 0x0026801600007988 */ /* 0x0203e80008000005 */
[----:B------:R2:W-:Y:S04]  /*15420*/  STS.U8 [R0+UR5+0x2e00], R13 ;  /* 0x002e000d00007988 */ /* 0x0005e80008000005 */
[----:B0-----:R-:W5:Y:S04]  /*15430*/  LDL.LU R20, [R1+0x28] ;  /* 0x0000280001147983 */ /* 0x001f680000300800 */
[----:B-1----:R-:W5:Y:S04]  /*15440*/  LDL.LU R22, [R1+0x24] ;  /* 0x0000240001167983 */ /* 0x002f680000300800 */
[----:B------:R0:W-:Y:S04]  /*15450*/  STS.U8 [R0+UR5+0x2e80], R12 ;  /* 0x002e800c00007988 */ /* 0x0001e80008000005 */
[----:B--2---:R-:W2:Y:S04]  /*15460*/  LDL.LU R13, [R1+0x20] ;  /* 0x00002000010d7983 */ /* 0x004ea80000300800 */
[----:B0-----:R-:W2:Y:S04]  /*15470*/  LDL.LU R12, [R1+0x8] ;  /* 0x00000800010c7983 */ /* 0x001ea80000300800 */
[----:B---3--:R0:W-:Y:S02]  /*15480*/  STS.U8 [R0+UR5+0x1e80], R6 ;  /* 0x001e800600007988 */ /* 0x0081e40008000005 */
[----:B0-----:R-:W-:-:S02]  /*15490*/  LOP3.LUT R6, R7, 0x70, RZ, 0x3c, !PT ;  /* 0x0000007007067812 */ /* 0x001fc400078e3cff */
[----:B------:R-:W3:Y:S04]  /*154a0*/  LDL.LU R7, [R1] ;  /* 0x0000000001077983 */ /* 0x000ee80000300800 */
[----:B------:R-:W2:Y:S04]  /*154b0*/  LDL.LU R2, [R1+0x23c] ;  /* 0x00023c0001027983 */ /* 0x000ea80000300800 */
[----:B------:R-:W3:Y:S04]  /*154c0*/  LDL.LU R3, [R1+0x240] ;  /* 0x0002400001037983 */ /* 0x000ee80000300800 */
[----:B------:R-:W-:Y:S04]  /*154d0*/  STS.U8 [R0+UR5+0x3e00], R25 ;  /* 0x003e001900007988 */ /* 0x000fe80008000005 */
[----:B------:R-:W-:Y:S04]  /*154e0*/  STS.U8 [R0+UR5+0x3e80], R26 ;  /* 0x003e801a00007988 */ /* 0x000fe80008000005 */
[----:B----4-:R-:W-:Y:S04]  /*154f0*/  STS.U8 [R6+UR5+0xf00], R23 ;  /* 0x000f001706007988 */ /* 0x010fe80008000005 */
[----:B------:R-:W-:Y:S04]  /*15500*/  STS.U8 [R6+UR5+0xf80], R21 ;  /* 0x000f801506007988 */ /* 0x000fe80008000005 */
        /* <DEDUP_REMOVED lines=10> */
[----:B------:R0:W-:Y:S04]  /*155b0*/  STS.U8 [R6+UR5+0x3f00], R8 ;  /* 0x003f000806007988 */ /* 0x0001e80008000005 */
[----:B------:R-:W-:Y:S04]  /*155c0*/  STS.U8 [R6+UR5+0x3f80], R27 ;  /* 0x003f801b06007988 */ /* 0x000fe80008000005 */
[----:B0-----:R-:W4:Y:S04]  /*155d0*/  LDL.LU R8, [R1+0x60] ;  /* 0x0000600001087983 */ /* 0x001f280000300800 */
[----:B------:R-:W4:Y:S04]  /*155e0*/  LDL.LU R10, [R1+0x74] ;  /* 0x00007400010a7983 */ /* 0x000f280000300800 */
[----:B------:R-:W4:Y:S04]  /*155f0*/  LDL.LU R9, [R1+0x44] ;  /* 0x0000440001097983 */ /* 0x000f280000300800 */
[----:B------:R-:W4:Y:S04]  /*15600*/  LDL.LU R11, [R1+0x6c] ;  /* 0x00006c00010b7983 */ /* 0x000f280000300800 */
[----:B--2---:R-:W-:Y:S04]  /*15610*/  STS.U8 [R6+UR5+0x780], R2 ;  /* 0x0007800206007988 */ /* 0x004fe80008000005 */
[----:B---3--:R0:W-:Y:S01]  /*15620*/  STS.U8 [R6+UR5+0x700], R3 ;  /* 0x0007000306007988 */ /* 0x0081e20008000005 */
[----:B------:R-:W-:Y:S06]  /*15630*/  BAR.SYNC.DEFER_BLOCKING 0x0 ;  /* 0x0000000000007b1d */ /* 0x000fec0000010000 */
[----:B------:R-:W1:Y:S04]  /*15640*/  LDSM.16.M88.4 R24, [R29+UR5] ;  /* 0x000000051d18783b */ /* 0x000e680008000200 */
[----:B------:R-:W2:Y:S01]  /*15650*/  LDSM.16.M88.4 R16, [R29+UR5+0x2000] ;  /* 0x002000051d10783b */ /* 0x000ea20008000200 */
[----:B0-----:R-:W-:-:S03]  /*15660*/  IMAD R3, R28, 0x100, R7 ;  /* 0x000001001c037824 */ /* 0x001fc600078e0207 */
[----:B-1----:R-:W-:Y:S04]  /*15670*/  STL [R1+0xddc], R26 ;  /* 0x000ddc1a01007387 */ /* 0x002fe80000100800 */
[----:B------:R-:W-:Y:S04]  /*15680*/  STL [R1+0xdd8], R27 ;  /* 0x000dd81b01007387 */ /* 0x000fe80000100800 */
[----:B--2---:R-:W-:Y:S04]  /*15690*/  STL.64 [R1+0x10], R16 ;  /* 0x0000101001007387 */ /* 0x004fe80000100a00 */
[----:B------:R-:W-:Y:S04]  /*156a0*/  STL.64 [R1+0x18], R18 ;  /* 0x0000181201007387 */ /* 0x000fe80000100a00 */
[----:B------:R-:W-:Y:S04]  /*156b0*/  STL [R1+0xdb8], R29 ;  /* 0x000db81d01007387 */ /* 0x000fe80000100800 */
[----:B------:R-:W2:Y:S01]  /*156c0*/  LDL.LU R28, [R1+0xf8] ;  /* 0x0000f800011c7983 */ /* 0x000ea20000300800 */
[----:B-----5:R-:W-:-:S03]  /*156d0*/  IMAD R0, R22, 0x100, R20 ;  /* 0x0000010016007824 */ /* 0x020fc600078e0214 */
[----:B--2---:R0:W-:Y:S04]  /*156e0*/  STL [R1+0xe00], R28 ;  /* 0x000e001c01007387 */ /* 0x0041e80000100800 */
[----:B0-----:R-:W2:Y:S04]  /*156f0*/  LDL.LU R28, [R1+0xcc] ;  /* 0x0000cc00011c7983 */ /* 0x001ea80000300800 */
[----:B------:R-:W3:Y:S04]  /*15700*/  LDL.LU R23, [R1+0xe0] ;  /* 0x0000e00001177983 */ /* 0x000ee80000300800 */
[----:B------:R-:W5:Y:S04]  /*15710*/  LDL.LU R29, [R1+0xd4] ;  /* 0x0000d400011d7983 */ /* 0x000f680000300800 */
[----:B------:R-:W2:Y:S04]  /*15720*/  LDL.LU R20, [R1+0xd0] ;  /* 0x0000d00001147983 */ /* 0x000ea80000300800 */
[----:B------:R-:W2:Y:S04]  /*15730*/  LDL.LU R21, [R1+0x100] ;  /* 0x0001000001157983 */ /* 0x000ea80000300800 */
[----:B------:R-:W3:Y:S01]  /*15740*/  LDL.LU R22, [R1+0xfc] ;  /* 0x0000fc0001167983 */ /* 0x000ee20000300800 */
[----:B------:R-:W-:-:S02]  /*15750*/  IMAD.MOV.U32 R5, RZ, RZ, R17 ;  /* 0x000000ffff057224 */ /* 0x000fc400078e0011 */
[----:B------:R-:W-:Y:S02]  /*15760*/  IMAD R4, R14, 0x100, R15 ;  /* 0x000001000e047824 */ /* 0x000fe400078e020f */
[----:B------:R-:W-:Y:S02]  /*15770*/  IMAD.MOV.U32 R6, RZ, RZ, R16 ;  /* 0x000000ffff067224 */ /* 0x000fe400078e0010 */
[----:B------:R-:W-:Y:S01]  /*15780*/  IMAD.MOV.U32 R15, RZ, RZ, R5 ;  /* 0x000000ffff0f7224 */ /* 0x000fe200078e0005 */
[----:B------:R-:W-:Y:S01]  /*15790*/  F2FP.F16.E4M3.UNPACK_B R18, R4 ;  /* 0x00000004ff12723e */ /* 0x000fe200020006ff */
[----:B------:R-:W-:Y:S02]  /*157a0*/  IMAD.MOV.U32 R14, RZ, RZ, R6 ;  /* 0x000000ffff0e7224 */ /* 0x000fe400078e0006 */
[----:B------:R-:W-:Y:S01]  /*157b0*/  IMAD R2, R12, 0x100, R13 ;  /* 0x000001000c027824 */ /* 0x000fe200078e020d */
[----:B------:R-:W-:Y:S02]  /*157c0*/  F2FP.F16.E4M3.UNPACK_B R12, R24 ;  /* 0x00000018ff0c723e */ /* 0x000fe400020006ff */
[----:B------:R-:W-:Y:S01]  /*157d0*/  F2FP.F16.E4M3.UNPACK_B R13, R25 ;  /* 0x00000019ff0d723e */ /* 0x000fe200020006ff */
[----:B---3--:R0:W-:Y:S04]  /*157e0*/  STL.64 [R1+0xe10], R22 ;  /* 0x000e101601007387 */ /* 0x0081e80000100a00 */
[----:B0-----:R-:W4:Y:S04]  /*157f0*/  LDL.LU R22, [R1+0x5c] ;  /* 0x00005c0001167983 */ /* 0x001f280000300800 */
[----:B------:R-:W3:Y:S04]  /*15800*/  LDL.LU R23, [R1+0x70] ;  /* 0x0000700001177983 */ /* 0x000ee80000300800 */
[----:B--2---:R0:W-:Y:S04]  /*15810*/  STL.64 [R1+0xe08], R20 ;  /* 0x000e081401007387 */ /* 0x0041e80000100a00 */
[----:B0-----:R-:W2:Y:S04]  /*15820*/  LDL.LU R20, [R1+0x68] ;  /* 0x0000680001147983 */ /* 0x001ea80000300800 */
[----:B------:R-:W5:Y:S04]  /*15830*/  LDL.LU R21, [R1+0x78] ;  /* 0x0000780001157983 */ /* 0x000f680000300800 */
[----:B------:R-:W5:Y:S04]  /*15840*/  LDL.LU.64 R4, [R1+0x110] ;  /* 0x0001100001047983 */ /* 0x000f680000300a00 */
[----:B------:R-:W5:Y:S04]  /*15850*/  LDL.LU.64 R6, [R1+0x118] ;  /* 0x0001180001067983 */ /* 0x000f680000300a00 */
[----:B------:R0:W-:Y:S04]  /*15860*/  STL.64 [R1+0xdf8], R24 ;  /* 0x000df81801007387 */ /* 0x0001e80000100a00 */
[----:B0-----:R-:W5:Y:S04]  /*15870*/  LDL.LU.64 R24, [R1+0x150] ;  /* 0x0001500001187983 */ /* 0x001f680000300a00 */
[----:B------:R-:W5:Y:S01]  /*15880*/  LDL.LU.64 R26, [R1+0x158] ;  /* 0x00015800011a7983 */ /* 0x000f620000300a00 */
[----:B------:R-:W-:-:S02]  /*15890*/  F2FP.F16.E4M3.UNPACK_B R17, R0 ;  /* 0x00000000ff11723e */ /* 0x000fc400020006ff */
[----:B------:R-:W-:Y:S02]  /*158a0*/  F2FP.F16.E4M3.UNPACK_B R19, R2 ;  /* 0x00000002ff13723e */ /* 0x000fe400020006ff */
[----:B------:R-:W-:Y:S02]  /*158b0*/  F2FP.F16.E4M3.UNPACK_B R16, R3 ;  /* 0x00000003ff10723e */ /* 0x000fe400020006ff */
[----:B------:R-:W-:Y:S01]  /*158c0*/  F2FP.F16.E4M3.UNPACK_B R2, R14 ;  /* 0x0000000eff02723e */ /* 0x000fe200020006ff */
[----:B----4-:R-:W-:Y:S02]  /*158d0*/  IMAD R9, R9, 0x100, R22 ;  /* 0x0000010009097824 */ /* 0x010fe400078e0216 */
[----:B---3--:R-:W-:Y:S02]  /*158e0*/  IMAD R0, R11, 0x100, R23 ;  /* 0x000001000b007824 */ /* 0x008fe400078e0217 */
[----:B--2---:R-:W-:Y:S02]  /*158f0*/  IMAD R8, R8, 0x100, R20 ;  /* 0x0000010008087824 */ /* 0x004fe400078e0214 */
[----:B-----5:R-:W-:-:S02]  /*15900*/  IMAD R10, R10, 0x100, R21 ;  /* 0x000001000a0a7824 */ /* 0x020fc400078e0215 */
[----:B------:R-:W2:Y:S04]  /*15910*/  LDL.LU.64 R20, [R1+0x120] ;  /* 0x0001200001147983 */ /* 0x000ea80000300a00 */
[----:B------:R-:W2:Y:S01]  /*15920*/  LDL.LU.64 R22, [R1+0x128] ;  /* 0x0001280001167983 */ /* 0x000ea20000300a00 */
[----:B------:R-:W-:Y:S01]  /*15930*/  F2FP.F16.E4M3.UNPACK_B R3, R15 ;  /* 0x0000000fff03723e */ /* 0x000fe200020006ff */
[C---:B------:R-:W-:Y:S08]  /*15940*/  HMMA.16816.F32 R4, R16.reuse, R12, R4 ;  /* 0x0000000c1004723c */ /* 0x040ff00000001804 */
[----:B------:R-:W-:Y:S01]  /*15950*/  HMMA.16816.F32 R16, R16, R2, R24 ;  /* 0x000000021010723c */ /* 0x000fe20000001818 */
[----:B------:R-:W3:Y:S04]  /*15960*/  LDL.LU.64 R24, [R1+0x140] ;  /* 0x0001400001187983 */ /* 0x000ee80000300a00 */
[----:B------:R-:W3:Y:S01]  /*15970*/  LDL.LU.64 R26, [R1+0x148] ;  /* 0x00014800011a7983 */ /* 0x000ee20000300a00 */
[----:B------:R-:W-:-:S02]  /*15980*/  F2FP.F16.E4M3.UNPACK_B R8, R8 ;  /* 0x00000008ff08723e */ /* 0x000fc400020006ff */
[----:B------:R-:W-:Y:S02]  /*15990*/  F2FP.F16.E4M3.UNPACK_B R10, R10 ;  /* 0x0000000aff0a723e */ /* 0x000fe400020006ff */
[----:B------:R-:W-:Y:S02]  /*159a0*/  F2FP.F16.E4M3.UNPACK_B R9, R9 ;  /* 0x00000009ff09723e */ /* 0x000fe400020006ff */
[----:B------:R-:W-:-:S07]  /*159b0*/  F2FP.F16.E4M3.UNPACK_B R11, R0 ;  /* 0x00000000ff0b723e */ /* 0x000fce00020006ff */
[----:B------:R0:W-:Y:S04]  /*159c0*/  STL [R1+0xdf0], R16 ;  /* 0x000df01001007387 */ /* 0x0001e80000100800 */
[----:B0-----:R-:W4:Y:S04]  /*159d0*/  LDL.LU R16, [R1+0x188] ;  /* 0x0001880001107983 */ /* 0x001f280000300800 */
[----:B------:R0:W-:Y:S04]  /*159e0*/  STL [R1+0xdec], R17 ;  /* 0x000dec1101007387 */ /* 0x0001e80000100800 */
[----:B0-----:R-:W5:Y:S04]  /*159f0*/  LDL.LU R17, [R1+0x19c] ;  /* 0x00019c0001117983 */ /* 0x001f680000300800 */
[----:B------:R0:W-:Y:S04]  /*15a00*/  STL [R1+0xde8], R18 ;  /* 0x000de81201007387 */ /* 0x0001e80000100800 */
[----:B0-----:R-:W4:Y:S04]  /*15a10*/  LDL.LU R18, [R1+0x180] ;  /* 0x0001800001127983 */ /* 0x001f280000300800 */
[----:B------:R0:W-:Y:S04]  /*15a20*/  STL [R1+0xde4], R19 ;  /* 0x000de41301007387 */ /* 0x0001e80000100800 */
[----:B0-----:R-:W4:Y:S04]  /*15a30*/  LDL.LU R19, [R1+0x194] ;  /* 0x0001940001137983 */ /* 0x001f280000300800 */
[----:B------:R-:W4:Y:S01]  /*15a40*/  LDL.LU R0, [R1+0xc4] ;  /* 0x0000c40001007983 */ /* 0x000f220000300800 */
[C---:B--2---:R-:W-:Y:S03]  /*15a50*/  HMMA.16816.F32 R12, R8.reuse, R12, R20 ;  /* 0x0000000c080c723c */ /* 0x044fe60000001814 */
[----:B------:R-:W2:Y:S04]  /*15a60*/  LDL.LU.64 R22, [R1+0xe10] ;  /* 0x000e100001167983 */ /* 0x000ea80000300a00 */
[----:B------:R-:W2:Y:S01]  /*15a70*/  LDL.LU.64 R20, [R1+0xe08] ;  /* 0x000e080001147983 */ /* 0x000ea20000300a00 */
[----:B---3--:R-:W-:Y:S11]  /*15a80*/  HMMA.16816.F32 R8, R8, R2, R24 ;  /* 0x000000020808723c */ /* 0x008ff60000001818 */
[----:B------:R0:W-:Y:S04]  /*15a90*/  STL [R1+0xde0], R15 ;  /* 0x000de00f01007387 */ /* 0x0001e80000100800 */
[----:B0-----:R-:W3:Y:S01]  /*15aa0*/  LDL.LU R15, [R1+0x10] ;  /* 0x00001000010f7983 */ /* 0x001ee20000300800 */
[----:B----4-:R-:W-:-:S03]  /*15ab0*/  IMAD R0, R0, 0x100, R28 ;  /* 0x0000010000007824 */ /* 0x010fc600078e021c */
[----:B------:R-:W4:Y:S04]  /*15ac0*/  LDL.LU R28, [R1+0xe00] ;  /* 0x000e0000011c7983 */ /* 0x000f280000300800 */
[----:B------:R-:W3:Y:S04]  /*15ad0*/  LDL.LU.64 R24, [R1+0xdf8] ;  /* 0x000df80001187983 */ /* 0x000ee80000300a00 */
[----:B------:R-:W3:Y:S04]  /*15ae0*/  LDL.LU R26, [R1+0x1ec] ;  /* 0x0001ec00011a7983 */ /* 0x000ee80000300800 */
[----:B------:R-:W3:Y:S01]  /*15af0*/  LDL.LU R27, [R1+0x208] ;  /* 0x00020800011b7983 */ /* 0x000ee20000300800 */
[----:B--2---:R-:W-:-:S03]  /*15b00*/  IMAD R20, R20, 0x100, R29 ;  /* 0x0000010014147824 */ /* 0x004fc600078e021d */
[----:B------:R-:W2:Y:S01]  /*15b10*/  LDL.LU R29, [R1+0x26c] ;  /* 0x00026c00011d7983 */ /* 0x000ea20000300800 */
[----:B------:R-:W-:Y:S01]  /*15b20*/  IMAD R22, R22, 0x100, R21 ;  /* 0x0000010016167824 */ /* 0x000fe200078e0215 */
[----:B------:R-:W-:Y:S02]  /*15b30*/  F2FP.F16.E4M3.UNPACK_B R21, R0 ;  /* 0x00000000ff15723e */ /* 0x000fe400020006ff */
[----:B------:R-:W-:Y:S02]  /*15b40*/  F2FP.F16.E4M3.UNPACK_B R20, R20 ;  /* 0x00000014ff14723e */ /* 0x000fe400020006ff */
[----:B------:R-:W-:Y:S01]  /*15b50*/  F2FP.F16.E4M3.UNPACK_B R22, R22 ;  /* 0x00000016ff16723e */ /* 0x000fe200020006ff */
[----:B--2---:R0:W-:Y:S04]  /*15b60*/  STL [R1+0xdbc], R29 ;  /* 0x000dbc1d01007387 */ /* 0x0041e80000100800 */
[----:B0-----:R-:W2:Y:S01]  /*15b70*/  LDL.LU R29, [R1+0x288] ;  /* 0x00028800011d7983 */ /* 0x001ea20000300800 */
[----:B----4-:R-:W-:Y:S01]  /*15b80*/  IMAD R23, R23, 0x100, R28 ;  /* 0x0000010017177824 */ /* 0x010fe200078e021c */
[----:B---3--:R-:W-:-:S02]  /*15b90*/  F2FP.F16.E4M3.UNPACK_B R2, R24.H1 ;  /* 0x00000018ff02723e */ /* 0x008fc400030006ff */
[----:B------:R-:W-:Y:S02]  /*15ba0*/  F2FP.F16.E4M3.UNPACK_B R3, R25.H1 ;  /* 0x00000019ff03723e */ /* 0x000fe400030006ff */
[----:B------:R-:W-:-:S07]  /*15bb0*/  F2FP.F16.E4M3.UNPACK_B R23, R23 ;  /* 0x00000017ff17723e */ /* 0x000fce00020006ff */
[----:B------:R-:W-:Y:S01]  /*15bc0*/  HMMA.16816.F32 R4, R20, R2, R4 ;  /* 0x000000021404723c */ /* 0x000fe20000001804 */
[----:B------:R-:W-:-:S15]  /*15bd0*/  F2FP.F16.E4M3.UNPACK_B R24, R15.H1 ;  /* 0x0000000fff18723e */ /* 0x000fde00030006ff */
[----:B------:R-:W-:-:S03]  /*15be0*/  NOP ;  /* 0x0000000000007918 */ /* 0x000fc60000000000 */
[----:B------:R-:W-:Y:S01]  /*15bf0*/  IMAD.MOV.U32 R15, RZ, RZ, R4 ;  /* 0x000000ffff0f7224 */ /* 0x000fe200078e0004 */
[----:B--2---:R0:W-:Y:S04]  /*15c00*/  STL [R1+0xdc0], R29 ;  /* 0x000dc01d01007387 */ /* 0x0041e80000100800 */
[----:B0-----:R-:W2:Y:S04]  /*15c10*/  LDL.LU R29, [R1+0x278] ;  /* 0x00027800011d7983 */ /* 0x001ea80000300800 */
[----:B------:R-:W3:Y:S04]  /*15c20*/  LDL.LU R28, [R1+0x27c] ;  /* 0x00027c00011c7983 */ /* 0x000ee80000300800 */
[----:B------:R-:W2:Y:S04]  /*15c30*/  LDL.LU R0, [R1+0x270] ;  /* 0x0002700001007983 */ /* 0x000ea80000300800 */
[----:B------:R-:W4:Y:S04]  /*15c40*/  LDL.LU R25, [R1+0x14] ;  /* 0x0000140001197983 */ /* 0x000f280000300800 */
[----:B------:R-:W-:Y:S04]  /*15c50*/  STL [R1+0x4], R5 ;  /* 0x0000040501007387 */ /* 0x000fe80000100800 */
[----:B------:R0:W-:Y:S04]  /*15c60*/  STL.64 [R1+0x8], R6 ;  /* 0x0000080601007387 */ /* 0x0001e80000100a00 */
[----:B------:R-:W2:Y:S04]  /*15c70*/  LDL.LU R4, [R1+0x184] ;  /* 0x0001840001047983 */ /* 0x000ea80000300800 */
[----:B0-----:R-:W5:Y:S04]  /*15c80*/  LDL.LU R6, [R1+0x198] ;  /* 0x0001980001067983 */ /* 0x001f680000300800 */
[----:B------:R-:W3:Y:S04]  /*15c90*/  LDL.LU R5, [R1+0x17c] ;  /* 0x00017c0001057983 */ /* 0x000ee80000300800 */
[----:B------:R-:W4:Y:S01]  /*15ca0*/  LDL.LU R7, [R1+0x18c] ;  /* 0x00018c0001077983 */ /* 0x000f220000300800 */
[----:B--2---:R-:W-:-:S03]  /*15cb0*/  IMAD R4, R4, 0x100, R16 ;  /* 0x0000010004047824 */ /* 0x004fc600078e0210 */
[----:B------:R-:W2:Y:S01]  /*15cc0*/  LDL.LU R16, [R1+0xdf0] ;  /* 0x000df00001107983 */ /* 0x000ea20000300800 */
[----:B-----5:R-:W-:Y:S02]  /*15cd0*/  IMAD R6, R6, 0x100, R17 ;  /* 0x0000010006067824 */ /* 0x020fe400078e0211 */
[----:B---3--:R-:W-:Y:S01]  /*15ce0*/  IMAD R5, R5, 0x100, R18 ;  /* 0x0000010005057824 */ /* 0x008fe200078e0212 */
[----:B------:R-:W2:Y:S04]  /*15cf0*/  LDL.LU R17, [R1+0xdec] ;  /* 0x000dec0001117983 */ /* 0x000ea80000300800 */
[----:B------:R-:W2:Y:S01]  /*15d00*/  LDL.LU R18, [R1+0xde8] ;  /* 0x000de80001127983 */ /* 0x000ea20000300800 */
[----:B----4-:R-:W-:-:S03]  /*15d10*/  IMAD R7, R7, 0x100, R19 ;  /* 0x0000010007077824 */ /* 0x010fc600078e0213 */
[----:B------:R-:W2:Y:S01]  /*15d20*/  LDL.LU R19, [R1+0xde4] ;  /* 0x000de40001137983 */ /* 0x000ea20000300800 */
[----:B------:R-:W-:-:S07]  /*15d30*/  F2FP.F16.E4M3.UNPACK_B R25, R25.H1 ;  /* 0x00000019ff19723e */ /* 0x000fce00030006ff */
[----:B--2---:R-:W-:Y:S01]  /*15d40*/  HMMA.16816.F32 R16, R20, R24, R16 ;  /* 0x000000181410723c */ /* 0x004fe20000001810 */
[----:B------:R-:W2:Y:S04]  /*15d50*/  LDL.LU R21, [R1+0x1e4] ;  /* 0x0001e40001157983 */ /* 0x000ea80000300800 */
[----:B------:R-:W3:Y:S04]  /*15d60*/  LDL.LU R23, [R1+0x200] ;  /* 0x0002000001177983 */ /* 0x000ee80000300800 */
[----:B------:R-:W4:Y:S04]  /*15d70*/  LDL.LU R20, [R1+0x1f0] ;  /* 0x0001f00001147983 */ /* 0x000f280000300800 */
[----:B------:R-:W5:Y:S06]  /*15d80*/  LDL.LU R22, [R1+0x210] ;  /* 0x0002100001167983 */ /* 0x000f6c0000300800 */
[----:B------:R-:W-:Y:S04]  /*15d90*/  STL.64 [R1+0xdd0], R18 ;  /* 0x000dd01201007387 */ /* 0x000fe80000100a00 */
[----:B------:R0:W-:Y:S02]  /*15da0*/  STL.64 [R1+0xdc8], R16 ;  /* 0x000dc81001007387 */ /* 0x0001e40000100a00 */
[----:B0-----:R-:W-:-:S02]  /*15db0*/  IMAD.MOV.U32 R16, RZ, RZ, R15 ;  /* 0x000000ffff107224 */ /* 0x001fc400078e000f */
[----:B------:R-:W4:Y:S01]  /*15dc0*/  LDL.LU R15, [R1+0xde0] ;  /* 0x000de000010f7983 */ /* 0x000f220000300800 */
[----:B------:R-:W-:Y:S02]  /*15dd0*/  F2FP.F16.E4M3.UNPACK_B R4, R4 ;  /* 0x00000004ff04723e */ /* 0x000fe400020006ff */
[----:B------:R-:W-:Y:S02]  /*15de0*/  F2FP.F16.E4M3.UNPACK_B R6, R6 ;  /* 0x00000006ff06723e */ /* 0x000fe400020006ff */
[----:B------:R-:W-:Y:S02]  /*15df0*/  F2FP.F16.E4M3.UNPACK_B R5, R5 ;  /* 0x00000005ff05723e */ /* 0x000fe400020006ff */
[----:B------:R-:W-:Y:S01]  /*15e00*/  F2FP.F16.E4M3.UNPACK_B R7, R7 ;  /* 0x00000007ff07723e */ /* 0x000fe200020006ff */
[----:B------:R-:W5:Y:S04]  /*15e10*/  LDL.LU R17, [R1+0x4] ;  /* 0x0000040001117983 */ /* 0x000f680000300800 */
[----:B------:R-:W5:Y:S04]  /*15e20*/  LDL.LU R18, [R1+0x8] ;  /* 0x0000080001127983 */ /* 0x000f680000300800 */
[----:B------:R-:W5:Y:S01]  /*15e30*/  LDL.LU R19, [R1+0xc] ;  /* 0x00000c0001137983 */ /* 0x000f620000300800 */
[----:B------:R-:W-:Y:S01]  /*15e40*/  HMMA.16816.F32 R8, R4, R24, R8 ;  /* 0x000000180408723c */ /* 0x000fe20000001808 */
[----:B--2---:R-:W-:-:S02]  /*15e50*/  IMAD R21, R21, 0x100, R26 ;  /* 0x0000010015157824 */ /* 0x004fc400078e021a */
[----:B---3--:R-:W-:-:S05]  /*15e60*/  IMAD R23, R23, 0x100, R27 ;  /* 0x0000010017177824 */ /* 0x008fca00078e021b */
[----:B----4-:R-:W-:Y:S01]  /*15e70*/  HMMA.16816.F32 R12, R4, R2, R12 ;  /* 0x00000002040c723c */ /* 0x010fe2000000180c */
[----:B------:R-:W2:Y:S04]  /*15e80*/  LDL.LU R2, [R1+0x1f4] ;  /* 0x0001f40001027983 */ /* 0x000ea80000300800 */
[----:B------:R-:W5:Y:S04]  /*15e90*/  LDL.LU R3, [R1+0x214] ;  /* 0x0002140001037983 */ /* 0x000f680000300800 */
[----:B------:R-:W3:Y:S04]  /*15ea0*/  LDL.LU R26, [R1+0xddc] ;  /* 0x000ddc00011a7983 */ /* 0x000ee80000300800 */
[----:B------:R-:W4:Y:S04]  /*15eb0*/  LDL.LU R27, [R1+0xdd8] ;  /* 0x000dd800011b7983 */ /* 0x000f280000300800 */
[----:B------:R-:W4:Y:S01]  /*15ec0*/  LDL R25, [R1+0x18] ;  /* 0x0000180001197983 */ /* 0x000f220000100800 */
[----:B------:R-:W-:-:S02]  /*15ed0*/  F2FP.F16.E4M3.UNPACK_B R21, R21 ;  /* 0x00000015ff15723e */ /* 0x000fc400020006ff */
[----:B------:R-:W-:Y:S01]  /*15ee0*/  F2FP.F16.E4M3.UNPACK_B R23, R23 ;  /* 0x00000017ff17723e */ /* 0x000fe200020006ff */
[----:B------:R-:W4:Y:S04]  /*15ef0*/  LDL R5, [R1+0x1c] ;  /* 0x00001c0001057983 */ /* 0x000f280000100800 */
[----:B------:R-:W4:Y:S04]  /*15f00*/  LDL.LU R6, [R1+0x284] ;  /* 0x0002840001067983 */ /* 0x000f280000300800 */
[----:B------:R-:W4:Y:S04]  /*15f10*/  LDL.LU R7, [R1+0x268] ;  /* 0x0002680001077983 */ /* 0x000f280000300800 */
[----:B------:R-:W4:Y:S01]  /*15f20*/  LDL.LU R24, [R1+0x280] ;  /* 0x0002800001187983 */ /* 0x000f220000300800 */
[----:B------:R-:W-:-:S02]  /*15f30*/  IMAD R0, R0, 0x100, R29 ;  /* 0x0000010000007824 */ /* 0x000fc400078e021d */
[----:B--2---:R-:W-:Y:S02]  /*15f40*/  IMAD R20, R20, 0x100, R2 ;  /* 0x0000010014147824 */ /* 0x004fe400078e0202 */
[----:B-----5:R-:W-:Y:S01]  /*15f50*/  IMAD R22, R22, 0x100, R3 ;  /* 0x0000010016167824 */ /* 0x020fe200078e0203 */
[----:B---3--:R-:W-:Y:S02]  /*15f60*/  F2FP.F16.E4M3.UNPACK_B R2, R26 ;  /* 0x0000001aff02723e */ /* 0x008fe400020006ff */
[----:B----4-:R-:W-:Y:S02]  /*15f70*/  F2FP.F16.E4M3.UNPACK_B R3, R27 ;  /* 0x0000001bff03723e */ /* 0x010fe400020006ff */
[----:B------:R-:W-:Y:S02]  /*15f80*/  F2FP.F16.E4M3.UNPACK_B R20, R20 ;  /* 0x00000014ff14723e */ /* 0x000fe400020006ff */
[----:B------:R-:W-:-:S07]  /*15f90*/  F2FP.F16.E4M3.UNPACK_B R22, R22 ;  /* 0x00000016ff16723e */ /* 0x000fce00020006ff */
[----:B------:R-:W-:Y:S01]  /*15fa0*/  HMMA.16816.F32 R16, R20, R2, R16 ;  /* 0x000000021410723c */ /* 0x000fe20000001810 */
[----:B------:R-:W-:-:S15]  /*15fb0*/  F2FP.F16.E4M3.UNPACK_B R4, R25 ;  /* 0x00000019ff04723e */ /* 0x000fde00020006ff */
[----:B------:R-:W-:-:S03]  /*15fc0*/  NOP ;  /* 0x0000000000007918 */ /* 0x000fc60000000000 */
[----:B------:R-:W-:Y:S04]  /*15fd0*/  STL [R1], R16 ;  /* 0x0000001001007387 */ /* 0x000fe80000100800 */
[----:B------:R0:W-:Y:S01]  /*15fe0*/  STL.64 [R1+0x8], R18 ;  /* 0x0000081201007387 */ /* 0x0001e20000100a00 */
[----:B------:R-:W-:-:S03]  /*15ff0*/  IMAD.MOV.U32 R25, RZ, RZ, R17 ;  /* 0x000000ffff197224 */ /* 0x000fc600078e0011 */
[----:B0-----:R-:W2:Y:S04]  /*16000*/  LDL.LU.64 R18, [R1+0xdd0] ;  /* 0x000dd00001127983 */ /* 0x001ea80000300a00 */
[----:B------:R-:W2:Y:S04]  /*16010*/  LDL.LU.64 R16, [R1+0xdc8] ;  /* 0x000dc80001107983 */ /* 0x000ea80000300a00 */
[----:B------:R-:W3:Y:S02]  /*16020*/  LDL.LU R29, [R1+0xdc0] ;  /* 0x000dc000011d7983 */ /* 0x000ee40000300800 */
[----:B---3--:R-:W-:-:S02]  /*16030*/  IMAD R6, R6, 0x100, R29 ;  /* 0x0000010006067824 */ /* 0x008fc400078e021d */
[----:B------:R-:W3:Y:S01]  /*16040*/  LDL.LU R29, [R1+0xdbc] ;  /* 0x000dbc00011d7983 */ /* 0x000ee20000300800 */
[----:B------:R-:W-:Y:S02]  /*16050*/  IMAD R24, R28, 0x100, R24 ;  /* 0x000001001c187824 */ /* 0x000fe400078e0218 */
[----:B---3--:R-:W-:Y:S02]  /*16060*/  IMAD R7, R7, 0x100, R29 ;  /* 0x0000010007077824 */ /* 0x008fe400078e021d */
[----:B------:R-:W3:Y:S04]  /*16070*/  LDL.LU R29, [R1+0xdb8] ;  /* 0x000db800011d7983 */ /* 0x000ee80000300800 */
[----:B------:R-:W4:Y:S04]  /*16080*/  LDL.LU R28, [R1+0x2c8] ;  /* 0x0002c800011c7983 */ /* 0x000f280000300800 */
[----:B----4-:R0:W-:Y:S04]  /*16090*/  STL [R1+0xd98], R28 ;  /* 0x000d981c01007387 */ /* 0x0101e80000100800 */
[----:B0-----:R-:W4:Y:S01]  /*160a0*/  LDL.LU R28, [R1+0x2bc] ;  /* 0x0002bc00011c7983 */ /* 0x001f220000300800 */
[----:B------:R-:W-:-:S07]  /*160b0*/  F2FP.F16.E4M3.UNPACK_B R5, R5 ;  /* 0x00000005ff05723e */ /* 0x000fce00020006ff */
[----:B--2---:R-:W-:Y:S01]  /*160c0*/  HMMA.16816.F32 R16, R20, R4, R16 ;  /* 0x000000041410723c */ /* 0x004fe20000001810 */
[----:B----4-:R0:W-:Y:S04]  /*160d0*/  STL [R1+0xd9c], R28 ;  /* 0x000d9c1c01007387 */ /* 0x0101e80000100800 */
[----:B0-----:R-:W2:Y:S01]  /*160e0*/  LDL.LU R28, [R1+0x2d4] ;  /* 0x0002d400011c7983 */ /* 0x001ea20000300800 */
[----:B------:R-:W-:Y:S02]  /*160f0*/  F2FP.F16.E4M3.UNPACK_B R20, R0 ;  /* 0x00000000ff14723e */ /* 0x000fe400020006ff */
[----:B------:R-:W-:Y:S02]  /*16100*/  F2FP.F16.E4M3.UNPACK_B R22, R6 ;  /* 0x00000006ff16723e */ /* 0x000fe400020006ff */
[----:B------:R-:W-:-:S02]  /*16110*/  F2FP.F16.E4M3.UNPACK_B R21, R7 ;  /* 0x00000007ff15723e */ /* 0x000fc400020006ff */
[----:B------:R-:W-:Y:S01]  /*16120*/  F2FP.F16.E4M3.UNPACK_B R23, R24 ;  /* 0x00000018ff17723e */ /* 0x000fe200020006ff */
[----:B--2---:R0:W-:Y:S04]  /*16130*/  STL [R1+0xda0], R28 ;  /* 0x000da01c01007387 */ /* 0x0041e80000100800 */
[----:B0-----:R-:W2:Y:S04]  /*16140*/  LDL.LU R28, [R1+0x2c4] ;  /* 0x0002c400011c7983 */ /* 0x001ea80000300800 */
[----:B------:R0:W-:Y:S04]  /*16150*/  STL.64 [R1+0xdb0], R18 ;  /* 0x000db01201007387 */ /* 0x0001e80000100a00 */
[----:B0-----:R-:W4:Y:S04]  /*16160*/  LDL.LU R18, [R1+0x2b4] ;  /* 0x0002b40001127983 */ /* 0x001f280000300800 */
[----:B------:R-:W4:Y:S04]  /*16170*/  LDL.LU R19, [R1+0x2b0] ;  /* 0x0002b00001137983 */ /* 0x000f280000300800 */
[----:B------:R0:W-:Y:S04]  /*16180*/  STL.64 [R1+0xda8], R16 ;  /* 0x000da81001007387 */ /* 0x0001e80000100a00 */
[----:B0-----:R-:W5:Y:S04]  /*16190*/  LDL.LU R16, [R1+0x2a4] ;  /* 0x0002a40001107983 */ /* 0x001f680000300800 */
[----:B------:R-:W5:Y:S04]  /*161a0*/  LDL.LU R17, [R1+0x2a0] ;  /* 0x0002a00001117983 */ /* 0x000f680000300800 */
[----:B------:R-:W2:Y:S04]  /*161b0*/  LDL.LU R0, [R1+0x298] ;  /* 0x0002980001007983 */ /* 0x000ea80000300800 */
[----:B------:R-:W2:Y:S04]  /*161c0*/  LDL.LU R6, [R1+0x2a8] ;  /* 0x0002a80001067983 */ /* 0x000ea80000300800 */
[----:B------:R-:W2:Y:S04]  /*161d0*/  LDL.LU R7, [R1+0x2ac] ;  /* 0x0002ac0001077983 */ /* 0x000ea80000300800 */
[----:B------:R-:W2:Y:S01]  /*161e0*/  LDL.LU R24, [R1+0x29c] ;  /* 0x00029c0001187983 */ /* 0x000ea20000300800 */
[C---:B------:R-:W-:Y:S08]  /*161f0*/  HMMA.16816.F32 R8, R20.reuse, R4, R8 ;  /* 0x000000041408723c */ /* 0x040ff00000001808 */
[----:B------:R-:W-:Y:S01]  /*16200*/  HMMA.16816.F32 R12, R20, R2, R12 ;  /* 0x00000002140c723c */ /* 0x000fe2000000180c */
[----:B------:R-:W2:Y:S04]  /*16210*/  LDL.LU R3, [R1+0x1c] ;  /* 0x00001c0001037983 */ /* 0x000ea80000300800 */
[----:B---3--:R0:W-:Y:S01]  /*16220*/  STL [R1+0xd40], R29 ;  /* 0x000d401d01007387 */ /* 0x0081e20000100800 */
[----:B------:R-:W-:-:S02]  /*16230*/  F2FP.F16.E4M3.UNPACK_B R20, R26.H1 ;  /* 0x0000001aff14723e */ /* 0x000fc400030006ff */
[----:B------:R-:W-:Y:S01]  /*16240*/  F2FP.F16.E4M3.UNPACK_B R21, R27.H1 ;  /* 0x0000001bff15723e */ /* 0x000fe200030006ff */
[----:B-----5:R-:W-:Y:S01]  /*16250*/  IMAD R2, R17, 0x100, R16 ;  /* 0x0000010011027824 */ /* 0x020fe200078e0210 */
[----:B------:R-:W-:Y:S02]  /*16260*/  LOP3.LUT R16, R29, 0x40, RZ, 0x3c, !PT ;  /* 0x000000401d107812 */ /* 0x000fe400078e3cff */
[----:B0-----:R-:W3:Y:S04]  /*16270*/  LDL.LU R29, [R1+0x2cc] ;  /* 0x0002cc00011d7983 */ /* 0x001ee80000300800 */
[----:B------:R-:W-:Y:S04]  /*16280*/  STL [R1+0x10], R16 ;  /* 0x0000101001007387 */ /* 0x000fe80000100800 */
[----:B------:R-:W5:Y:S04]  /*16290*/  LDL.LU R22, [R1+0x2d0] ;  /* 0x0002d00001167983 */ /* 0x000f680000300800 */
[----:B------:R-:W3:Y:S04]  /*162a0*/  LDL.LU R23, [R1+0x2b8] ;  /* 0x0002b80001177983 */ /* 0x000ee80000300800 */
[----:B------:R-:W-:Y:S04]  /*162b0*/  STL [R1+0xd94], R8 ;  /* 0x000d940801007387 */ /* 0x000fe80000100800 */
[----:B------:R-:W-:Y:S04]  /*162c0*/  STL [R1+0xd90], R9 ;  /* 0x000d900901007387 */ /* 0x000fe80000100800 */
[----:B------:R-:W-:Y:S04]  /*162d0*/  STL [R1+0xd8c], R10 ;  /* 0x000d8c0a01007387 */ /* 0x000fe80000100800 */
[----:B------:R-:W-:Y:S04]  /*162e0*/  STL [R1+0xd88], R11 ;  /* 0x000d880b01007387 */ /* 0x000fe80000100800 */
[----:B------:R-:W0:Y:S01]  /*162f0*/  LDSM.16.M88.4 R8, [R16+UR5] ;  /* 0x000000051008783b */ /* 0x000e220008000200 */
[----:B--2---:R-:W-:-:S03]  /*16300*/  IMAD R0, R0, 0x100, R24 ;  /* 0x0000010000007824 */ /* 0x004fc600078e0218 */
[----:B------:R-:W2:Y:S04]  /*16310*/  LDL.LU R24, [R1] ;  /* 0x0000000001187983 */ /* 0x000ea80000300800 */
[----:B------:R-:W2:Y:S04]  /*16320*/  LDL.LU R26, [R1+0x8] ;  /* 0x00000800011a7983 */ /* 0x000ea80000300800 */
[----:B------:R-:W2:Y:S01]  /*16330*/  LDL.LU R27, [R1+0xc] ;  /* 0x00000c00011b7983 */ /* 0x000ea20000300800 */
[----:B------:R-:W-:-:S03]  /*16340*/  F2FP.F16.E4M3.UNPACK_B R5, R0 ;  /* 0x00000000ff05723e */ /* 0x000fc600020006ff */
[----:B0-----:R0:W-:Y:S04]  /*16350*/  STL.64 [R1+0x20], R8 ;  /* 0x0000200801007387 */ /* 0x0011e80000100a00 */
[----:B------:R1:W-:Y:S04]  /*16360*/  STL.64 [R1+0x28], R10 ;  /* 0x0000280a01007387 */ /* 0x0003e80000100a00 */
[----:B0-----:R-:W2:Y:S04]  /*16370*/  LDL.LU R8, [R1+0x2e0] ;  /* 0x0002e00001087983 */ /* 0x001ea80000300800 */
[----:B------:R-:W2:Y:S04]  /*16380*/  LDL.LU R9, [R1+0x2f0] ;  /* 0x0002f00001097983 */ /* 0x000ea80000300800 */
[----:B-1----:R-:W2:Y:S04]  /*16390*/  LDL.LU R10, [R1+0x2e8] ;  /* 0x0002e800010a7983 */ /* 0x002ea80000300800 */
[----:B------:R-:W2:Y:S04]  /*163a0*/  LDL.LU R11, [R1+0x2f8] ;  /* 0x0002f800010b7983 */ /* 0x000ea80000300800 */
[----:B------:R-:W2:Y:S01]  /*163b0*/  LDL.LU R0, [R1+0x2c0] ;  /* 0x0002c00001007983 */ /* 0x000ea20000300800 */
[----:B------:R-:W-:-:S02]  /*163c0*/  IMAD R7, R6, 0x100, R7 ;  /* 0x0000010006077824 */ /* 0x000fc400078e0207 */
[----:B----4-:R-:W-:Y:S02]  /*163d0*/  IMAD R6, R19, 0x100, R18 ;  /* 0x0000010013067824 */ /* 0x010fe400078e0212 */
[----:B------:R-:W0:Y:S01]  /*163e0*/  LDSM.16.M88.4 R16, [R16+UR5+0x2000] ;  /* 0x002000051010783b */ /* 0x000e220008000200 */
[----:B------:R-:W-:-:S03]  /*163f0*/  F2FP.F16.E4M3.UNPACK_B R4, R2 ;  /* 0x00000002ff04723e */ /* 0x000fc600020006ff */
[----:B------:R-:W4:Y:S04]  /*16400*/  LDL.LU R2, [R1+0x18] ;  /* 0x0000180001027983 */ /* 0x000f280000300800 */
[----:B0-----:R-:W-:Y:S04]  /*16410*/  STL.64 [R1+0x30], R16 ;  /* 0x0000301001007387 */ /* 0x001fe80000100a00 */
[----:B------:R0:W-:Y:S04]  /*16420*/  STL.64 [R1+0x38], R18 ;  /* 0x0000381201007387 */ /* 0x0001e80000100a00 */
[----:B0-----:R-:W3:Y:S04]  /*16430*/  LDL.LU.64 R18, [R1+0xdb0] ;  /* 0x000db00001127983 */ /* 0x001ee80000300a00 */
[----:B------:R-:W3:Y:S01]  /*16440*/  LDL.LU.64 R16, [R1+0xda8] ;  /* 0x000da80001107983 */ /* 0x000ee20000300a00 */
[----:B--2---:R-:W-:-:S03]  /*16450*/  IMAD R0, R0, 0x100, R28 ;  /* 0x0000010000007824 */ /* 0x004fc600078e021c */
[----:B------:R-:W5:Y:S02]  /*16460*/  LDL.LU R28, [R1+0xda0] ;  /* 0x000da000011c7983 */ /* 0x000f640000300800 */
[----:B-----5:R-:W-:Y:S02]  /*16470*/  IMAD R22, R22, 0x100, R28 ;  /* 0x0000010016167824 */ /* 0x020fe400078e021c */
[----:B------:R-:W3:Y:S02]  /*16480*/  LDL.LU R28, [R1+0xd9c] ;  /* 0x000d9c00011c7983 */ /* 0x000ee40000300800 */
[----:B---3--:R-:W-:Y:S02]  /*16490*/  IMAD R23, R23, 0x100, R28 ;  /* 0x0000010017177824 */ /* 0x008fe400078e021c */
[----:B------:R-:W2:Y:S02]  /*164a0*/  LDL.LU R28, [R1+0xd98] ;  /* 0x000d9800011c7983 */ /* 0x000ea40000300800 */
[----:B--2---:R-:W-:-:S02]  /*164b0*/  IMAD R28, R28, 0x100, R29 ;  /* 0x000001001c1c7824 */ /* 0x004fc400078e021d */
[----:B------:R-:W2:Y:S04]  /*164c0*/  LDL.LU R29, [R1+0x30c] ;  /* 0x00030c00011d7983 */ /* 0x000ea80000300800 */
[----:B--2---:R0:W-:Y:S04]  /*164d0*/  STL [R1+0xd7c], R29 ;  /* 0x000d7c1d01007387 */ /* 0x0041e80000100800 */
[----:B0-----:R-:W2:Y:S01]  /*164e0*/  LDL.LU R29, [R1+0x300] ;  /* 0x00030000011d7983 */ /* 0x001ea20000300800 */
[----:B------:R-:W-:Y:S02]  /*164f0*/  F2FP.F16.E4M3.UNPACK_B R7, R7 ;  /* 0x00000007ff07723e */ /* 0x000fe400020006ff */
[----:B------:R-:W-:-:S02]  /*16500*/  F2FP.F16.E4M3.UNPACK_B R6, R6 ;  /* 0x00000006ff06723e */ /* 0x000fc400020006ff */
[----:B----4-:R-:W-:Y:S02]  /*16510*/  F2FP.F16.E4M3.UNPACK_B R2, R2.H1 ;  /* 0x00000002ff02723e */ /* 0x010fe400030006ff */
[----:B------:R-:W-:Y:S01]  /*16520*/  F2FP.F16.E4M3.UNPACK_B R3, R3.H1 ;  /* 0x00000003ff03723e */ /* 0x000fe200030006ff */
[----:B--2---:R0:W-:Y:S04]  /*16530*/  STL [R1+0xd80], R29 ;  /* 0x000d801d01007387 */ /* 0x0041e80000100800 */
[----:B0-----:R-:W2:Y:S01]  /*16540*/  LDL.LU R29, [R1+0x318] ;  /* 0x00031800011d7983 */ /* 0x001ea20000300800 */
[C---:B------:R-:W-:Y:S08]  /*16550*/  HMMA.16816.F32 R24, R4.reuse, R20, R24 ;  /* 0x000000140418723c */ /* 0x040ff00000001818 */
[----:B------:R-:W-:Y:S01]  /*16560*/  HMMA.16816.F32 R16, R4, R2, R16 ;  /* 0x000000020410723c */ /* 0x000fe20000001810 */
[----:B------:R-:W-:-:S02]  /*16570*/  F2FP.F16.E4M3.UNPACK_B R4, R0 ;  /* 0x00000000ff04723e */ /* 0x000fc400020006ff */
[----:B------:R-:W-:Y:S02]  /*16580*/  F2FP.F16.E4M3.UNPACK_B R6, R22 ;  /* 0x00000016ff06723e */ /* 0x000fe400020006ff */
[----:B------:R-:W-:Y:S02]  /*16590*/  F2FP.F16.E4M3.UNPACK_B R5, R23 ;  /* 0x00000017ff05723e */ /* 0x000fe400020006ff */
[----:B------:R-:W-:-:S07]  /*165a0*/  F2FP.F16.E4M3.UNPACK_B R7, R28 ;  /* 0x0000001cff07723e */ /* 0x000fce00020006ff */
[----:B------:R-:W-:Y:S01]  /*165b0*/  HMMA.16816.F32 R12, R4, R20, R12 ;  /* 0x00000014040c723c */ /* 0x000fe2000000180c */
[----:B--2---:R0:W-:Y:S04]  /*165c0*/  STL [R1+0xd84], R29 ;  /* 0x000d841d01007387 */ /* 0x0041e80000100800 */
[----:B0-----:R-:W2:Y:S04]  /*165d0*/  LDL.LU R29, [R1+0x308] ;  /* 0x00030800011d7983 */ /* 0x001ea80000300800 */
[----:B------:R-:W2:Y:S04]  /*165e0*/  LDL.LU R0, [R1+0x304] ;  /* 0x0003040001007983 */ /* 0x000ea80000300800 */
[----:B------:R-:W3:Y:S04]  /*165f0*/  LDL.LU R22, [R1+0x2f4] ;  /* 0x0002f40001167983 */ /* 0x000ee80000300800 */
[----:B------:R-:W4:Y:S04]  /*16600*/  LDL.LU R23, [R1+0x2ec] ;  /* 0x0002ec0001177983 */ /* 0x000f280000300800 */
[----:B------:R-:W5:Y:S04]  /*16610*/  LDL.LU R28, [R1+0x310] ;  /* 0x00031000011c7983 */ /* 0x000f680000300800 */
[----:B------:R-:W2:Y:S04]  /*16620*/  LDL.LU R21, [R1+0x2dc] ;  /* 0x0002dc0001157983 */ /* 0x000ea80000300800 */
[----:B------:R-:W3:Y:S01]  /*16630*/  LDL.LU R20, [R1+0x2e4] ;  /* 0x0002e40001147983 */ /* 0x000ee20000300800 */
[----:B----4-:R-:W-:-:S02]  /*16640*/  IMAD R23, R23, 0x100, R9 ;  /* 0x0000010017177824 */ /* 0x010fc400078e0209 */
[----:B--2---:R-:W-:Y:S02]  /*16650*/  IMAD R21, R21, 0x100, R8 ;  /* 0x0000010015157824 */ /* 0x004fe400078e0208 */
[----:B---3--:R-:W-:Y:S01]  /*16660*/  IMAD R20, R20, 0x100, R10 ;  /* 0x0000010014147824 */ /* 0x008fe200078e020a */
[----:B------:R-:W2:Y:S04]  /*16670*/  LDL.LU R8, [R1+0xd94] ;  /* 0x000d940001087983 */ /* 0x000ea80000300800 */
[----:B------:R-:W2:Y:S04]  /*16680*/  LDL.LU R9, [R1+0xd90] ;  /* 0x000d900001097983 */ /* 0x000ea80000300800 */
[----:B------:R-:W2:Y:S01]  /*16690*/  LDL.LU R10, [R1+0xd8c] ;  /* 0x000d8c00010a7983 */ /* 0x000ea20000300800 */
[----:B------:R-:W-:-:S03]  /*166a0*/  IMAD R22, R22, 0x100, R11 ;  /* 0x0000010016167824 */ /* 0x000fc600078e020b */
[----:B------:R-:W2:Y:S01]  /*166b0*/  LDL.LU R11, [R1+0xd88] ;  /* 0x000d8800010b7983 */ /* 0x000ea20000300800 */
[----:B------:R-:W-:Y:S01]  /*166c0*/  IMAD R0, R0, 0x100, R29 ;  /* 0x0000010000007824 */ /* 0x000fe200078e021d */
[----:B--2---:R-:W-:Y:S02]  /*166d0*/  HMMA.16816.F32 R8, R4, R2, R8 ;  /* 0x000000020408723c */ /* 0x004fe40000001808 */
[----:B------:R-:W2:Y:S04]  /*166e0*/  LDL R4, [R1+0x20] ;  /* 0x0000200001047983 */ /* 0x000ea80000100800 */
[----:B------:R-:W3:Y:S04]  /*166f0*/  LDL R5, [R1+0x24] ;  /* 0x0000240001057983 */ /* 0x000ee80000100800 */
[----:B------:R-:W4:Y:S04]  /*16700*/  LDL R2, [R1+0x30] ;  /* 0x0000300001027983 */ /* 0x000f280000100800 */
[----:B------:R-:W2:Y:S04]  /*16710*/  LDL R3, [R1+0x34] ;  /* 0x0000340001037983 */ /* 0x000ea80000100800 */
[----:B------:R-:W2:Y:S04]  /*16720*/  LDL.LU R6, [R1+0x314] ;  /* 0x0003140001067983 */ /* 0x000ea80000300800 */
[----:B------:R-:W2:Y:S04]  /*16730*/  LDL.LU R7, [R1+0x2fc] ;  /* 0x0002fc0001077983 */ /* 0x000ea80000300800 */
        /* <DEDUP_REMOVED lines=8> */
[----:B------:R-:W2:Y:S02]  /*167c0*/  LDL.LU R29, [R1+0xd84] ;  /* 0x000d8400011d7983 */ /* 0x000ea40000300800 */
[----:B--2---:R-:W-:-:S02]  /*167d0*/  IMAD R6, R6, 0x100, R29 ;  /* 0x0000010006067824 */ /* 0x004fc400078e021d */
[----:B------:R-:W2:Y:S02]  /*167e0*/  LDL.LU R29, [R1+0xd80] ;  /* 0x000d8000011d7983 */ /* 0x000ea40000300800 */
[----:B--2---:R-:W-:Y:S02]  /*167f0*/  IMAD R7, R7, 0x100, R29 ;  /* 0x0000010007077824 */ /* 0x004fe400078e021d */
[----:B------:R-:W5:Y:S02]  /*16800*/  LDL.LU R29, [R1+0xd7c] ;  /* 0x000d7c00011d7983 */ /* 0x000f640000300800 */
[----:B-----5:R-:W-:Y:S02]  /*16810*/  IMAD R28, R29, 0x100, R28 ;  /* 0x000001001d1c7824 */ /* 0x020fe400078e021c */
[----:B------:R-:W2:Y:S04]  /*16820*/  LDL.LU R29, [R1+0x34c] ;  /* 0x00034c00011d7983 */ /* 0x000ea80000300800 */
[----:B--2---:R0:W-:Y:S04]  /*16830*/  STL [R1+0xd60], R29 ;  /* 0x000d601d01007387 */ /* 0x0041e80000100800 */
[----:B0-----:R-:W2:Y:S01]  /*16840*/  LDL.LU R29, [R1+0x340] ;  /* 0x00034000011d7983 */ /* 0x001ea20000300800 */
[----:B------:R-:W-:-:S02]  /*16850*/  F2FP.F16.E4M3.UNPACK_B R21, R21 ;  /* 0x00000015ff15723e */ /* 0x000fc400020006ff */
[----:B------:R-:W-:Y:S02]  /*16860*/  F2FP.F16.E4M3.UNPACK_B R23, R23 ;  /* 0x00000017ff17723e */ /* 0x000fe400020006ff */
[----:B------:R-:W-:Y:S02]  /*16870*/  F2FP.F16.E4M3.UNPACK_B R20, R20 ;  /* 0x00000014ff14723e */ /* 0x000fe400020006ff */
[----:B------:R-:W-:Y:S02]  /*16880*/  F2FP.F16.E4M3.UNPACK_B R22, R22 ;  /* 0x00000016ff16723e */ /* 0x000fe400020006ff */
[----:B------:R-:W-:Y:S02]  /*16890*/  F2FP.F16.E4M3.UNPACK_B R4, R4 ;  /* 0x00000004ff04723e */ /* 0x000fe400020006ff */
[----:B---3--:R-:W-:Y:S02]  /*168a0*/  F2FP.F16.E4M3.UNPACK_B R5, R5 ;  /* 0x00000005ff05723e */ /* 0x008fe400020006ff */
[----:B----4-:R-:W-:-:S02]  /*168b0*/  F2FP.F16.E4M3.UNPACK_B R2, R2 ;  /* 0x00000002ff02723e */ /* 0x010fc400020006ff */
[----:B------:R-:W-:Y:S01]  /*168c0*/  F2FP.F16.E4M3.UNPACK_B R3, R3 ;  /* 0x00000003ff03723e */ /* 0x000fe200020006ff */
        /* <DEDUP_REMOVED lines=11> */
[----:B------:R-:W3:Y:S04]  /*16980*/  LDL.LU R0, [R1+0x31c] ;  /* 0x00031c0001007983 */ /* 0x000ee80000300800 */
[----:B------:R-:W4:Y:S04]  /*16990*/  LDL.LU R6, [R1+0x334] ;  /* 0x0003340001067983 */ /* 0x000f280000300800 */
[----:B------:R-:W5:Y:S04]  /*169a0*/  LDL.LU R7, [R1+0x33c] ;  /* 0x00033c0001077983 */ /* 0x000f680000300800 */
[----:B------:R-:W2:Y:S04]  /*169b0*/  LDL.LU R28, [R1+0x350] ;  /* 0x00035000011c7983 */ /* 0x000ea80000300800 */
[----:B------:R-:W2:Y:S04]  /*169c0*/  LDL.LU R4, [R1+0x32c] ;  /* 0x00032c0001047983 */ /* 0x000ea80000300800 */
[----:B------:R-:W4:Y:S01]  /*169d0*/  LDL.LU R5, [R1+0x324] ;  /* 0x0003240001057983 */ /* 0x000f220000300800 */
[----:B---3--:R-:W-:-:S03]  /*169e0*/  IMAD R0, R0, 0x100, R8 ;  /* 0x0000010000007824 */ /* 0x008fc600078e0208 */
[----:B------:R-:W3:Y:S01]  /*169f0*/  LDL.LU R8, [R1+0xd78] ;  /* 0x000d780001087983 */ /* 0x000ee20000300800 */
[----:B--2---:R-:W-:Y:S02]  /*16a00*/  IMAD R4, R4, 0x100, R9 ;  /* 0x0000010004047824 */ /* 0x004fe400078e0209 */
[----:B----4-:R-:W-:Y:S01]  /*16a10*/  IMAD R5, R5, 0x100, R10 ;  /* 0x0000010005057824 */ /* 0x010fe200078e020a */
[----:B------:R-:W3:Y:S04]  /*16a20*/  LDL.LU R9, [R1+0xd74] ;  /* 0x000d740001097983 */ /* 0x000ee80000300800 */
[----:B------:R-:W3:Y:S01]  /*16a30*/  LDL.LU R10, [R1+0xd70] ;  /* 0x000d7000010a7983 */ /* 0x000ee20000300800 */
[----:B------:R-:W-:-:S03]  /*16a40*/  IMAD R6, R6, 0x100, R11 ;  /* 0x0000010006067824 */ /* 0x000fc600078e020b */
[----:B------:R-:W3:Y:S02]  /*16a50*/  LDL.LU R11, [R1+0xd6c] ;  /* 0x000d6c00010b7983 */ /* 0x000ee40000300800 */
[----:B---3--:R-:W-:Y:S02]  /*16a60*/  HMMA.16816.F32 R8, R20, R2, R8 ;  /* 0x000000021408723c */ /* 0x008fe40000001808 */
[----:B------:R-:W2:Y:S04]  /*16a70*/  LDL.LU R2, [R1+0x30] ;  /* 0x0000300001027983 */ /* 0x000ea80000300800 */
[----:B------:R-:W3:Y:S01]  /*16a80*/  LDL.LU R3, [R1+0x34] ;  /* 0x0000340001037983 */ /* 0x000ee20000300800 */
[----:B------:R-:W-:-:S12]  /*16a90*/  F2FP.F16.E4M3.UNPACK_B R21, R0 ;  /* 0x00000000ff15723e */ /* 0x000fd800020006ff */
[----:B------:R0:W-:Y:S04]  /*16aa0*/  STL [R1+0xd5c], R8 ;  /* 0x000d5c0801007387 */ /* 0x0001e80000100800 */
[----:B0-----:R-:W4:Y:S04]  /*16ab0*/  LDL.LU R8, [R1+0x360] ;  /* 0x0003600001087983 */ /* 0x001f280000300800 */
[----:B------:R0:W-:Y:S04]  /*16ac0*/  STL [R1+0xd58], R9 ;  /* 0x000d580901007387 */ /* 0x0001e80000100800 */
[----:B0-----:R-:W2:Y:S04]  /*16ad0*/  LDL.LU R9, [R1+0x370] ;  /* 0x0003700001097983 */ /* 0x001ea80000300800 */
[----:B------:R0:W-:Y:S04]  /*16ae0*/  STL [R1+0xd54], R10 ;  /* 0x000d540a01007387 */ /* 0x0001e80000100800 */
[----:B0-----:R-:W2:Y:S04]  /*16af0*/  LDL.LU R10, [R1+0x368] ;  /* 0x00036800010a7983 */ /* 0x001ea80000300800 */
[----:B------:R0:W-:Y:S04]  /*16b00*/  STL [R1+0xd50], R11 ;  /* 0x000d500b01007387 */ /* 0x0001e80000100800 */
[----:B0-----:R-:W2:Y:S04]  /*16b10*/  LDL.LU R11, [R1+0x378] ;  /* 0x00037800010b7983 */ /* 0x001ea80000300800 */
[----:B------:R-:W2:Y:S01]  /*16b20*/  LDL.LU R0, [R1+0x344] ;  /* 0x0003440001007983 */ /* 0x000ea20000300800 */
[----:B------:R-:W-:-:S02]  /*16b30*/  F2FP.F16.E4M3.UNPACK_B R23, R4 ;  /* 0x00000004ff17723e */ /* 0x000fc400020006ff */
[----:B------:R-:W-:Y:S01]  /*16b40*/  F2FP.F16.E4M3.UNPACK_B R20, R5 ;  /* 0x00000005ff14723e */ /* 0x000fe200020006ff */
[----:B------:R-:W3:Y:S04]  /*16b50*/  LDL.LU R4, [R1+0x20] ;  /* 0x0000200001047983 */ /* 0x000ee80000300800 */
[----:B------:R-:W3:Y:S01]  /*16b60*/  LDL.LU R5, [R1+0x24] ;  /* 0x0000240001057983 */ /* 0x000ee20000300800 */
[----:B------:R-:W-:-:S03]  /*16b70*/  F2FP.F16.E4M3.UNPACK_B R22, R6 ;  /* 0x00000006ff16723e */ /* 0x000fc600020006ff */
[----:B------:R-:W3:Y:S01]  /*16b80*/  LDL.LU R6, [R1+0x354] ;  /* 0x0003540001067983 */ /* 0x000ee20000300800 */
[----:B--2---:R-:W-:-:S03]  /*16b90*/  IMAD R0, R0, 0x100, R29 ;  /* 0x0000010000007824 */ /* 0x004fc600078e021d */
[----:B------:R-:W3:Y:S02]  /*16ba0*/  LDL.LU R29, [R1+0xd68] ;  /* 0x000d6800011d7983 */ /* 0x000ee40000300800 */
[----:B---3--:R-:W-:Y:S02]  /*16bb0*/  IMAD R6, R6, 0x100, R29 ;  /* 0x0000010006067824 */ /* 0x008fe400078e021d */
[----:B------:R-:W5:Y:S02]  /*16bc0*/  LDL.LU R29, [R1+0xd64] ;  /* 0x000d6400011d7983 */ /* 0x000f640000300800 */
[----:B-----5:R-:W-:Y:S02]  /*16bd0*/  IMAD R7, R7, 0x100, R29 ;  /* 0x0000010007077824 */ /* 0x020fe400078e021d */
[----:B------:R-:W2:Y:S02]  /*16be0*/  LDL.LU R29, [R1+0xd60] ;  /* 0x000d6000011d7983 */ /* 0x000ea40000300800 */
[----:B--2---:R-:W-:-:S02]  /*16bf0*/  IMAD R28, R29, 0x100, R28 ;  /* 0x000001001d1c7824 */ /* 0x004fc400078e021c */
[----:B------:R-:W2:Y:S04]  /*16c00*/  LDL.LU R29, [R1+0x390] ;  /* 0x00039000011d7983 */ /* 0x000ea80000300800 */
[----:B--2---:R0:W-:Y:S04]  /*16c10*/  STL [R1+0xd44], R29 ;  /* 0x000d441d01007387 */ /* 0x0041e80000100800 */
[----:B0-----:R-:W2:Y:S01]  /*16c20*/  LDL.LU R29, [R1+0x380] ;  /* 0x00038000011d7983 */ /* 0x001ea20000300800 */
[----:B------:R-:W-:Y:S02]  /*16c30*/  F2FP.F16.E4M3.UNPACK_B R4, R4.H1 ;  /* 0x00000004ff04723e */ /* 0x000fe400030006ff */
[----:B------:R-:W-:-:S02]  /*16c40*/  F2FP.F16.E4M3.UNPACK_B R5, R5.H1 ;  /* 0x00000005ff05723e */ /* 0x000fc400030006ff */
[----:B------:R-:W-:Y:S02]  /*16c50*/  F2FP.F16.E4M3.UNPACK_B R2, R2.H1 ;  /* 0x00000002ff02723e */ /* 0x000fe400030006ff */
        /* <DEDUP_REMOVED lines=12> */
[----:B------:R-:W4:Y:S04]  /*16d20*/  LDL.LU R0, [R1+0x35c] ;  /* 0x00035c0001007983 */ /* 0x000f280000300800 */
[----:B------:R-:W3:Y:S04]  /*16d30*/  LDL.LU R6, [R1+0x374] ;  /* 0x0003740001067983 */ /* 0x000ee80000300800 */
[----:B------:R-:W5:Y:S04]  /*16d40*/  LDL.LU R7, [R1+0x37c] ;  /* 0x00037c0001077983 */ /* 0x000f680000300800 */
[----:B------:R-:W2:Y:S04]  /*16d50*/  LDL.LU R28, [R1+0x38c] ;  /* 0x00038c00011c7983 */ /* 0x000ea80000300800 */
[----:B------:R-:W2:Y:S04]  /*16d60*/  LDL.LU R4, [R1+0x36c] ;  /* 0x00036c0001047983 */ /* 0x000ea80000300800 */
[----:B------:R-:W3:Y:S01]  /*16d70*/  LDL.LU R5, [R1+0x364] ;  /* 0x0003640001057983 */ /* 0x000ee20000300800 */
[----:B----4-:R-:W-:-:S03]  /*16d80*/  IMAD R0, R0, 0x100, R8 ;  /* 0x0000010000007824 */ /* 0x010fc600078e0208 */
[----:B------:R-:W4:Y:S01]  /*16d90*/  LDL.LU R8, [R1+0xd5c] ;  /* 0x000d5c0001087983 */ /* 0x000f220000300800 */
[----:B--2---:R-:W-:Y:S02]  /*16da0*/  IMAD R4, R4, 0x100, R9 ;  /* 0x0000010004047824 */ /* 0x004fe400078e0209 */
[----:B---3--:R-:W-:Y:S01]  /*16db0*/  IMAD R5, R5, 0x100, R10 ;  /* 0x0000010005057824 */ /* 0x008fe200078e020a */
[----:B------:R-:W4:Y:S04]  /*16dc0*/  LDL.LU R9, [R1+0xd58] ;  /* 0x000d580001097983 */ /* 0x000f280000300800 */
[----:B------:R-:W4:Y:S01]  /*16dd0*/  LDL.LU R10, [R1+0xd54] ;  /* 0x000d5400010a7983 */ /* 0x000f220000300800 */
[----:B------:R-:W-:-:S03]  /*16de0*/  IMAD R6, R6, 0x100, R11 ;  /* 0x0000010006067824 */ /* 0x000fc600078e020b */
[----:B------:R-:W4:Y:S02]  /*16df0*/  LDL.LU R11, [R1+0xd50] ;  /* 0x000d5000010b7983 */ /* 0x000f240000300800 */
[----:B----4-:R-:W-:Y:S02]  /*16e00*/  HMMA.16816.F32 R8, R16, R2, R8 ;  /* 0x000000021008723c */ /* 0x010fe40000001808 */
[----:B------:R-:W2:Y:S04]  /*16e10*/  LDL R2, [R1+0x38] ;  /* 0x0000380001027983 */ /* 0x000ea80000100800 */
[----:B------:R-:W3:Y:S01]  /*16e20*/  LDL R3, [R1+0x3c] ;  /* 0x00003c0001037983 */ /* 0x000ee20000100800 */
[----:B------:R-:W-:-:S03]  /*16e30*/  F2FP.F16.E4M3.UNPACK_B R17, R0 ;  /* 0x00000000ff11723e */ /* 0x000fc600020006ff */
[----:B------:R-:W4:Y:S01]  /*16e40*/  LDL.LU R0, [R1+0x384] ;  /* 0x0003840001007983 */ /* 0x000f220000300800 */
[----:B------:R-:W-:Y:S02]  /*16e50*/  F2FP.F16.E4M3.UNPACK_B R19, R4 ;  /* 0x00000004ff13723e */ /* 0x000fe400020006ff */
[----:B------:R-:W-:Y:S01]  /*16e60*/  F2FP.F16.E4M3.UNPACK_B R16, R5 ;  /* 0x00000005ff10723e */ /* 0x000fe200020006ff */
[----:B------:R-:W2:Y:S04]  /*16e70*/  LDL R4, [R1+0x28] ;  /* 0x0000280001047983 */ /* 0x000ea80000100800 */
[----:B------:R-:W3:Y:S01]  /*16e80*/  LDL R5, [R1+0x2c] ;  /* 0x00002c0001057983 */ /* 0x000ee20000100800 */
[----:B------:R-:W-:-:S03]  /*16e90*/  F2FP.F16.E4M3.UNPACK_B R18, R6 ;  /* 0x00000006ff12723e */ /* 0x000fc600020006ff */
[----:B------:R-:W4:Y:S01]  /*16ea0*/  LDL.LU R6, [R1+0x394] ;  /* 0x0003940001067983 */ /* 0x000f220000300800 */
[----:B--2---:R-:W-:Y:S02]  /*16eb0*/  F2FP.F16.E4M3.UNPACK_B R4, R4 ;  /* 0x00000004ff04723e */ /* 0x004fe400020006ff */
[----:B---3--:R-:W-:-:S07]  /*16ec0*/  F2FP.F16.E4M3.UNPACK_B R5, R5 ;  /* 0x00000005ff05723e */ /* 0x008fce00020006ff */
[----:B------:R-:W-:Y:S01]  /*16ed0*/  HMMA.16816.F32 R24, R16, R4, R24 ;  /* 0x000000041018723c */ /* 0x000fe20000001818 */
[----:B----4-:R-:W-:-:S15]  /*16ee0*/  IMAD R0, R0, 0x100, R29 ;  /* 0x0000010000007824 */ /* 0x010fde00078e021d */
[----:B------:R-:W-:-:S03]  /*16ef0*/  NOP ;  /* 0x0000000000007918 */ /* 0x000fc60000000000 */
[----:B------:R0:W-:Y:S04]  /*16f00*/  STL.64 [R1+0xd38], R26 ;  /* 0x000d381a01007387 */ /* 0x0001e80000100a00 */
[----:B0-----:R-:W2:Y:S04]  /*16f10*/  LDL.LU R26, [R1+0x28] ;  /* 0x00002800011a7983 */ /* 0x001ea80000300800 */
[----:B------:R-:W3:Y:S04]  /*16f20*/  LDL.LU R27, [R1+0x2c] ;  /* 0x00002c00011b7983 */ /* 0x000ee80000300800 */
[----:B------:R0:W-:Y:S04]  /*16f30*/  STL.64 [R1+0xd30], R24 ;  /* 0x000d301801007387 */ /* 0x0001e80000100a00 */
[----:B0-----:R-:W4:Y:S04]  /*16f40*/  LDL.LU R24, [R1+0x3bc] ;  /* 0x0003bc0001187983 */ /* 0x001f280000300800 */
[----:B------:R-:W4:Y:S04]  /*16f50*/  LDL.LU R25, [R1+0x3b8] ;  /* 0x0003b80001197983 */ /* 0x000f280000300800 */
[----:B------:R-:W2:Y:S02]  /*16f60*/  LDL.LU R29, [R1+0xd4c] ;  /* 0x000d4c00011d7983 */ /* 0x000ea40000300800 */
[----:B--2---:R-:W-:-:S02]  /*16f70*/  IMAD R6, R6, 0x100, R29 ;  /* 0x0000010006067824 */ /* 0x004fc400078e021d */
[----:B------:R-:W5:Y:S01]  /*16f80*/  LDL.LU R29, [R1+0xd48] ;  /* 0x000d4800011d7983 */ /* 0x000f620000300800 */
[----:B------:R-:W-:Y:S02]  /*16f90*/  F2FP.F16.E4M3.UNPACK_B R2, R2 ;  /* 0x00000002ff02723e */ /* 0x000fe400020006ff */
[----:B------:R-:W-:-:S07]  /*16fa0*/  F2FP.F16.E4M3.UNPACK_B R3, R3 ;  /* 0x00000003ff03723e */ /* 0x000fce00020006ff */
[----:B------:R-:W-:Y:S01]  /*16fb0*/  HMMA.16816.F32 R16, R16, R2, R20 ;  /* 0x000000021010723c */ /* 0x000fe20000001814 */
[----:B-----5:R-:W-:Y:S02]  /*16fc0*/  IMAD R7, R7, 0x100, R29 ;  /* 0x0000010007077824 */ /* 0x020fe400078e021d */
[----:B------:R-:W2:Y:S01]  /*16fd0*/  LDL.LU R29, [R1+0xd44] ;  /* 0x000d4400011d7983 */ /* 0x000ea20000300800 */
[----:B------:R-:W-:Y:S02]  /*16fe0*/  F2FP.F16.E4M3.UNPACK_B R20, R0 ;  /* 0x00000000ff14723e */ /* 0x000fe400020006ff */
[----:B------:R-:W-:Y:S02]  /*16ff0*/  F2FP.F16.E4M3.UNPACK_B R22, R6 ;  /* 0x00000006ff16723e */ /* 0x000fe400020006ff */
[----:B------:R-:W-:Y:S01]  /*17000*/  F2FP.F16.E4M3.UNPACK_B R21, R7 ;  /* 0x00000007ff15723e */ /* 0x000fe200020006ff */
[----:B--2---:R-:W-:Y:S02]  /*17010*/  IMAD R28, R28, 0x100, R29 ;  /* 0x000001001c1c7824 */ /* 0x004fe400078e021d */
[----:B------:R-:W2:Y:S08]  /*17020*/  LDL.LU R29, [R1+0xd40] ;  /* 0x000d4000011d7983 */ /* 0x000eb00000300800 */
[----:B------:R0:W-:Y:S01]  /*17030*/  STL [R1+0xd2c], R17 ;  /* 0x000d2c1101007387 */ /* 0x0001e20000100800 */
[----:B------:R-:W-:-:S03]  /*17040*/  F2FP.F16.E4M3.UNPACK_B R23, R28 ;  /* 0x0000001cff17723e */ /* 0x000fc600020006ff */
[----:B0-----:R-:W5:Y:S04]  /*17050*/  LDL.LU R17, [R1+0x3cc] ;  /* 0x0003cc0001117983 */ /* 0x001f680000300800 */
[----:B------:R0:W-:Y:S01]  /*17060*/  STL [R1+0xd28], R18 ;  /* 0x000d281201007387 */ /* 0x0001e20000100800 */
[C---:B------:R-:W-:Y:S03]  /*17070*/  HMMA.16816.F32 R12, R20.reuse, R4, R12 ;  /* 0x00000004140c723c */ /* 0x040fe6000000180c */
[----:B0-----:R-:W3:Y:S04]  /*17080*/  LDL.LU R18, [R1+0x3dc] ;  /* 0x0003dc0001127983 */ /* 0x001ee80000300800 */
[----:B------:R0:W-:Y:S04]  /*17090*/  STL [R1+0xd24], R19 ;  /* 0x000d241301007387 */ /* 0x0001e80000100800 */
[----:B0-----:R-:W3:Y:S04]  /*170a0*/  LDL.LU R19, [R1+0x3c4] ;  /* 0x0003c40001137983 */ /* 0x001ee80000300800 */
[----:B------:R-:W3:Y:S04]  /*170b0*/  LDL.LU R0, [R1+0x3a0] ;  /* 0x0003a00001007983 */ /* 0x000ee80000300800 */
[----:B------:R-:W3:Y:S04]  /*170c0*/  LDL.LU R6, [R1+0x3b0] ;  /* 0x0003b00001067983 */ /* 0x000ee80000300800 */
[----:B------:R-:W3:Y:S04]  /*170d0*/  LDL.LU R7, [R1+0x3a8] ;  /* 0x0003a80001077983 */ /* 0x000ee80000300800 */
[----:B------:R-:W3:Y:S04]  /*170e0*/  LDL.LU R28, [R1+0x3ac] ;  /* 0x0003ac00011c7983 */ /* 0x000ee80000300800 */
[----:B------:R-:W4:Y:S04]  /*170f0*/  LDL.LU R4, [R1+0x3a4] ;  /* 0x0003a40001047983 */ /* 0x000f280000300800 */
[----:B------:R-:W5:Y:S01]  /*17100*/  LDL.LU R5, [R1+0x3b4] ;  /* 0x0003b40001057983 */ /* 0x000f620000300800 */
[----:B------:R-:W-:Y:S03]  /*17110*/  HMMA.16816.F32 R8, R20, R2, R8 ;  /* 0x000000021408723c */ /* 0x000fe60000001808 */
[----:B------:R-:W5:Y:S04]  /*17120*/  LDL.LU R2, [R1+0x38] ;  /* 0x0000380001027983 */ /* 0x000f680000300800 */
[----:B------:R-:W5:-:S12]  /*17130*/  LDL.LU R3, [R1+0x3c] ;  /* 0x00003c0001037983 */ /* 0x000f580000300800 */
[----:B------:R0:W-:Y:S04]  /*17140*/  STL [R1+0xd20], R8 ;  /* 0x000d200801007387 */ /* 0x0001e80000100800 */
[----:B------:R1:W-:Y:S04]  /*17150*/  STL [R1+0xd1c], R9 ;  /* 0x000d1c0901007387 */ /* 0x0003e80000100800 */
[----:B------:R-:W-:Y:S04]  /*17160*/  STL [R1+0xd18], R10 ;  /* 0x000d180a01007387 */ /* 0x000fe80000100800 */
[----:B------:R-:W-:Y:S04]  /*17170*/  STL [R1+0xd14], R11 ;  /* 0x000d140b01007387 */ /* 0x000fe80000100800 */
[----:B0-----:R-:W5:Y:S04]  /*17180*/  LDL.LU R8, [R1+0x3e4] ;  /* 0x0003e40001087983 */ /* 0x001f680000300800 */
[----:B-1----:R-:W5:Y:S04]  /*17190*/  LDL.LU R9, [R1+0x3f4] ;  /* 0x0003f40001097983 */ /* 0x002f680000300800 */
[----:B--2---:R-:W0:Y:S01]  /*171a0*/  LDSM.16.M88.4 R20, [R29+UR5+0x80] ;  /* 0x000080051d14783b */ /* 0x004e220008000200 */
[----:B---3--:R-:W-:-:S02]  /*171b0*/  IMAD R7, R7, 0x100, R28 ;  /* 0x0000010007077824 */ /* 0x008fc400078e021c */
[----:B----4-:R-:W-:Y:S02]  /*171c0*/  IMAD R0, R0, 0x100, R4 ;  /* 0x0000010000007824 */ /* 0x010fe400078e0204 */
[----:B-----5:R-:W-:Y:S02]  /*171d0*/  IMAD R6, R6, 0x100, R5 ;  /* 0x0000010006067824 */ /* 0x020fe400078e0205 */
[----:B------:R-:W-:Y:S01]  /*171e0*/  IMAD R28, R25, 0x100, R24 ;  /* 0x00000100191c7824 */ /* 0x000fe200078e0218 */
[----:B------:R-:W-:Y:S02]  /*171f0*/  F2FP.F16.E4M3.UNPACK_B R4, R26.H1 ;  /* 0x0000001aff04723e */ /* 0x000fe400030006ff */
[----:B------:R-:W-:Y:S02]  /*17200*/  F2FP.F16.E4M3.UNPACK_B R5, R27.H1 ;  /* 0x0000001bff05723e */ /* 0x000fe400030006ff */
[----:B------:R-:W1:Y:S04]  /*17210*/  LDSM.16.M88.4 R24, [R29+UR5+0x2080] ;  /* 0x002080051d18783b */ /* 0x000e680008000200 */
[----:B0-----:R0:W-:Y:S04]  /*17220*/  STL.64 [R1], R20 ;  /* 0x0000001401007387 */ /* 0x0011e80000100a00 */
[----:B------:R2:W-:Y:S04]  /*17230*/  STL.64 [R1+0x8], R22 ;  /* 0x0000081601007387 */ /* 0x0005e80000100a00 */
[----:B------:R-:W3:Y:S04]  /*17240*/  LDL.LU R10, [R1+0x3ec] ;  /* 0x0003ec00010a7983 */ /* 0x000ee80000300800 */
[----:B------:R-:W4:Y:S01]  /*17250*/  LDL.LU R11, [R1+0x3fc] ;  /* 0x0003fc00010b7983 */ /* 0x000f220000300800 */
[----:B0-----:R-:W-:-:S02]  /*17260*/  F2FP.F16.E4M3.UNPACK_B R21, R0 ;  /* 0x00000000ff15723e */ /* 0x001fc400020006ff */
[----:B--2---:R-:W-:Y:S01]  /*17270*/  F2FP.F16.E4M3.UNPACK_B R23, R6 ;  /* 0x00000006ff17723e */ /* 0x004fe200020006ff */
[----:B------:R-:W2:Y:S04]  /*17280*/  LDL.LU R0, [R1+0x3c8] ;  /* 0x0003c80001007983 */ /* 0x000ea80000300800 */
[----:B------:R-:W5:Y:S01]  /*17290*/  LDL.LU R6, [R1+0x3d8] ;  /* 0x0003d80001067983 */ /* 0x000f620000300800 */
[----:B------:R-:W-:Y:S02]  /*172a0*/  F2FP.F16.E4M3.UNPACK_B R20, R7 ;  /* 0x00000007ff14723e */ /* 0x000fe400020006ff */
[----:B------:R-:W-:Y:S01]  /*172b0*/  F2FP.F16.E4M3.UNPACK_B R22, R28 ;  /* 0x0000001cff16723e */ /* 0x000fe200020006ff */
[----:B------:R-:W3:Y:S04]  /*172c0*/  LDL.LU R7, [R1+0x3c0] ;  /* 0x0003c00001077983 */ /* 0x000ee80000300800 */
[----:B------:R-:W4:Y:S04]  /*172d0*/  LDL.LU R28, [R1+0x3d0] ;  /* 0x0003d000011c7983 */ /* 0x000f280000300800 */
[----:B-1----:R-:W-:Y:S04]  /*172e0*/  STL.64 [R1+0x40], R24 ;  /* 0x0000401801007387 */ /* 0x002fe80000100a00 */
[----:B------:R0:W-:Y:S04]  /*172f0*/  STL.64 [R1+0x48], R26 ;  /* 0x0000481a01007387 */ /* 0x0001e80000100a00 */
[----:B0-----:R-:W4:Y:S04]  /*17300*/  LDL.LU.64 R26, [R1+0xd38] ;  /* 0x000d3800011a7983 */ /* 0x001f280000300a00 */
[----:B------:R-:W4:Y:S04]  /*17310*/  LDL.LU.64 R24, [R1+0xd30] ;  /* 0x000d300001187983 */ /* 0x000f280000300a00 */
[----:B------:R-:W4:Y:S01]  /*17320*/  LDL.LU R29, [R1+0x3d4] ;  /* 0x0003d400011d7983 */ /* 0x000f220000300800 */
[----:B--2---:R-:W-:-:S02]  /*17330*/  IMAD R0, R0, 0x100, R17 ;  /* 0x0000010000007824 */ /* 0x004fc400078e0211 */
[----:B-----5:R-:W-:Y:S01]  /*17340*/  IMAD R6, R6, 0x100, R18 ;  /* 0x0000010006067824 */ /* 0x020fe200078e0212 */
[----:B------:R-:W2:Y:S04]  /*17350*/  LDL.LU R17, [R1+0xd2c] ;  /* 0x000d2c0001117983 */ /* 0x000ea80000300800 */
[----:B------:R-:W2:Y:S01]  /*17360*/  LDL.LU R18, [R1+0xd28] ;  /* 0x000d280001127983 */ /* 0x000ea20000300800 */
[----:B---3--:R-:W-:-:S03]  /*17370*/  IMAD R7, R7, 0x100, R19 ;  /* 0x0000010007077824 */ /* 0x008fc600078e0213 */
[----:B------:R-:W2:Y:S01]  /*17380*/  LDL.LU R19, [R1+0xd24] ;  /* 0x000d240001137983 */ /* 0x000ea20000300800 */
[----:B----4-:R-:W-:-:S03]  /*17390*/  IMAD R28, R28, 0x100, R29 ;  /* 0x000001001c1c7824 */ /* 0x010fc600078e021d */
[----:B------:R-:W3:Y:S04]  /*173a0*/  LDL.LU R29, [R1+0x418] ;  /* 0x00041800011d7983 */ /* 0x000ee80000300800 */
[----:B---3--:R0:W-:Y:S04]  /*173b0*/  STL [R1+0xd08], R29 ;  /* 0x000d081d01007387 */ /* 0x0081e80000100800 */
[----:B0-----:R-:W3:Y:S01]  /*173c0*/  LDL.LU R29, [R1+0x40c] ;  /* 0x00040c00011d7983 */ /* 0x001ee20000300800 */
[----:B------:R-:W-:Y:S02]  /*173d0*/  F2FP.F16.E4M3.UNPACK_B R2, R2.H1 ;  /* 0x00000002ff02723e */ /* 0x000fe400030006ff */
[----:B------:R-:W-:Y:S01]  /*173e0*/  F2FP.F16.E4M3.UNPACK_B R3, R3.H1 ;  /* 0x00000003ff03723e */ /* 0x000fe200030006ff */
[C---:B------:R-:W-:Y:S01]  /*173f0*/  HMMA.16816.F32 R24, R20.reuse, R4, R24 ;  /* 0x000000041418723c */ /* 0x040fe20000001818 */
[----:B---3--:R0:W-:Y:S04]  /*17400*/  STL [R1+0xd0c], R29 ;  /* 0x000d0c1d01007387 */ /* 0x0081e80000100800 */
[----:B0-----:R-:W3:Y:S03]  /*17410*/  LDL.LU R29, [R1+0x424] ;  /* 0x00042400011d7983 */ /* 0x001ee60000300800 */
[----:B--2---:R-:W-:Y:S01]  /*17420*/  HMMA.16816.F32 R20, R20, R2, R16 ;  /* 0x000000021414723c */ /* 0x004fe20000001810 */
[----:B------:R-:W-:-:S02]  /*17430*/  F2FP.F16.E4M3.UNPACK_B R16, R0 ;  /* 0x00000000ff10723e */ /* 0x000fc400020006ff */
[----:B------:R-:W-:Y:S02]  /*17440*/  F2FP.F16.E4M3.UNPACK_B R18, R6 ;  /* 0x00000006ff12723e */ /* 0x000fe400020006ff */
[----:B------:R-:W-:Y:S02]  /*17450*/  F2FP.F16.E4M3.UNPACK_B R17, R7 ;  /* 0x00000007ff11723e */ /* 0x000fe400020006ff */
[----:B------:R-:W-:-:S07]  /*17460*/  F2FP.F16.E4M3.UNPACK_B R19, R28 ;  /* 0x0000001cff13723e */ /* 0x000fce00020006ff */
[----:B------:R-:W-:Y:S01]  /*17470*/  HMMA.16816.F32 R12, R16, R4, R12 ;  /* 0x00000004100c723c */ /* 0x000fe2000000180c */
[----:B---3--:R0:W-:Y:S04]  /*17480*/  STL [R1+0xd10], R29 ;  /* 0x000d101d01007387 */ /* 0x0081e80000100800 */
        /* <DEDUP_REMOVED lines=16> */
[----:B------:R-:W2:Y:S04]  /*17590*/  LDL R2, [R1+0x40] ;  /* 0x0000400001027983 */ /* 0x000ea80000100800 */
[----:B------:R-:W3:Y:S01]  /*175a0*/  LDL R3, [R1+0x44] ;  /* 0x0000440001037983 */ /* 0x000ee20000100800 */
        /* <DEDUP_REMOVED lines=12> */
[----:B------:R-:W3:Y:S04]  /*17670*/  LDL R4, [R1] ;  /* 0x0000000001047983 */ /* 0x000ee80000100800 */
[----:B------:R-:W3:Y:S01]  /*17680*/  LDL R5, [R1+0x4] ;  /* 0x0000040001057983 */ /* 0x000ee20000100800 */
        /* <DEDUP_REMOVED lines=12> */
[----:B------:R-:W-:Y:S02]  /*17750*/  F2FP.F16.E4M3.UNPACK_B R4, R4 ;  /* 0x00000004ff04723e */ /* 0x000fe400020006ff */
[----:B------:R-:W-:-:S02]  /*17760*/  F2FP.F16.E4M3.UNPACK_B R5, R5 ;  /* 0x00000005ff05723e */ /* 0x000fc400020006ff */
[----:B------:R-:W-:Y:S02]  /*17770*/  F2FP.F16.E4M3.UNPACK_B R2, R2 ;  /* 0x00000002ff02723e */ /* 0x000fe400020006ff */
        /* <DEDUP_REMOVED lines=41> */
[----:B------:R-:W3:Y:S04]  /*17a10*/  LDL.LU R4, [R1] ;  /* 0x0000000001047983 */ /* 0x000ee80000300800 */
[----:B------:R-:W3:Y:S01]  /*17a20*/  LDL.LU R5, [R1+0x4] ;  /* 0x0000040001057983 */ /* 0x000ee20000300800 */
[----:B------:R-:W-:-:S03]  /*17a30*/  F2FP.F16.E4M3.UNPACK_B R22, R6 ;  /* 0x00000006ff16723e */ /* 0x000fc600020006ff */
[----:B------:R-:W3:Y:S01]  /*17a40*/  LDL.LU R6, [R1+0x460] ;  /* 0x0004600001067983 */ /* 0x000ee20000300800 */
[----:B--2---:R-:W-:-:S03]  /*17a50*/  IMAD R0, R0, 0x100, R29 ;  /* 0x0000010000007824 */ /* 0x004fc600078e021d */
[----:B------:R-:W3:Y:S02]  /*17a60*/  LDL.LU R29, [R1+0xcf4] ;  /* 0x000cf400011d7983 */ /* 0x000ee40000300800 */
[----:B---3--:R-:W-:Y:S02]  /*17a70*/  IMAD R6, R6, 0x100, R29 ;  /* 0x0000010006067824 */ /* 0x008fe400078e021d */
[----:B------:R-:W5:Y:S01]  /*17a80*/  LDL.LU R29, [R1+0xcf0] ;  /* 0x000cf000011d7983 */ /* 0x000f620000300800 */
[----:B------:R-:W-:Y:S02]  /*17a90*/  F2FP.F16.E4M3.UNPACK_B R4, R4.H1 ;  /* 0x00000004ff04723e */ /* 0x000fe400030006ff */
[----:B------:R-:W-:Y:S02]  /*17aa0*/  F2FP.F16.E4M3.UNPACK_B R5, R5.H1 ;  /* 0x00000005ff05723e */ /* 0x000fe400030006ff */
[----:B------:R-:W-:Y:S02]  /*17ab0*/  F2FP.F16.E4M3.UNPACK_B R2, R2.H1 ;  /* 0x00000002ff02723e */ /* 0x000fe400030006ff */
[----:B------:R-:W-:-:S03]  /*17ac0*/  F2FP.F16.E4M3.UNPACK_B R3, R3.H1 ;  /* 0x00000003ff03723e */ /* 0x000fc600030006ff */
[C---:B------:R-:W-:Y:S08]  /*17ad0*/  HMMA.16816.F32 R24, R20.reuse, R4, R24 ;  /* 0x000000041418723c */ /* 0x040ff00000001818 */
[----:B------:R-:W-:Y:S01]  /*17ae0*/  HMMA.16816.F32 R20, R20, R2, R16 ;  /* 0x000000021414723c */ /* 0x000fe20000001810 */
[----:B-----5:R-:W-:Y:S02]  /*17af0*/  IMAD R7, R7, 0x100, R29 ;  /* 0x0000010007077824 */ /* 0x020fe400078e021d */
[----:B------:R-:W2:Y:S01]  /*17b00*/  LDL.LU R29, [R1+0xcec] ;  /* 0x000cec00011d7983 */ /* 0x000ea20000300800 */
[----:B------:R-:W-:-:S02]  /*17b10*/  F2FP.F16.E4M3.UNPACK_B R16, R0 ;  /* 0x00000000ff10723e */ /* 0x000fc400020006ff */
[----:B------:R-:W-:Y:S02]  /*17b20*/  F2FP.F16.E4M3.UNPACK_B R18, R6 ;  /* 0x00000006ff12723e */ /* 0x000fe400020006ff */
[----:B------:R-:W-:Y:S01]  /*17b30*/  F2FP.F16.E4M3.UNPACK_B R17, R7 ;  /* 0x00000007ff11723e */ /* 0x000fe200020006ff */
[----:B--2---:R-:W-:Y:S02]  /*17b40*/  IMAD R28, R29, 0x100, R28 ;  /* 0x000001001d1c7824 */ /* 0x004fe400078e021c */
[----:B------:R-:W2:Y:S08]  /*17b50*/  LDL.LU R29, [R1+0x490] ;  /* 0x00049000011d7983 */ /* 0x000eb00000300800 */
[----:B------:R0:W-:Y:S01]  /*17b60*/  STL [R1+0xcd8], R21 ;  /* 0x000cd81501007387 */ /* 0x0001e20000100800 */
[----:B------:R-:W-:-:S03]  /*17b70*/  F2FP.F16.E4M3.UNPACK_B R19, R28 ;  /* 0x0000001cff13723e */ /* 0x000fc600020006ff */
[----:B0-----:R-:W3:Y:S04]  /*17b80*/  LDL.LU R21, [R1+0x4a4] ;  /* 0x0004a40001157983 */ /* 0x001ee80000300800 */
[----:B------:R0:W-:Y:S01]  /*17b90*/  STL [R1+0xcd4], R22 ;  /* 0x000cd41601007387 */ /* 0x0001e20000100800 */
[----:B------:R-:W-:Y:S03]  /*17ba0*/  HMMA.16816.F32 R12, R16, R4, R12 ;  /* 0x00000004100c723c */ /* 0x000fe6000000180c */
[----:B0-----:R-:W5:Y:S04]  /*17bb0*/  LDL.LU R22, [R1+0x48c] ;  /* 0x00048c0001167983 */ /* 0x001f680000300800 */
[----:B------:R0:W-:Y:S04]  /*17bc0*/  STL [R1+0xcd0], R23 ;  /* 0x000cd01701007387 */ /* 0x0001e80000100800 */
[----:B0-----:R-:W2:Y:S04]  /*17bd0*/  LDL.LU R23, [R1+0x49c] ;  /* 0x00049c0001177983 */ /* 0x001ea80000300800 */
[----:B------:R-:W4:Y:S04]  /*17be0*/  LDL.LU R0, [R1+0x468] ;  /* 0x0004680001007983 */ /* 0x000f280000300800 */
[----:B------:R-:W2:Y:S04]  /*17bf0*/  LDL.LU R6, [R1+0x480] ;  /* 0x0004800001067983 */ /* 0x000ea80000300800 */
        /* <DEDUP_REMOVED lines=23> */
[----:B-----5:R-:W-:Y:S02]  /*17d70*/  IMAD R7, R7, 0x100, R22 ;  /* 0x0000010007077824 */ /* 0x020fe400078e0216 */
[----:B------:R-:W-:Y:S01]  /*17d80*/  IMAD R28, R28, 0x100, R23 ;  /* 0x000001001c1c7824 */ /* 0x000fe200078e0217 */
[----:B--2---:R-:W-:Y:S02]  /*17d90*/  F2FP.F16.E4M3.UNPACK_B R4, R4 ;  /* 0x00000004ff04723e */ /* 0x004fe400020006ff */
[----:B---3--:R-:W-:-:S07]  /*17da0*/  F2FP.F16.E4M3.UNPACK_B R5, R5 ;  /* 0x00000005ff05723e */ /* 0x008fce00020006ff */
[----:B------:R-:W-:Y:S01]  /*17db0*/  HMMA.16816.F32 R24, R16, R4, R24 ;  /* 0x000000041018723c */ /* 0x000fe20000001818 */
[----:B----4-:R-:W-:Y:S02]  /*17dc0*/  IMAD R0, R29, 0x100, R0 ;  /* 0x000001001d007824 */ /* 0x010fe400078e0200 */
[----:B------:R-:W-:-:S15]  /*17dd0*/  IMAD R6, R6, 0x100, R21 ;  /* 0x0000010006067824 */ /* 0x000fde00078e0215 */
[----:B------:R-:W-:Y:S01]  /*17de0*/  NOP ;  /* 0x0000000000007918 */ /* 0x000fe20000000000 */
[----:B------:R-:W-:Y:S04]  /*17df0*/  STL.64 [R1+0xcc8], R26 ;  /* 0x000cc81a01007387 */ /* 0x000fe80000100a00 */
[----:B------:R0:W-:Y:S04]  /*17e00*/  STL.64 [R1+0xcc0], R24 ;  /* 0x000cc01801007387 */ /* 0x0001e80000100a00 */
[----:B0-----:R-:W2:Y:S04]  /*17e10*/  LDL.LU R24, [R1+0x4c4] ;  /* 0x0004c40001187983 */ /* 0x001ea80000300800 */
[----:B------:R-:W2:Y:S04]  /*17e20*/  LDL.LU R25, [R1+0x4c0] ;  /* 0x0004c00001197983 */ /* 0x000ea80000300800 */
[----:B------:R-:W3:Y:S04]  /*17e30*/  LDL.LU R26, [R1+0x8] ;  /* 0x00000800011a7983 */ /* 0x000ee80000300800 */
[----:B------:R-:W4:Y:S04]  /*17e40*/  LDL.LU R27, [R1+0xc] ;  /* 0x00000c00011b7983 */ /* 0x000f280000300800 */
[----:B------:R-:W5:Y:S04]  /*17e50*/  LDL.LU R29, [R1+0x10] ;  /* 0x00001000011d7983 */ /* 0x000f680000300800 */
[----:B------:R-:W2:Y:S04]  /*17e60*/  LDL.LU R21, [R1+0xcd8] ;  /* 0x000cd80001157983 */ /* 0x000ea80000300800 */
[----:B------:R-:W2:Y:S04]  /*17e70*/  LDL.LU R22, [R1+0xcd4] ;  /* 0x000cd40001167983 */ /* 0x000ea80000300800 */
[----:B------:R-:W2:Y:S01]  /*17e80*/  LDL.LU R23, [R1+0xcd0] ;  /* 0x000cd00001177983 */ /* 0x000ea20000300800 */
[----:B------:R-:W-:-:S02]  /*17e90*/  F2FP.F16.E4M3.UNPACK_B R2, R2 ;  /* 0x00000002ff02723e */ /* 0x000fc400020006ff */
[----:B------:R-:W-:-:S07]  /*17ea0*/  F2FP.F16.E4M3.UNPACK_B R3, R3 ;  /* 0x00000003ff03723e */ /* 0x000fce00020006ff */
[----:B--2---:R-:W-:Y:S01]  /*17eb0*/  HMMA.16816.F32 R16, R16, R2, R20 ;  /* 0x000000021010723c */ /* 0x004fe20000001814 */
[----:B------:R-:W-:Y:S02]  /*17ec0*/  F2FP.F16.E4M3.UNPACK_B R20, R0 ;  /* 0x00000000ff14723e */ /* 0x000fe400020006ff */
[----:B------:R-:W-:Y:S02]  /*17ed0*/  F2FP.F16.E4M3.UNPACK_B R22, R6 ;  /* 0x00000006ff16723e */ /* 0x000fe400020006ff */
[----:B------:R-:W-:Y:S02]  /*17ee0*/  F2FP.F16.E4M3.UNPACK_B R21, R7 ;  /* 0x00000007ff15723e */ /* 0x000fe400020006ff */
[----:B------:R-:W-:-:S12]  /*17ef0*/  F2FP.F16.E4M3.UNPACK_B R23, R28 ;  /* 0x0000001cff17723e */ /* 0x000fd800020006ff */
[----:B------:R0:W-:Y:S04]  /*17f00*/  STL [R1+0xcbc], R16 ;  /* 0x000cbc1001007387 */ /* 0x0001e80000100800 */
[----:B0-----:R-:W2:Y:S04]  /*17f10*/  LDL.LU R16, [R1+0x4a8] ;  /* 0x0004a80001107983 */ /* 0x001ea80000300800 */
[----:B------:R0:W-:Y:S04]  /*17f20*/  STL [R1+0xcb8], R17 ;  /* 0x000cb81101007387 */ /* 0x0001e80000100800 */
[----:B0-----:R-:W2:Y:S04]  /*17f30*/  LDL.LU R17, [R1+0x4ac] ;  /* 0x0004ac0001117983 */ /* 0x001ea80000300800 */
[----:B------:R0:W-:Y:S04]  /*17f40*/  STL [R1+0xcb4], R18 ;  /* 0x000cb41201007387 */ /* 0x0001e80000100800 */
[----:B------:R1:W-:Y:S04]  /*17f50*/  STL [R1+0xcb0], R19 ;  /* 0x000cb01301007387 */ /* 0x0003e80000100800 */
[----:B------:R-:W4:Y:S04]  /*17f60*/  LDL.LU R6, [R1+0x4b8] ;  /* 0x0004b80001067983 */ /* 0x000f280000300800 */
[----:B------:R-:W4:Y:S04]  /*17f70*/  LDL.LU R7, [R1+0x4b0] ;  /* 0x0004b00001077983 */ /* 0x000f280000300800 */
[----:B------:R-:W4:Y:S01]  /*17f80*/  LDL.LU R28, [R1+0x4b4] ;  /* 0x0004b400011c7983 */ /* 0x000f220000300800 */
[C---:B------:R-:W-:Y:S03]  /*17f90*/  HMMA.16816.F32 R12, R20.reuse, R4, R12 ;  /* 0x00000004140c723c */ /* 0x040fe6000000180c */
[----:B------:R-:W4:Y:S05]  /*17fa0*/  LDL.LU R5, [R1+0x4bc] ;  /* 0x0004bc0001057983 */ /* 0x000f2a0000300800 */
[----:B------:R-:W-:Y:S01]  /*17fb0*/  HMMA.16816.F32 R8, R20, R2, R8 ;  /* 0x000000021408723c */ /* 0x000fe20000001808 */
[----:B-----5:R-:W5:Y:S01]  /*17fc0*/  LDSM.16.M88.4 R20, [R29+UR5+0x80] ;  /* 0x000080051d14783b */ /* 0x020f620008000200 */
[----:B---3--:R-:W-:Y:S01]  /*17fd0*/  F2FP.F16.E4M3.UNPACK_B R4, R26.H1 ;  /* 0x0000001aff04723e */ /* 0x008fe200030006ff */
[----:B--2---:R-:W-:-:S02]  /*17fe0*/  IMAD R0, R16, 0x100, R17 ;  /* 0x0000010010007824 */ /* 0x004fc400078e0211 */
[----:B------:R-:W2:Y:S04]  /*17ff0*/  LDL.LU R16, [R1+0x4d4] ;  /* 0x0004d40001107983 */ /* 0x000ea80000300800 */
[----:B------:R-:W3:Y:S04]  /*18000*/  LDL.LU R17, [R1+0x4e4] ;  /* 0x0004e40001117983 */ /* 0x000ee80000300800 */
[----:B0-----:R-:W2:Y:S04]  /*18010*/  LDL.LU R18, [R1+0x4cc] ;  /* 0x0004cc0001127983 */ /* 0x001ea80000300800 */
[----:B-1----:R-:W2:Y:S04]  /*18020*/  LDL.LU R19, [R1+0x4dc] ;  /* 0x0004dc0001137983 */ /* 0x002ea80000300800 */
[----:B------:R-:W2:Y:S04]  /*18030*/  LDL.LU R2, [R1+0x48] ;  /* 0x0000480001027983 */ /* 0x000ea80000300800 */
[----:B------:R-:W2:Y:S04]  /*18040*/  LDL.LU R3, [R1+0x4c] ;  /* 0x00004c0001037983 */ /* 0x000ea80000300800 */
[----:B------:R0:W-:Y:S04]  /*18050*/  STL [R1+0xcac], R8 ;  /* 0x000cac0801007387 */ /* 0x0001e80000100800 */
[----:B------:R1:W-:Y:S04]  /*18060*/  STL [R1+0xca8], R9 ;  /* 0x000ca80901007387 */ /* 0x0003e80000100800 */
[----:B------:R0:W-:Y:S04]  /*18070*/  STL [R1+0xca4], R10 ;  /* 0x000ca40a01007387 */ /* 0x0001e80000100800 */
[----:B------:R1:W-:Y:S01]  /*18080*/  STL [R1+0xca0], R11 ;  /* 0x000ca00b01007387 */ /* 0x0003e20000100800 */
[----:B----4-:R-:W-:-:S02]  /*18090*/  IMAD R6, R6, 0x100, R5 ;  /* 0x0000010006067824 */ /* 0x010fc400078e0205 */
[----:B------:R-:W-:Y:S02]  /*180a0*/  IMAD R7, R7, 0x100, R28 ;  /* 0x0000010007077824 */ /* 0x000fe400078e021c */
[----:B------:R-:W-:Y:S01]  /*180b0*/  IMAD R28, R25, 0x100, R24 ;  /* 0x00000100191c7824 */ /* 0x000fe200078e0218 */
[----:B0-----:R-:W4:Y:S04]  /*180c0*/  LDL.LU R8, [R1+0x4ec] ;  /* 0x0004ec0001087983 */ /* 0x001f280000300800 */
[----:B-1----:R-:W2:Y:S04]  /*180d0*/  LDL.LU R9, [R1+0x4fc] ;  /* 0x0004fc0001097983 */ /* 0x002ea80000300800 */
[----:B-----5:R0:W-:Y:S04]  /*180e0*/  STL.64 [R1+0x20], R20 ;  /* 0x0000201401007387 */ /* 0x0201e80000100a00 */
[----:B------:R1:W-:Y:S04]  /*180f0*/  STL.64 [R1+0x28], R22 ;  /* 0x0000281601007387 */ /* 0x0003e80000100a00 */
[----:B------:R-:W5:Y:S04]  /*18100*/  LDL.LU R10, [R1+0x4f4] ;  /* 0x0004f400010a7983 */ /* 0x000f680000300800 */
[----:B------:R-:W2:Y:S01]  /*18110*/  LDL.LU R11, [R1+0x504] ;  /* 0x00050400010b7983 */ /* 0x000ea20000300800 */
[----:B0-----:R-:W-:-:S02]  /*18120*/  F2FP.F16.E4M3.UNPACK_B R21, R0 ;  /* 0x00000000ff15723e */ /* 0x001fc400020006ff */
[----:B-1----:R-:W-:Y:S01]  /*18130*/  F2FP.F16.E4M3.UNPACK_B R23, R6 ;  /* 0x00000006ff17723e */ /* 0x002fe200020006ff */
[----:B------:R-:W2:Y:S04]  /*18140*/  LDL.LU R0, [R1+0x4d0] ;  /* 0x0004d00001007983 */ /* 0x000ea80000300800 */
[----:B------:R-:W3:Y:S01]  /*18150*/  LDL.LU R6, [R1+0x4e0] ;  /* 0x0004e00001067983 */ /* 0x000ee20000300800 */
[----:B------:R-:W-:Y:S02]  /*18160*/  F2FP.F16.E4M3.UNPACK_B R20, R7 ;  /* 0x00000007ff14723e */ /* 0x000fe400020006ff */
[----:B------:R-:W-:Y:S01]  /*18170*/  F2FP.F16.E4M3.UNPACK_B R22, R28 ;  /* 0x0000001cff16723e */ /* 0x000fe200020006ff */
[----:B------:R-:W4:Y:S04]  /*18180*/  LDL.LU R7, [R1+0x4c8] ;  /* 0x0004c80001077983 */ /* 0x000f280000300800 */
[----:B------:R-:W5:Y:S01]  /*18190*/  LDL.LU R28, [R1+0x4d8] ;  /* 0x0004d800011c7983 */ /* 0x000f620000300800 */
[----:B------:R-:W-:-:S03]  /*181a0*/  F2FP.F16.E4M3.UNPACK_B R5, R27.H1 ;  /* 0x0000001bff05723e */ /* 0x000fc600030006ff */
[----:B------:R-:W0:Y:S02]  /*181b0*/  LDSM.16.M88.4 R24, [R29+UR5+0x2080] ;  /* 0x002080051d18783b */ /* 0x000e240008000200 */
[----:B0-----:R-:W-:Y:S02]  /*181c0*/  IMAD.MOV.U32 R29, RZ, RZ, R26 ;  /* 0x000000ffff1d7224 */ /* 0x001fe400078e001a */
[----:B------:R-:W-:Y:S04]  /*181d0*/  STL.64 [R1+0x10], R24 ;  /* 0x0000101801007387 */ /* 0x000fe80000100a00 */
[----:B------:R0:W-:Y:S04]  /*181e0*/  STL.64 [R1+0x18], R26 ;  /* 0x0000181a01007387 */ /* 0x0001e80000100a00 */
[----:B0-----:R-:W5:Y:S04]  /*181f0*/  LDL.LU.64 R26, [R1+0xcc8] ;  /* 0x000cc800011a7983 */ /* 0x001f680000300a00 */
[----:B------:R-:W5:Y:S04]  /*18200*/  LDL.LU.64 R24, [R1+0xcc0] ;  /* 0x000cc00001187983 */ /* 0x000f680000300a00 */
[----:B------:R0:W-:Y:S04]  /*18210*/  STL [R1+0xc74], R29 ;  /* 0x000c741d01007387 */ /* 0x0001e80000100800 */
[----:B0-----:R-:W5:Y:S01]  /*18220*/  LDL.LU R29, [R1+0x24] ;  /* 0x00002400011d7983 */ /* 0x001f620000300800 */
[----:B--2---:R-:W-:-:S02]  /*18230*/  IMAD R0, R0, 0x100, R16 ;  /* 0x0000010000007824 */ /* 0x004fc400078e0210 */
[----:B---3--:R-:W-:Y:S01]  /*18240*/  IMAD R6, R6, 0x100, R17 ;  /* 0x0000010006067824 */ /* 0x008fe200078e0211 */
[----:B------:R-:W2:Y:S04]  /*18250*/  LDL.LU R16, [R1+0xcbc] ;  /* 0x000cbc0001107983 */ /* 0x000ea80000300800 */
[----:B------:R-:W2:Y:S01]  /*18260*/  LDL.LU R17, [R1+0xcb8] ;  /* 0x000cb80001117983 */ /* 0x000ea20000300800 */
[----:B----4-:R-:W-:Y:S02]  /*18270*/  IMAD R7, R7, 0x100, R18 ;  /* 0x0000010007077824 */ /* 0x010fe400078e0212 */
[----:B-----5:R-:W-:Y:S01]  /*18280*/  IMAD R28, R28, 0x100, R19 ;  /* 0x000001001c1c7824 */ /* 0x020fe200078e0213 */
[----:B------:R-:W2:Y:S04]  /*18290*/  LDL.LU R18, [R1+0xcb4] ;  /* 0x000cb40001127983 */ /* 0x000ea80000300800 */
[----:B------:R-:W2:Y:S01]  /*182a0*/  LDL.LU R19, [R1+0xcb0] ;  /* 0x000cb00001137983 */ /* 0x000ea20000300800 */
[----:B------:R-:W-:-:S02]  /*182b0*/  F2FP.F16.E4M3.UNPACK_B R2, R2.H1 ;  /* 0x00000002ff02723e */ /* 0x000fc400030006ff */
[----:B------:R-:W-:Y:S01]  /*182c0*/  F2FP.F16.E4M3.UNPACK_B R3, R3.H1 ;  /* 0x00000003ff03723e */ /* 0x000fe200030006ff */
[C---:B------:R-:W-:Y:S08]  /*182d0*/  HMMA.16816.F32 R24, R20.reuse, R4, R24 ;  /* 0x000000041418723c */ /* 0x040ff00000001818 */
[----:B--2---:R-:W-:Y:S01]  /*182e0*/  HMMA.16816.F32 R20, R20, R2, R16 ;  /* 0x000000021414723c */ /* 0x004fe20000001810 */
[----:B------:R-:W-:-:S02]  /*182f0*/  F2FP.F16.E4M3.UNPACK_B R16, R0 ;  /* 0x00000000ff10723e */ /* 0x000fc400020006ff */
[----:B------:R-:W-:Y:S02]  /*18300*/  F2FP.F16.E4M3.UNPACK_B R18, R6 ;  /* 0x00000006ff12723e */ /* 0x000fe400020006ff */
[----:B------:R-:W-:Y:S02]  /*18310*/  F2FP.F16.E4M3.UNPACK_B R17, R7 ;  /* 0x00000007ff11723e */ /* 0x000fe400020006ff */
[----:B------:R-:W-:-:S12]  /*18320*/  F2FP.F16.E4M3.UNPACK_B R19, R28 ;  /* 0x0000001cff13723e */ /* 0x000fd800020006ff */
[----:B------:R0:W-:Y:S04]  /*18330*/  STL [R1+0xc9c], R20 ;  /* 0x000c9c1401007387 */ /* 0x0001e80000100800 */
[----:B0-----:R-:W2:Y:S04]  /*18340*/  LDL.LU R20, [R1+0x514] ;  /* 0x0005140001147983 */ /* 0x001ea80000300800 */
[----:B------:R0:W-:Y:S01]  /*18350*/  STL [R1+0xc98], R21 ;  /* 0x000c981501007387 */ /* 0x0001e20000100800 */
[----:B------:R-:W-:Y:S03]  /*18360*/  HMMA.16816.F32 R12, R16, R4, R12 ;  /* 0x00000004100c723c */ /* 0x000fe6000000180c */
[----:B0-----:R-:W3:Y:S04]  /*18370*/  LDL.LU R21, [R1+0x524] ;  /* 0x0005240001157983 */ /* 0x001ee80000300800 */
[----:B------:R0:W-:Y:S04]  /*18380*/  STL [R1+0xc94], R22 ;  /* 0x000c941601007387 */ /* 0x0001e80000100800 */
[----:B0-----:R-:W4:Y:S04]  /*18390*/  LDL.LU R22, [R1+0x50c] ;  /* 0x00050c0001167983 */ /* 0x001f280000300800 */
[----:B------:R0:W-:Y:S04]  /*183a0*/  STL [R1+0xc90], R23 ;  /* 0x000c901701007387 */ /* 0x0001e80000100800 */
[----:B0-----:R-:W5:Y:S04]  /*183b0*/  LDL.LU R23, [R1+0x51c] ;  /* 0x00051c0001177983 */ /* 0x001f680000300800 */
[----:B------:R-:W2:Y:S04]  /*183c0*/  LDL.LU R0, [R1+0x4e8] ;  /* 0x0004e80001007983 */ /* 0x000ea80000300800 */
[----:B------:R-:W3:Y:S04]  /*183d0*/  LDL.LU R6, [R1+0x500] ;  /* 0x0005000001067983 */ /* 0x000ee80000300800 */
[----:B------:R-:W4:Y:S04]  /*183e0*/  LDL.LU R7, [R1+0x508] ;  /* 0x0005080001077983 */ /* 0x000f280000300800 */
[----:B------:R-:W5:Y:S04]  /*183f0*/  LDL.LU R28, [R1+0x518] ;  /* 0x00051800011c7983 */ /* 0x000f680000300800 */
[----:B------:R-:W3:Y:S04]  /*18400*/  LDL.LU R4, [R1+0x4f8] ;  /* 0x0004f80001047983 */ /* 0x000ee80000300800 */
[----:B------:R-:W4:Y:S01]  /*18410*/  LDL.LU R5, [R1+0x4f0] ;  /* 0x0004f00001057983 */ /* 0x000f220000300800 */
[----:B--2---:R-:W-:-:S03]  /*18420*/  IMAD R0, R0, 0x100, R8 ;  /* 0x0000010000007824 */ /* 0x004fc600078e0208 */
[----:B------:R-:W2:Y:S01]  /*18430*/  LDL.LU R8, [R1+0xcac] ;  /* 0x000cac0001087983 */ /* 0x000ea20000300800 */
[----:B---3--:R-:W-:Y:S02]  /*18440*/  IMAD R4, R4, 0x100, R9 ;  /* 0x0000010004047824 */ /* 0x008fe400078e0209 */
[----:B----4-:R-:W-:Y:S01]  /*18450*/  IMAD R5, R5, 0x100, R10 ;  /* 0x0000010005057824 */ /* 0x010fe200078e020a */
[----:B------:R-:W2:Y:S04]  /*18460*/  LDL.LU R9, [R1+0xca8] ;  /* 0x000ca80001097983 */ /* 0x000ea80000300800 */
[----:B------:R-:W2:Y:S01]  /*18470*/  LDL.LU R10, [R1+0xca4] ;  /* 0x000ca400010a7983 */ /* 0x000ea20000300800 */
[----:B------:R-:W-:-:S03]  /*18480*/  IMAD R6, R6, 0x100, R11 ;  /* 0x0000010006067824 */ /* 0x000fc600078e020b */
[----:B------:R-:W2:Y:S02]  /*18490*/  LDL.LU R11, [R1+0xca0] ;  /* 0x000ca000010b7983 */ /* 0x000ea40000300800 */
[----:B--2---:R-:W-:Y:S02]  /*184a0*/  HMMA.16816.F32 R8, R16, R2, R8 ;  /* 0x000000021008723c */ /* 0x004fe40000001808 */
[----:B------:R-:W2:Y:S04]  /*184b0*/  LDL R2, [R1+0x10] ;  /* 0x0000100001027983 */ /* 0x000ea80000100800 */
[----:B------:R-:W3:Y:S01]  /*184c0*/  LDL R3, [R1+0x14] ;  /* 0x0000140001037983 */ /* 0x000ee20000100800 */
[----:B------:R-:W-:Y:S02]  /*184d0*/  F2FP.F16.E4M3.UNPACK_B R17, R0 ;  /* 0x00000000ff11723e */ /* 0x000fe400020006ff */
[----:B------:R-:W-:-:S02]  /*184e0*/  F2FP.F16.E4M3.UNPACK_B R19, R4 ;  /* 0x00000004ff13723e */ /* 0x000fc400020006ff */
[----:B------:R-:W-:-:S08]  /*184f0*/  F2FP.F16.E4M3.UNPACK_B R18, R6 ;  /* 0x00000006ff12723e */ /* 0x000fd000020006ff */
        /* <DEDUP_REMOVED lines=8> */
[----:B------:R-:W2:Y:S04]  /*18580*/  LDL.LU R0, [R1+0x510] ;  /* 0x0005100001007983 */ /* 0x000ea80000300800 */
[----:B------:R-:W3:Y:S04]  /*18590*/  LDL R4, [R1+0x20] ;  /* 0x0000200001047983 */ /* 0x000ee80000100800 */
[----:B------:R-:W3:Y:S01]  /*185a0*/  LDL.LU R6, [R1+0x520] ;  /* 0x0005200001067983 */ /* 0x000ee20000300800 */
[----:B------:R-:W-:-:S02]  /*185b0*/  IMAD R7, R7, 0x100, R22 ;  /* 0x0000010007077824 */ /* 0x000fc400078e0216 */
[----:B-----5:R-:W-:Y:S01]  /*185c0*/  IMAD R28, R28, 0x100, R23 ;  /* 0x000001001c1c7824 */ /* 0x020fe200078e0217 */
[----:B------:R-:W-:Y:S01]  /*185d0*/  F2FP.F16.E4M3.UNPACK_B R16, R5 ;  /* 0x00000005ff10723e */ /* 0x000fe200020006ff */
[----:B--2---:R-:W-:Y:S02]  /*185e0*/  IMAD R0, R0, 0x100, R20 ;  /* 0x0000010000007824 */ /* 0x004fe400078e0214 */
[----:B------:R-:W2:Y:S01]  /*185f0*/  LDL.LU R20, [R1+0xc9c] ;  /* 0x000c9c0001147983 */ /* 0x000ea20000300800 */
[----:B---3--:R-:W-:-:S03]  /*18600*/  IMAD R6, R6, 0x100, R21 ;  /* 0x0000010006067824 */ /* 0x008fc600078e0215 */
[----:B------:R-:W2:Y:S04]  /*18610*/  LDL.LU R21, [R1+0xc98] ;  /* 0x000c980001157983 */ /* 0x000ea80000300800 */
[----:B------:R-:W2:Y:S04]  /*18620*/  LDL.LU R22, [R1+0xc94] ;  /* 0x000c940001167983 */ /* 0x000ea80000300800 */
[----:B------:R-:W2:Y:S01]  /*18630*/  LDL.LU R23, [R1+0xc90] ;  /* 0x000c900001177983 */ /* 0x000ea20000300800 */
[----:B------:R-:W-:Y:S02]  /*18640*/  F2FP.F16.E4M3.UNPACK_B R4, R4 ;  /* 0x00000004ff04723e */ /* 0x000fe400020006ff */
[----:B------:R-:W-:-:S02]  /*18650*/  F2FP.F16.E4M3.UNPACK_B R5, R29 ;  /* 0x0000001dff05723e */ /* 0x000fc400020006ff */
[----:B------:R-:W-:Y:S02]  /*18660*/  F2FP.F16.E4M3.UNPACK_B R2, R2 ;  /* 0x00000002ff02723e */ /* 0x000fe400020006ff */
[----:B------:R-:W-:-:S03]  /*18670*/  F2FP.F16.E4M3.UNPACK_B R3, R3 ;  /* 0x00000003ff03723e */ /* 0x000fc600020006ff */
[C---:B------:R-:W-:Y:S08]  /*18680*/  HMMA.16816.F32 R24, R16.reuse, R4, R24 ;  /* 0x000000041018723c */ /* 0x040ff00000001818 */
[----:B--2---:R-:W-:Y:S01]  /*18690*/  HMMA.16816.F32 R16, R16, R2, R20 ;  /* 0x000000021010723c */ /* 0x004fe20000001814 */
[----:B------:R-:W-:Y:S02]  /*186a0*/  F2FP.F16.E4M3.UNPACK_B R20, R0 ;  /* 0x00000000ff14723e */ /* 0x000fe400020006ff */
[----:B------:R-:W-:-:S02]  /*186b0*/  F2FP.F16.E4M3.UNPACK_B R22, R6 ;  /* 0x00000006ff16723e */ /* 0x000fc400020006ff */
[----:B------:R-:W-:Y:S02]  /*186c0*/  F2FP.F16.E4M3.UNPACK_B R21, R7 ;  /* 0x00000007ff15723e */ /* 0x000fe400020006ff */
[----:B------:R-:W-:Y:S01]  /*186d0*/  F2FP.F16.E4M3.UNPACK_B R23, R28 ;  /* 0x0000001cff17723e */ /* 0x000fe200020006ff */
[----:B------:R-:W4:Y:S04]  /*186e0*/  LDL.LU R0, [R1+0x528] ;  /* 0x0005280001007983 */ /* 0x000f280000300800 */
[----:B------:R-:W2:Y:S04]  /*186f0*/  LDL.LU R6, [R1+0x540] ;  /* 0x0005400001067983 */ /* 0x000ea80000300800 */
[----:B------:R-:W3:Y:S04]  /*18700*/  LDL.LU R7, [R1+0xb48] ;  /* 0x000b480001077983 */ /* 0x000ee80000300800 */
[----:B------:R-:W5:Y:S01]  /*18710*/  LDL.LU R28, [R1+0xb58] ;  /* 0x000b5800011c7983 */ /* 0x000f620000300800 */
[----:B------:R-:W-:Y:S03]  /*18720*/  HMMA.16816.F32 R12, R20, R4, R12 ;  /* 0x00000004140c723c */ /* 0x000fe6000000180c */
[----:B------:R-:W3:Y:S04]  /*18730*/  LDL.LU R4, [R1+0x538] ;  /* 0x0005380001047983 */ /* 0x000ee80000300800 */
[----:B------:R-:W5:Y:S01]  /*18740*/  LDL.LU R5, [R1+0x530] ;  /* 0x0005300001057983 */ /* 0x000f620000300800 */
[----:B----4-:R-:W-:-:S03]  /*18750*/  IMAD R0, R0, 0x100, R8 ;  /* 0x0000010000007824 */ /* 0x010fc600078e0208 */
[----:B------:R-:W4:Y:S01]  /*18760*/  LDL.LU R8, [R1+0xc8c] ;  /* 0x000c8c0001087983 */ /* 0x000f220000300800 */
[----:B--2---:R-:W-:Y:S02]  /*18770*/  IMAD R6, R6, 0x100, R11 ;  /* 0x0000010006067824 */ /* 0x004fe400078e020b */
[----:B---3--:R-:W-:Y:S02]  /*18780*/  IMAD R4, R4, 0x100, R9 ;  /* 0x0000010004047824 */ /* 0x008fe400078e0209 */
[----:B-----5:R-:W-:Y:S01]  /*18790*/  IMAD R5, R5, 0x100, R10 ;  /* 0x0000010005057824 */ /* 0x020fe200078e020a */
[----:B------:R-:W4:Y:S04]  /*187a0*/  LDL.LU R9, [R1+0xc88] ;  /* 0x000c880001097983 */ /* 0x000f280000300800 */
[----:B------:R-:W4:Y:S04]  /*187b0*/  LDL.LU R10, [R1+0xc84] ;  /* 0x000c8400010a7983 */ /* 0x000f280000300800 */
[----:B------:R-:W4:Y:S02]  /*187c0*/  LDL.LU R11, [R1+0xc80] ;  /* 0x000c8000010b7983 */ /* 0x000f240000300800 */
[----:B----4-:R-:W-:Y:S02]  /*187d0*/  HMMA.16816.F32 R8, R20, R2, R8 ;  /* 0x000000021408723c */ /* 0x010fe40000001808 */
[----:B------:R-:W2:Y:S04]  /*187e0*/  LDL.LU R2, [R1+0x10] ;  /* 0x0000100001027983 */ /* 0x000ea80000300800 */
[----:B------:R-:W3:-:S13]  /*187f0*/  LDL.LU R3, [R1+0x14] ;  /* 0x0000140001037983 */ /* 0x000eda0000300800 */
[----:B------:R0:W-:Y:S04]  /*18800*/  STL [R1+0xc7c], R10 ;  /* 0x000c7c0a01007387 */ /* 0x0001e80000100800 */
[----:B0-----:R-:W4:Y:S01]  /*18810*/  LDL.LU R10, [R1+0x20] ;  /* 0x00002000010a7983 */ /* 0x001f220000300800 */
[----:B------:R-:W-:Y:S02]  /*18820*/  F2FP.F16.E4M3.UNPACK_B R23, R4 ;  /* 0x00000004ff17723e */ /* 0x000fe400020006ff */
[----:B------:R-:W-:Y:S02]  /*18830*/  F2FP.F16.E4M3.UNPACK_B R20, R5 ;  /* 0x00000005ff14723e */ /* 0x000fe400020006ff */
[----:B------:R-:W-:Y:S02]  /*18840*/  F2FP.F16.E4M3.UNPACK_B R21, R0 ;  /* 0x00000000ff15723e */ /* 0x000fe400020006ff */
[----:B------:R-:W-:-:S02]  /*18850*/  F2FP.F16.E4M3.UNPACK_B R22, R6 ;  /* 0x00000006ff16723e */ /* 0x000fc400020006ff */
[----:B------:R-:W-:Y:S01]  /*18860*/  F2FP.F16.E4M3.UNPACK_B R5, R29.H1 ;  /* 0x0000001dff05723e */ /* 0x000fe200030006ff */
[----:B------:R0:W-:Y:S04]  /*18870*/  STL [R1+0xc78], R11 ;  /* 0x000c780b01007387 */ /* 0x0001e80000100800 */
[----:B------:R-:W5:Y:S04]  /*18880*/  LDL.LU R0, [R1+0xb50] ;  /* 0x000b500001007983 */ /* 0x000f680000300800 */
[----:B------:R-:W2:Y:S01]  /*18890*/  LDL.LU R6, [R1+0xb60] ;  /* 0x000b600001067983 */ /* 0x000ea20000300800 */
[----:B----4-:R-:W-:-:S03]  /*188a0*/  F2FP.F16.E4M3.UNPACK_B R4, R10.H1 ;  /* 0x0000000aff04723e */ /* 0x010fc600030006ff */
[----:B------:R-:W4:Y:S04]  /*188b0*/  LDL.LU R10, [R1+0xb6c] ;  /* 0x000b6c00010a7983 */ /* 0x000f280000300800 */
[----:B0-----:R-:W2:Y:S04]  /*188c0*/  LDL.LU R11, [R1+0xb7c] ;  /* 0x000b7c00010b7983 */ /* 0x001ea80000300800 */
[----:B------:R-:W2:Y:S01]  /*188d0*/  LDL.LU R29, [R1+0xb74] ;  /* 0x000b7400011d7983 */ /* 0x000ea20000300800 */
[----:B------:R-:W-:-:S15]  /*188e0*/  HMMA.16816.F32 R24, R20, R4, R24 ;  /* 0x000000041418723c */ /* 0x000fde0000001818 */
[----:B------:R-:W-:-:S04]  /*188f0*/  NOP ;  /* 0x0000000000007918 */ /* 0x000fc80000000000 */
[----:B------:R0:W-:Y:S04]  /*18900*/  STL.64 [R1], R24 ;  /* 0x0000001801007387 */ /* 0x0001e80000100a00 */
[----:B------:R1:W-:Y:S04]  /*18910*/  STL.64 [R1+0x8], R26 ;  /* 0x0000081a01007387 */ /* 0x0003e80000100a00 */
[----:B0-----:R-:W5:Y:S04]  /*18920*/  LDL.LU R24, [R1+0xb54] ;  /* 0x000b540001187983 */ /* 0x001f680000300800 */
[----:B------:R-:W2:Y:S04]  /*18930*/  LDL.LU R25, [R1+0xb64] ;  /* 0x000b640001197983 */ /* 0x000ea80000300800 */
[----:B-1----:R-:W3:Y:S04]  /*18940*/  LDL.LU R26, [R1+0xb4c] ;  /* 0x000b4c00011a7983 */ /* 0x002ee80000300800 */
[----:B------:R-:W4:Y:S01]  /*18950*/  LDL.LU R27, [R1+0xb5c] ;  /* 0x000b5c00011b7983 */ /* 0x000f220000300800 */
[----:B--2---:R-:W-:-:S02]  /*18960*/  IMAD R6, R6, 0x100, R25 ;  /* 0x0000010006067824 */ /* 0x004fc400078e0219 */
[----:B---3--:R-:W-:Y:S01]  /*18970*/  IMAD R7, R7, 0x100, R26 ;  /* 0x0000010007077824 */ /* 0x008fe200078e021a */
[----:B------:R-:W2:Y:S04]  /*18980*/  LDL R25, [R1+0x2c] ;  /* 0x00002c0001197983 */ /* 0x000ea80000100800 */
[----:B------:R-:W3:Y:S01]  /*18990*/  LDL.LU R26, [R1+0xba0] ;  /* 0x000ba000011a7983 */ /* 0x000ee20000300800 */
[----:B-----5:R-:W-:Y:S02]  /*189a0*/  IMAD R0, R0, 0x100, R24 ;  /* 0x0000010000007824 */ /* 0x020fe400078e0218 */
[----:B----4-:R-:W-:Y:S01]  /*189b0*/  IMAD R24, R28, 0x100, R27 ;  /* 0x000001001c187824 */ /* 0x010fe200078e021b */
[----:B---3--:R0:W-:Y:S04]  /*189c0*/  STL [R1+0xc70], R26 ;  /* 0x000c701a01007387 */ /* 0x0081e80000100800 */
[----:B0-----:R-:W3:Y:S04]  /*189d0*/  LDL.LU R26, [R1+0xb94] ;  /* 0x000b9400011a7983 */ /* 0x001ee80000300800 */
[----:B------:R-:W4:Y:S01]  /*189e0*/  LDL.LU R27, [R1+0xb88] ;  /* 0x000b8800011b7983 */ /* 0x000f220000300800 */
[----:B------:R-:W-:-:S02]  /*189f0*/  F2FP.F16.E4M3.UNPACK_B R2, R2.H1 ;  /* 0x00000002ff02723e */ /* 0x000fc400030006ff */
[----:B------:R-:W-:-:S07]  /*18a00*/  F2FP.F16.E4M3.UNPACK_B R3, R3.H1 ;  /* 0x00000003ff03723e */ /* 0x000fce00030006ff */
[----:B------:R-:W-:Y:S01]  /*18a10*/  HMMA.16816.F32 R20, R20, R2, R16 ;  /* 0x000000021414723c */ /* 0x000fe20000001810 */
[----:B----4-:R0:W-:Y:S04]  /*18a20*/  STL [R1+0xc6c], R27 ;  /* 0x000c6c1b01007387 */ /* 0x0101e80000100800 */
[----:B0-----:R-:W4:Y:S04]  /*18a30*/  LDL.LU R27, [R1+0xba4] ;  /* 0x000ba400011b7983 */ /* 0x001f280000300800 */
[----:B------:R-:W5:Y:S01]  /*18a40*/  LDL.LU R28, [R1+0xb98] ;  /* 0x000b9800011c7983 */ /* 0x000f620000300800 */
[----:B------:R-:W-:-:S02]  /*18a50*/  F2FP.F16.E4M3.UNPACK_B R16, R0 ;  /* 0x00000000ff10723e */ /* 0x000fc400020006ff */
[----:B------:R-:W-:Y:S02]  /*18a60*/  F2FP.F16.E4M3.UNPACK_B R18, R6 ;  /* 0x00000006ff12723e */ /* 0x000fe400020006ff */
[----:B------:R-:W-:Y:S02]  /*18a70*/  F2FP.F16.E4M3.UNPACK_B R17, R7 ;  /* 0x00000007ff11723e */ /* 0x000fe400020006ff */
[----:B------:R-:W-:-:S07]  /*18a80*/  F2FP.F16.E4M3.UNPACK_B R19, R24 ;  /* 0x00000018ff13723e */ /* 0x000fce00020006ff */
[----:B------:R-:W-:Y:S01]  /*18a90*/  HMMA.16816.F32 R12, R16, R4, R12 ;  /* 0x00000004100c723c */ /* 0x000fe2000000180c */
[----:B-----5:R0:W-:Y:S04]  /*18aa0*/  STL [R1+0xc68], R28 ;  /* 0x000c681c01007387 */ /* 0x0201e80000100800 */
[----:B0-----:R-:W5:Y:S04]  /*18ab0*/  LDL.LU R28, [R1+0xb8c] ;  /* 0x000b8c00011c7983 */ /* 0x001f680000300800 */
[----:B------:R0:W-:Y:S04]  /*18ac0*/  STL [R1+0xc64], R23 ;  /* 0x000c641701007387 */ /* 0x0001e80000100800 */
[----:B0-----:R-:W2:Y:S04]  /*18ad0*/  LDL.LU R23, [R1+0xb9c] ;  /* 0x000b9c0001177983 */ /* 0x001ea80000300800 */
[----:B------:R-:W2:Y:S04]  /*18ae0*/  LDL.LU R0, [R1+0xb68] ;  /* 0x000b680001007983 */ /* 0x000ea80000300800 */
[----:B------:R-:W3:Y:S04]  /*18af0*/  LDL.LU R6, [R1+0xb80] ;  /* 0x000b800001067983 */ /* 0x000ee80000300800 */
[----:B------:R-:W3:Y:S04]  /*18b00*/  LDL.LU R7, [R1+0xb84] ;  /* 0x000b840001077983 */ /* 0x000ee80000300800 */
[----:B------:R-:W3:Y:S04]  /*18b10*/  LDL R24, [R1+0x28] ;  /* 0x0000280001187983 */ /* 0x000ee80000100800 */
[----:B------:R-:W3:Y:S04]  /*18b20*/  LDL.LU R4, [R1+0xb78] ;  /* 0x000b780001047983 */ /* 0x000ee80000300800 */
[----:B------:R-:W4:Y:S01]  /*18b30*/  LDL.LU R5, [R1+0xb70] ;  /* 0x000b700001057983 */ /* 0x000f220000300800 */
[----:B--2---:R-:W-:-:S03]  /*18b40*/  IMAD R0, R0, 0x100, R10 ;  /* 0x0000010000007824 */ /* 0x004fc600078e020a */
[----:B------:R-:W2:Y:S01]  /*18b50*/  LDL.LU R10, [R1+0xc7c] ;  /* 0x000c7c00010a7983 */ /* 0x000ea20000300800 */
[----:B---3--:R-:W-:-:S03]  /*18b60*/  IMAD R4, R4, 0x100, R11 ;  /* 0x0000010004047824 */ /* 0x008fc600078e020b */
[----:B------:R-:W2:Y:S01]  /*18b70*/  LDL.LU R11, [R1+0xc78] ;  /* 0x000c7800010b7983 */ /* 0x000ea20000300800 */
[----:B----4-:R-:W-:-:S03]  /*18b80*/  IMAD R5, R5, 0x100, R29 ;  /* 0x0000010005057824 */ /* 0x010fc600078e021d */
[----:B------:R-:W3:Y:S01]  /*18b90*/  LDL.LU R29, [R1+0xc74] ;  /* 0x000c7400011d7983 */ /* 0x000ee20000300800 */
[----:B--2---:R-:W-:Y:S03]  /*18ba0*/  HMMA.16816.F32 R8, R16, R2, R8 ;  /* 0x000000021008723c */ /* 0x004fe60000001808 */
[----:B------:R-:W2:Y:S01]  /*18bb0*/  LDL R3, [R1+0x1c] ;  /* 0x00001c0001037983 */ /* 0x000ea20000100800 */
[----:B------:R-:W-:-:S15]  /*18bc0*/  F2FP.F16.E4M3.UNPACK_B R17, R0 ;  /* 0x00000000ff11723e */ /* 0x000fde00020006ff */
        /* <DEDUP_REMOVED lines=9> */
[----:B------:R-:W-:Y:S01]  /*18c60*/  IMAD R6, R6, 0x100, R7 ;  /* 0x0000010006067824 */ /* 0x000fe200078e0207 */
[----:B------:R-:W-:-:S02]  /*18c70*/  F2FP.F16.E4M3.UNPACK_B R19, R4 ;  /* 0x00000004ff13723e */ /* 0x000fc400020006ff */
[----:B------:R-:W-:Y:S01]  /*18c80*/  F2FP.F16.E4M3.UNPACK_B R16, R5 ;  /* 0x00000005ff10723e */ /* 0x000fe200020006ff */
[----:B------:R-:W4:Y:S04]  /*18c90*/  LDL.LU R4, [R1] ;  /* 0x0000000001047983 */ /* 0x000f280000300800 */
[----:B------:R-:W4:Y:S01]  /*18ca0*/  LDL.LU R5, [R1+0x4] ;  /* 0x0000040001057983 */ /* 0x000f220000300800 */
[----:B------:R-:W-:Y:S02]  /*18cb0*/  F2FP.F16.E4M3.UNPACK_B R18, R6 ;  /* 0x00000006ff12723e */ /* 0x000fe400020006ff */
[----:B---3--:R-:W-:Y:S01]  /*18cc0*/  F2FP.F16.E4M3.UNPACK_B R2, R29 ;  /* 0x0000001dff02723e */ /* 0x008fe200020006ff */
[----:B------:R-:W4:Y:S04]  /*18cd0*/  LDL.LU R6, [R1+0x8] ;  /* 0x0000080001067983 */ /* 0x000f280000300800 */
[----:B------:R-:W4:Y:S04]  /*18ce0*/  LDL.LU R7, [R1+0xc] ;  /* 0x00000c0001077983 */ /* 0x000f280000300800 */
[----:B------:R-:W3:Y:S01]  /*18cf0*/  LDL.LU R29, [R1+0xbd4] ;  /* 0x000bd400011d7983 */ /* 0x000ee20000300800 */
[----:B--2---:R-:W-:-:S03]  /*18d00*/  IMAD R0, R0, 0x100, R26 ;  /* 0x0000010000007824 */ /* 0x004fc600078e021a */
[----:B------:R-:W2:Y:S02]  /*18d10*/  LDL.LU R26, [R1+0xc70] ;  /* 0x000c7000011a7983 */ /* 0x000ea40000300800 */
[----:B--2---:R-:W-:Y:S02]  /*18d20*/  IMAD R26, R26, 0x100, R27 ;  /* 0x000001001a1a7824 */ /* 0x004fe400078e021b */
[----:B------:R-:W5:Y:S02]  /*18d30*/  LDL.LU R27, [R1+0xc6c] ;  /* 0x000c6c00011b7983 */ /* 0x000f640000300800 */
[----:B-----5:R-:W-:Y:S02]  /*18d40*/  IMAD R27, R27, 0x100, R28 ;  /* 0x000001001b1b7824 */ /* 0x020fe400078e021c */
[----:B------:R-:W2:Y:S01]  /*18d50*/  LDL.LU R28, [R1+0xc68] ;  /* 0x000c6800011c7983 */ /* 0x000ea20000300800 */
[----:B------:R-:W-:Y:S01]  /*18d60*/  F2FP.F16.E4M3.UNPACK_B R3, R3 ;  /* 0x00000003ff03723e */ /* 0x000fe200020006ff */
[----:B--2---:R-:W-:-:S02]  /*18d70*/  IMAD R28, R28, 0x100, R23 ;  /* 0x000001001c1c7824 */ /* 0x004fc400078e0217 */
[----:B------:R-:W2:Y:S01]  /*18d80*/  LDL.LU R23, [R1+0xc64] ;  /* 0x000c640001177983 */ /* 0x000ea20000300800 */
[----:B------:R-:W-:Y:S02]  /*18d90*/  F2FP.F16.E4M3.UNPACK_B R24, R24 ;  /* 0x00000018ff18723e */ /* 0x000fe400020006ff */
[----:B------:R-:W-:-:S07]  /*18da0*/  F2FP.F16.E4M3.UNPACK_B R25, R25 ;  /* 0x00000019ff19723e */ /* 0x000fce00020006ff */
[C---:B----4-:R-:W-:Y:S08]  /*18db0*/  HMMA.16816.F32 R4, R16.reuse, R24, R4 ;  /* 0x000000181004723c */ /* 0x050ff00000001804 */
[----:B--2---:R-:W-:Y:S01]  /*18dc0*/  HMMA.16816.F32 R20, R16, R2, R20 ;  /* 0x000000021014723c */ /* 0x004fe20000001814 */
[----:B------:R-:W-:Y:S02]  /*18dd0*/  F2FP.F16.E4M3.UNPACK_B R16, R0 ;  /* 0x00000000ff10723e */ /* 0x000fe400020006ff */
[----:B------:R-:W-:-:S02]  /*18de0*/  F2FP.F16.E4M3.UNPACK_B R18, R26 ;  /* 0x0000001aff12723e */ /* 0x000fc400020006ff */
[----:B------:R-:W-:Y:S02]  /*18df0*/  F2FP.F16.E4M3.UNPACK_B R17, R27 ;  /* 0x0000001bff11723e */ /* 0x000fe400020006ff */
[----:B------:R-:W-:-:S07]  /*18e00*/  F2FP.F16.E4M3.UNPACK_B R19, R28 ;  /* 0x0000001cff13723e */ /* 0x000fce00020006ff */
[----:B------:R-:W-:Y:S05]  /*18e10*/  HMMA.16816.F32 R12, R16, R24, R12 ;  /* 0x00000018100c723c */ /* 0x000fea000000180c */
[----:B------:R0:W-:Y:S04]  /*18e20*/  STL [R1+0xc50], R23 ;  /* 0x000c501701007387 */ /* 0x0001e80000100800 */
[----:B0-----:R-:W2:Y:S04]  /*18e30*/  LDL.LU R23, [R1+0xbd0] ;  /* 0x000bd00001177983 */ /* 0x001ea80000300800 */
[----:B------:R-:W4:Y:S04]  /*18e40*/  LDL.LU R0, [R1+0xbac] ;  /* 0x000bac0001007983 */ /* 0x000f280000300800 */
[----:B------:R-:W5:Y:S04]  /*18e50*/  LDL.LU R26, [R1+0xbb4] ;  /* 0x000bb400011a7983 */ /* 0x000f680000300800 */
[----:B------:R-:W3:Y:S04]  /*18e60*/  LDL.LU R27, [R1+0xbe4] ;  /* 0x000be400011b7983 */ /* 0x000ee80000300800 */
        /* <DEDUP_REMOVED lines=9> */
[----:B-----5:R-:W-:-:S03]  /*18f00*/  IMAD R26, R26, 0x100, R11 ;  /* 0x000001001a1a7824 */ /* 0x020fc600078e020b */
[----:B------:R-:W4:Y:S02]  /*18f10*/  LDL.LU R11, [R1+0xc54] ;  /* 0x000c5400010b7983 */ /* 0x000f240000300800 */
[----:B----4-:R-:W-:Y:S02]  /*18f20*/  HMMA.16816.F32 R8, R16, R2, R8 ;  /* 0x000000021008723c */ /* 0x010fe40000001808 */
[----:B------:R-:W2:Y:S04]  /*18f30*/  LDL.LU R2, [R1+0x28] ;  /* 0x0000280001027983 */ /* 0x000ea80000300800 */
[----:B------:R-:W3:Y:S01]  /*18f40*/  LDL.LU R3, [R1+0x2c] ;  /* 0x00002c0001037983 */ /* 0x000ee20000300800 */
[----:B------:R-:W-:Y:S02]  /*18f50*/  F2FP.F16.E4M3.UNPACK_B R17, R0 ;  /* 0x00000000ff11723e */ /* 0x000fe400020006ff */
[----:B------:R-:W-:-:S02]  /*18f60*/  F2FP.F16.E4M3.UNPACK_B R19, R24 ;  /* 0x00000018ff13723e */ /* 0x000fc400020006ff */
[----:B------:R-:W-:Y:S02]  /*18f70*/  F2FP.F16.E4M3.UNPACK_B R16, R25 ;  /* 0x00000019ff10723e */ /* 0x000fe400020006ff */
[----:B------:R-:W-:Y:S01]  /*18f80*/  F2FP.F16.E4M3.UNPACK_B R18, R26 ;  /* 0x0000001aff12723e */ /* 0x000fe200020006ff */
[----:B------:R-:W4:Y:S04]  /*18f90*/  LDL.LU R0, [R1+0xbc8] ;  /* 0x000bc80001007983 */ /* 0x000f280000300800 */
[----:B------:R-:W5:Y:S04]  /*18fa0*/  LDL.LU R24, [R1+0x18] ;  /* 0x0000180001187983 */ /* 0x000f680000300800 */
[----:B------:R-:W4:Y:S04]  /*18fb0*/  LDL.LU R25, [R1+0x1c] ;  /* 0x00001c0001197983 */ /* 0x000f280000300800 */
[----:B------:R-:W4:Y:S01]  /*18fc0*/  LDL.LU R26, [R1+0xbdc] ;  /* 0x000bdc00011a7983 */ /* 0x000f220000300800 */
[----:B--2---:R-:W-:-:S02]  /*18fd0*/  F2FP.F16.E4M3.UNPACK_B R2, R2.H1 ;  /* 0x00000002ff02723e */ /* 0x004fc400030006ff */
[----:B---3--:R-:W-:-:S07]  /*18fe0*/  F2FP.F16.E4M3.UNPACK_B R3, R3.H1 ;  /* 0x00000003ff03723e */ /* 0x008fce00030006ff */
[----:B------:R-:W-:-:S15]  /*18ff0*/  HMMA.16816.F32 R4, R16, R2, R4 ;  /* 0x000000021004723c */ /* 0x000fde0000001804 */
[----:B------:R-:W-:-:S04]  /*19000*/  NOP ;  /* 0x0000000000007918 */ /* 0x000fc80000000000 */
[----:B------:R0:W-:Y:S04]  /*19010*/  STL.64 [R1+0x110], R4 ;  /* 0x0001100401007387 */ /* 0x0001e80000100a00 */
[----:B------:R1:W-:Y:S04]  /*19020*/  STL.64 [R1+0x118], R6 ;  /* 0x0001180601007387 */ /* 0x0003e80000100a00 */
[----:B0-----:R-:W2:Y:S04]  /*19030*/  LDL.LU R5, [R1+0xbcc] ;  /* 0x000bcc0001057983 */ /* 0x001ea80000300800 */
[----:B-1----:R-:W3:Y:S01]  /*19040*/  LDL.LU R7, [R1+0xbe0] ;  /* 0x000be00001077983 */ /* 0x002ee20000300800 */
[----:B----4-:R-:W-:-:S02]  /*19050*/  IMAD R4, R28, 0x100, R26 ;  /* 0x000001001c047824 */ /* 0x010fc400078e021a */
[----:B------:R-:W-:Y:S01]  /*19060*/  IMAD R6, R29, 0x100, R27 ;  /* 0x000001001d067824 */ /* 0x000fe200078e021b */
[----:B------:R-:W4:Y:S04]  /*19070*/  LDL.LU R26, [R1+0x918] ;  /* 0x00091800011a7983 */ /* 0x000f280000300800 */
[----:B------:R-:W4:Y:S04]  /*19080*/  LDL.LU R28, [R1+0x584] ;  /* 0x00058400011c7983 */ /* 0x000f280000300800 */
[----:B------:R-:W4:Y:S04]  /*19090*/  LDL.LU R27, [R1+0x940] ;  /* 0x00094000011b7983 */ /* 0x000f280000300800 */
[----:B------:R-:W4:Y:S01]  /*190a0*/  LDL.LU R29, [R1+0x580] ;  /* 0x00058000011d7983 */ /* 0x000f220000300800 */
[----:B--2---:R-:W-:-:S03]  /*190b0*/  IMAD R5, R5, 0x100, R23 ;  /* 0x0000010005057824 */ /* 0x004fc600078e0217 */
[----:B------:R-:W2:Y:S01]  /*190c0*/  LDL.LU R23, [R1+0xc50] ;  /* 0x000c500001177983 */ /* 0x000ea20000300800 */
[----:B-----5:R-:W-:Y:S02]  /*190d0*/  F2FP.F16.E4M3.UNPACK_B R24, R24.H1 ;  /* 0x00000018ff18723e */ /* 0x020fe400030006ff */
[----:B------:R-:W-:Y:S01]  /*190e0*/  F2FP.F16.E4M3.UNPACK_B R25, R25.H1 ;  /* 0x00000019ff19723e */ /* 0x000fe200030006ff */
[----:B---3--:R-:W-:Y:S01]  /*190f0*/  IMAD R0, R0, 0x100, R7 ;  /* 0x0000010000007824 */ /* 0x008fe200078e0207 */
[----:B------:R-:W-:Y:S02]  /*19100*/  F2FP.F16.E4M3.UNPACK_B R4, R4 ;  /* 0x00000004ff04723e */ /* 0x000fe400020006ff */
[----:B------:R-:W-:Y:S02]  /*19110*/  F2FP.F16.E4M3.UNPACK_B R6, R6 ;  /* 0x00000006ff06723e */ /* 0x000fe400020006ff */
[----:B------:R-:W-:Y:S01]  /*19120*/  F2FP.F16.E4M3.UNPACK_B R5, R5 ;  /* 0x00000005ff05723e */ /* 0x000fe200020006ff */
[----:B--2---:R-:W-:Y:S01]  /*19130*/  HMMA.16816.F32 R20, R16, R24, R20 ;  /* 0x000000181014723c */ /* 0x004fe20000001814 */
[----:B------:R-:W2:Y:S04]  /*19140*/  LDL.LU R16, [R1+0x588] ;  /* 0x0005880001107983 */ /* 0x000ea80000300800 */
[----:B------:R-:W3:-:S14]  /*19150*/  LDL.LU R17, [R1+0x944] ;  /* 0x0009440001117983 */ /* 0x000edc0000300800 */
[----:B------:R0:W-:Y:S04]  /*19160*/  STL.64 [R1+0x150], R20 ;  /* 0x0001501401007387 */ /* 0x0001e80000100a00 */
[----:B------:R1:W-:Y:S04]  /*19170*/  STL.64 [R1+0x158], R22 ;  /* 0x0001581601007387 */ /* 0x0003e80000100a00 */
[----:B------:R-:W5:Y:S04]  /*19180*/  LDL.LU R18, [R1+0x93c] ;  /* 0x00093c0001127983 */ /* 0x000f680000300800 */
[----:B------:R-:W4:Y:S04]  /*19190*/  LDL.LU R19, [R1+0xab0] ;  /* 0x000ab00001137983 */ /* 0x000f280000300800 */
[----:B0-----:R-:W4:Y:S04]  /*191a0*/  LDL.LU R20, [R1+0x934] ;  /* 0x0009340001147983 */ /* 0x001f280000300800 */
[----:B------:R-:W4:Y:S04]  /*191b0*/  LDL.LU R21, [R1+0x928] ;  /* 0x0009280001157983 */ /* 0x000f280000300800 */
[----:B-1----:R-:W4:Y:S04]  /*191c0*/  LDL.LU R22, [R1+0x58c] ;  /* 0x00058c0001167983 */ /* 0x002f280000300800 */
[----:B------:R-:W4:Y:S01]  /*191d0*/  LDL.LU R23, [R1+0xa9c] ;  /* 0x000a9c0001177983 */ /* 0x000f220000300800 */
[----:B------:R-:W-:-:S07]  /*191e0*/  F2FP.F16.E4M3.UNPACK_B R7, R0 ;  /* 0x00000000ff07723e */ /* 0x000fce00020006ff */
[C---:B------:R-:W-:Y:S08]  /*191f0*/  HMMA.16816.F32 R12, R4.reuse, R2, R12 ;  /* 0x00000002040c723c */ /* 0x040ff0000000180c */
[----:B------:R-:W-:Y:S01]  /*19200*/  HMMA.16816.F32 R4, R4, R24, R8 ;  /* 0x000000180404723c */ /* 0x000fe20000001808 */
[----:B------:R-:W-:Y:S02]  /*19210*/  UIADD3 UR5, UPT, UPT, UR10, 0xff, URZ ;  /* 0x000000ff0a057890 */ /* 0x000fe4000fffe0ff */
[----:B------:R-:W-:-:S02]  /*19220*/  USHF.L.U32 UR12, UR16, 0x8, URZ ;  /* 0x00000008100c7899 */ /* 0x000fc400080006ff */
[----:B------:R-:W-:Y:S02]  /*19230*/  USHF.L.U32 UR7, UR11, 0x8, URZ ;  /* 0x000000080b077899 */ /* 0x000fe400080006ff */
[----:B------:R-:W-:-:S04]  /*19240*/  USHF.R.S32.HI UR6, URZ, 0x1f, UR5 ;  /* 0x0000001fff067899 */ /* 0x000fc80008011405 */
[----:B------:R-:W-:Y:S02]  /*19250*/  ULEA.HI UR6, UR6, UR5, URZ, 0x8 ;  /* 0x0000000506067291 */ /* 0x000fe4000f8f40ff */
[----:B------:R-:W-:Y:S01]  /*19260*/  USHF.R.S32.HI UR5, URZ, 0x1f, UR7 ;  /* 0x0000001fff057899 */ /* 0x000fe20008011407 */
[----:B------:R-:W-:Y:S04]  /*19270*/  STL.64 [R1+0x120], R12 ;  /* 0x0001200c01007387 */ /* 0x000fe80000100a00 */
[----:B------:R-:W-:Y:S04]  /*19280*/  STL.64 [R1+0x128], R14 ;  /* 0x0001280e01007387 */ /* 0x000fe80000100a00 */
[----:B------:R0:W-:Y:S04]  /*19290*/  STL.64 [R1+0x140], R4 ;  /* 0x0001400401007387 */ /* 0x0001e80000100a00 */
[----:B------:R-:W-:Y:S01]  /*192a0*/  STL.64 [R1+0x148], R6 ;  /* 0x0001480601007387 */ /* 0x000fe20000100a00 */
[----:B--2---:R-:W-:-:S02]  /*192b0*/  IADD3 R16, P3, PT, R16, UR12, RZ ;  /* 0x0000000c10107c10 */ /* 0x004fc4000ff7e0ff */
[----:B---3--:R-:W-:-:S03]  /*192c0*/  IADD3 R17, P6, PT, R17, UR12, RZ ;  /* 0x0000000c11117c10 */ /* 0x008fc6000ffde0ff */
[----:B------:R-:W-:Y:S04]  /*192d0*/  STL [R1+0x588], R16 ;  /* 0x0005881001007387 */ /* 0x000fe80000100800 */
[----:B------:R-:W-:Y:S01]  /*192e0*/  STL [R1+0x944], R17 ;  /* 0x0009441101007387 */ /* 0x000fe20000100800 */
[----:B-----5:R-:W-:Y:S02]  /*192f0*/  IADD3 R18, P4, PT, R18, UR12, RZ ;  /* 0x0000000c12127c10 */ /* 0x020fe4000ff9e0ff */
[----:B----4-:R-:W-:-:S03]  /*19300*/  IADD3 R19, P2, PT, R19, UR7, RZ ;  /* 0x0000000713137c10 */ /* 0x010fc6000ff5e0ff */
[----:B------:R-:W-:Y:S04]  /*19310*/  STL [R1+0x93c], R18 ;  /* 0x00093c1201007387 */ /* 0x000fe80000100800 */
[----:B------:R-:W-:Y:S01]  /*19320*/  STL [R1+0xab0], R19 ;  /* 0x000ab01301007387 */ /* 0x000fe20000100800 */
[----:B------:R-:W-:Y:S02]  /*19330*/  IADD3 R20, P5, PT, R20, UR12, RZ ;  /* 0x0000000c14147c10 */ /* 0x000fe4000ffbe0ff */
[----:B------:R-:W-:Y:S02]  /*19340*/  IADD3 R21, P0, PT, R21, UR12, RZ ;  /* 0x0000000c15157c10 */ /* 0x000fe4000ff1e0ff */
[----:B------:R-:W-:Y:S02]  /*19350*/  IADD3 R22, P1, PT, R22, UR12, RZ ;  /* 0x0000000c16167c10 */ /* 0x000fe4000ff3e0ff */
[----:B------:R-:W-:-:S02]  /*19360*/  IADD3.X R23, PT, PT, R23, UR5, RZ, P2, !PT ;  /* 0x0000000517177c10 */ /* 0x000fc400097fe4ff */
[----:B------:R-:W-:Y:S01]  /*19370*/  IADD3 R26, P2, PT, R26, UR12, RZ ;  /* 0x0000000c1a1a7c10 */ /* 0x000fe2000ff5e0ff */
[----:B------:R-:W-:Y:S04]  /*19380*/  STL [R1+0x934], R20 ;  /* 0x0009341401007387 */ /* 0x000fe80000100800 */
[----:B------:R-:W-:Y:S04]  /*19390*/  STL [R1+0x928], R21 ;  /* 0x0009281501007387 */ /* 0x000fe80000100800 */
[----:B------:R-:W-:Y:S04]  /*193a0*/  STL [R1+0x58c], R22 ;  /* 0x00058c1601007387 */ /* 0x000fe80000100800 */
[----:B------:R-:W-:Y:S04]  /*193b0*/  STL [R1+0xa9c], R23 ;  /* 0x000a9c1701007387 */ /* 0x000fe80000100800 */
[----:B------:R-:W-:Y:S04]  /*193c0*/  STL [R1+0x918], R26 ;  /* 0x0009181a01007387 */ /* 0x000fe80000100800 */
[----:B0-----:R-:W2:Y:S01]  /*193d0*/  LDL.LU R4, [R1+0x938] ;  /* 0x0009380001047983 */ /* 0x001ea20000300800 */
[----:B------:R-:W-:-:S06]  /*193e0*/  USHF.R.S32.HI UR13, URZ, 0x1f, UR12 ;  /* 0x0000001fff0d7899 */ /* 0x000fcc000801140c */
[----:B------:R-:W-:Y:S02]  /*193f0*/  IADD3.X R28, PT, PT, R28, UR13, RZ, P3, !PT ;  /* 0x0000000d1c1c7c10 */ /* 0x000fe40009ffe4ff */
[----:B------:R-:W-:-:S03]  /*19400*/  IADD3 R27, P3, PT, R27, UR12, RZ ;  /* 0x0000000c1b1b7c10 */ /* 0x000fc6000ff7e0ff */
[----:B------:R-:W-:Y:S04]  /*19410*/  STL [R1+0x584], R28 ;  /* 0x0005841c01007387 */ /* 0x000fe80000100800 */
[----:B--2---:R0:W-:Y:S04]  /*19420*/  STL [R1+0xc48], R4 ;  /* 0x000c480401007387 */ /* 0x0041e80000100800 */
[----:B------:R-:W-:Y:S04]  /*19430*/  STL [R1+0x940], R27 ;  /* 0x0009401b01007387 */ /* 0x000fe80000100800 */
[----:B0-----:R-:W2:Y:S01]  /*19440*/  LDL.LU R4, [R1+0x57c] ;  /* 0x00057c0001047983 */ /* 0x001ea20000300800 */
[----:B------:R-:W-:-:S05]  /*19450*/  IADD3.X R29, PT, PT, R29, UR13, RZ, P1, !PT ;  /* 0x0000000d1d1d7c10 */ /* 0x000fca0008ffe4ff */
[----:B------:R-:W-:Y:S04]  /*19460*/  STL [R1+0x580], R29 ;  /* 0x0005801d01007387 */ /* 0x000fe80000100800 */
        /* <DEDUP_REMOVED lines=30> */
[----:B--2---:R-:W-:-:S05]  /*19650*/  IADD3 R4, P1, PT, R4, UR12, RZ ;  /* 0x0000000c04047c10 */ /* 0x004fca000ff3e0ff */
[----:B------:R0:W-:Y:S04]  /*19660*/  STL [R1+0x908], R4 ;  /* 0x0009080401007387 */ /* 0x0001e80000100800 */
[----:B0-----:R-:W2:Y:S02]  /*19670*/  LDL.LU R4, [R1+0xc4c] ;  /* 0x000c4c0001047983 */ /* 0x001ea40000300800 */
[----:B--2---:R-:W-:-:S05]  /*19680*/  IADD3.X R4, PT, PT, R4, UR13, RZ, P6, !PT ;  /* 0x0000000d04047c10 */ /* 0x004fca000b7fe4ff */
[----:B------:R0:W-:Y:S04]  /*19690*/  STL [R1+0x57c], R4 ;  /* 0x00057c0401007387 */ /* 0x0001e80000100800 */
[----:B0-----:R-:W2:Y:S01]  /*196a0*/  LDL.LU R4, [R1+0xc48] ;  /* 0x000c480001047983 */ /* 0x001ea20000300800 */
[----:B---3--:R-:W-:Y:S02]  /*196b0*/  IADD3.X R5, PT, PT, R5, UR13, RZ, P3, !PT ;  /* 0x0000000d05057c10 */ /* 0x008fe40009ffe4ff */
[----:B----4-:R-:W-:Y:S02]  /*196c0*/  IADD3 R6, P3, PT, R6, UR12, RZ ;  /* 0x0000000c06067c10 */ /* 0x010fe4000ff7e0ff */
[----:B-----5:R-:W-:Y:S02]  /*196d0*/  IADD3.X R7, PT, PT, R7, UR13, RZ, P4, !PT ;  /* 0x0000000d07077c10 */ /* 0x020fe4000a7fe4ff */
[----:B------:R-:W-:-:S02]  /*196e0*/  IADD3 R24, P4, PT, R24, UR12, RZ ;  /* 0x0000000c18187c10 */ /* 0x000fc4000ff9e0ff */
[----:B------:R-:W-:Y:S02]  /*196f0*/  IADD3.X R9, PT, PT, R9, UR13, RZ, P5, !PT ;  /* 0x0000000d09097c10 */ /* 0x000fe4000affe4ff */
[----:B------:R-:W-:Y:S02]  /*19700*/  IADD3 R10, P5, PT, R10, UR12, RZ ;  /* 0x0000000c0a0a7c10 */ /* 0x000fe4000ffbe0ff */
[----:B------:R-:W-:Y:S02]  /*19710*/  IADD3.X R11, PT, PT, R11, UR13, RZ, P4, !PT ;  /* 0x0000000d0b0b7c10 */ /* 0x000fe4000a7fe4ff */
[----:B------:R-:W-:Y:S02]  /*19720*/  IADD3 R2, P4, PT, R2, UR12, RZ ;  /* 0x0000000c02027c10 */ /* 0x000fe4000ff9e0ff */
[----:B------:R-:W-:Y:S02]  /*19730*/  IADD3.X R3, PT, PT, R3, UR13, RZ, P0, !PT ;  /* 0x0000000d03037c10 */ /* 0x000fe400087fe4ff */
        /* <DEDUP_REMOVED lines=14> */
[----:B--2---:R-:W-:-:S04]  /*19820*/  IADD3 R4, P6, PT, R4, UR12, RZ ;  /* 0x0000000c04047c10 */ /* 0x004fc8000ffde0ff */
[----:B------:R-:W-:Y:S01]  /*19830*/  IADD3.X R25, PT, PT, R25, UR13, RZ, P6, !PT ;  /* 0x0000000d19197c10 */ /* 0x000fe2000b7fe4ff */
[----:B------:R0:W-:Y:S04]  /*19840*/  STL [R1+0x938], R4 ;  /* 0x0009380401007387 */ /* 0x0001e80000100800 */
[----:B------:R-:W-:Y:S01]  /*19850*/  STL [R1+0x578], R5 ;  /* 0x0005780501007387 */ /* 0x000fe20000100800 */
[----:B------:R-:W-:-:S03]  /*19860*/  IADD3 R8, P6, PT, R8, UR12, RZ ;  /* 0x0000000c08087c10 */ /* 0x000fc6000ffde0ff */
        /* <DEDUP_REMOVED lines=24> */
[----:B0-----:R-:W2:Y:S01]  /*199f0*/  LDL.LU R4, [R1+0x8d4] ;  /* 0x0008d40001047983 */ /* 0x001ea20000300800 */
[----:B------:R-:W-:-:S02]  /*19a00*/  IADD3 R28, P1, PT, R28, UR12, RZ ;  /* 0x0000000c1c1c7c10 */ /* 0x000fc4000ff3e0ff */
[----:B------:R-:W-:-:S03]  /*19a10*/  IADD3.X R27, PT, PT, R27, UR13, RZ, P6, !PT ;  /* 0x0000000d1b1b7c10 */ /* 0x000fc6000b7fe4ff */
[----:B------:R-:W-:Y:S04]  /*19a20*/  STL [R1+0x898], R28 ;  /* 0x0008981c01007387 */ /* 0x000fe80000100800 */
[----:B--2---:R0:W-:Y:S04]  /*19a30*/  STL [R1+0xc40], R4 ;  /* 0x000c400401007387 */ /* 0x0041e80000100800 */
[----:B------:R-:W-:Y:S04]  /*19a40*/  STL [R1+0x8e4], R27 ;  /* 0x0008e41b01007387 */ /* 0x000fe80000100800 */
[----:B0-----:R-:W2:Y:S01]  /*19a50*/  LDL.LU R4, [R1+0x888] ;  /* 0x0008880001047983 */ /* 0x001ea20000300800 */
[----:B------:R-:W-:-:S05]  /*19a60*/  IADD3 R29, P6, PT, R29, UR12, RZ ;  /* 0x0000000c1d1d7c10 */ /* 0x000fca000ffde0ff */
        /* <DEDUP_REMOVED lines=31> */
[----:B--2---:R-:W-:-:S05]  /*19c60*/  IADD3.X R4, PT, PT, R4, UR13, RZ, P3, !PT ;  /* 0x0000000d04047c10 */ /* 0x004fca0009ffe4ff */
[----:B------:R0:W-:Y:S04]  /*19c70*/  STL [R1+0x8dc], R4 ;  /* 0x0008dc0401007387 */ /* 0x0001e80000100800 */
[----:B0-----:R-:W2:Y:S02]  /*19c80*/  LDL.LU R4, [R1+0xc44] ;  /* 0x000c440001047983 */ /* 0x001ea40000300800 */
[----:B--2---:R-:W-:-:S05]  /*19c90*/  IADD3 R4, P3, PT, R4, UR12, RZ ;  /* 0x0000000c04047c10 */ /* 0x004fca000ff7e0ff */
[----:B------:R0:W-:Y:S04]  /*19ca0*/  STL [R1+0x888], R4 ;  /* 0x0008880401007387 */ /* 0x0001e80000100800 */
[----:B0-----:R-:W2:Y:S01]  /*19cb0*/  LDL.LU R4, [R1+0xc40] ;  /* 0x000c400001047983 */ /* 0x001ea20000300800 */
[----:B----4-:R-:W-:Y:S02]  /*19cc0*/  IADD3.X R6, PT, PT, R6, UR13, RZ, P6, !PT ;  /* 0x0000000d06067c10 */ /* 0x010fe4000b7fe4ff */
[----:B-----5:R-:W-:Y:S02]  /*19cd0*/  IADD3 R7, P6, PT, R7, UR12, RZ ;  /* 0x0000000c07077c10 */ /* 0x020fe4000ffde0ff */
[----:B---3--:R-:W-:Y:S02]  /*19ce0*/  IADD3.X R24, PT, PT, R24, UR13, RZ, P5, !PT ;  /* 0x0000000d18187c10 */ /* 0x008fe4000affe4ff */
        /* <DEDUP_REMOVED lines=19> */
[----:B--2---:R-:W-:Y:S02]  /*19e20*/  IADD3.X R4, PT, PT, R4, UR13, RZ, P4, !PT ;  /* 0x0000000d04047c10 */ /* 0x004fe4000a7fe4ff */
[----:B------:R-:W-:-:S03]  /*19e30*/  IADD3 R5, P4, PT, R5, UR12, RZ ;  /* 0x0000000c05057c10 */ /* 0x000fc6000ff9e0ff */
[----:B------:R0:W-:Y:S04]  /*19e40*/  STL [R1+0x8d4], R4 ;  /* 0x0008d40401007387 */ /* 0x0001e80000100800 */
[----:B------:R-:W-:Y:S01]  /*19e50*/  STL [R1+0x8c0], R5 ;  /* 0x0008c00501007387 */ /* 0x000fe20000100800 */
[----:B------:R-:W-:-:S03]  /*19e60*/  IADD3.X R8, PT, PT, R8, UR13, RZ, P4, !PT ;  /* 0x0000000d08087c10 */ /* 0x000fc6000a7fe4ff */
        /* <DEDUP_REMOVED lines=26> */
[----:B------:R-:W-:-:S02]  /*1a010*/  IADD3.X R28, PT, PT, R28, UR13, RZ, P3, !PT ;  /* 0x0000000d1c1c7c10 */ /* 0x000fc40009ffe4ff */
        /* <DEDUP_REMOVED lines=66> */
[----:B--2---:R-:W-:-:S05]  /*1a440*/  IADD3 R4, P6, PT, R4, UR12, RZ ;  /* 0x0000000c04047c10 */ /* 0x004fca000ffde0ff */
        /* <DEDUP_REMOVED lines=476> */
[----:B------:R-:W-:-:S02]  /*1c210*/  IADD3.X R18, PT, PT, R18, UR13, RZ, P6, !PT ;  /* 0x0000000d12127c10 */ /* 0x000fc4000b7fe4ff */
[----:B------:R-:W-:Y:S02]  /*1c220*/  IADD3 R19, P1, PT, R19, UR12, RZ ;  /* 0x0000000c13137c10 */ /* 0x000fe4000ff3e0ff */
[----:B------:R-:W-:Y:S02]  /*1c230*/  IADD3.X R20, PT, PT, R20, UR13, RZ, P4, !PT ;  /* 0x0000000d14147c10 */ /* 0x000fe4000a7fe4ff */
[----:B------:R-:W-:Y:S02]  /*1c240*/  IADD3 R21, P4, PT, R21, UR7, RZ ;  /* 0x0000000715157c10 */ /* 0x000fe4000ff9e0ff */
[----:B------:R-:W-:Y:S02]  /*1c250*/  IADD3.X R22, PT, PT, R22, UR13, RZ, P5, !PT ;  /* 0x0000000d16167c10 */ /* 0x000fe4000affe4ff */
[----:B------:R-:W-:Y:S02]  /*1c260*/  IADD3 R23, P5, PT, R23, UR7, RZ ;  /* 0x0000000717177c10 */ /* 0x000fe4000ffbe0ff */
[----:B------:R-:W-:-:S02]  /*1c270*/  IADD3.X R26, PT, PT, R26, UR13, RZ, P0, !PT ;  /* 0x0000000d1a1a7c10 */ /* 0x000fc400087fe4ff */
        /* <DEDUP_REMOVED lines=95> */
[----:B--2---:R-:W-:Y:S02]  /*1c870*/  IADD3.X R4, PT, PT, R4, UR5, RZ, P4, !PT ;  /* 0x0000000504047c10 */ /* 0x004fe4000a7fe4ff */
[----:B------:R-:W-:-:S03]  /*1c880*/  IADD3 R5, P4, PT, R5, UR7, RZ ;  /* 0x0000000705057c10 */ /* 0x000fc6000ff9e0ff */
[----:B------:R0:W-:Y:S04]  /*1c890*/  STL [R1+0x968], R4 ;  /* 0x0009680401007387 */ /* 0x0001e80000100800 */
        /* <DEDUP_REMOVED lines=95> */
[----:B--2---:R-:W-:-:S05]  /*1ce90*/  IADD3 R4, P4, PT, R4, UR7, RZ ;  /* 0x0000000704047c10 */ /* 0x004fca000ff9e0ff */
[----:B------:R0:W-:Y:S04]  /*1cea0*/  STL [R1+0x9f4], R4 ;  /* 0x0009f40401007387 */ /* 0x0001e80000100800 */
        /* <DEDUP_REMOVED lines=187> */
[----:B------:R-:W-:Y:S02]  /*1da60*/  IADD3 R20, P6, PT, R20, UR7, RZ ;  /* 0x0000000714147c10 */ /* 0x000fe4000ffde0ff */
[----:B------:R-:W-:Y:S02]  /*1da70*/  IADD3.X R21, PT, PT, R21, UR13, RZ, P1, !PT ;  /* 0x0000000d15157c10 */ /* 0x000fe40008ffe4ff */
[----:B------:R-:W-:Y:S02]  /*1da80*/  IADD3.X R22, PT, PT, R22, UR5, RZ, P0, !PT ;  /* 0x0000000516167c10 */ /* 0x000fe400087fe4ff */
[----:B------:R-:W-:Y:S02]  /*1da90*/  IADD3.X R23, PT, PT, R23, UR5, RZ, P2, !PT ;  /* 0x0000000517177c10 */ /* 0x000fe400097fe4ff */
[----:B------:R-:W-:Y:S02]  /*1daa0*/  IADD3.X R26, PT, PT, R26, UR5, RZ, P3, !PT ;  /* 0x000000051a1a7c10 */ /* 0x000fe40009ffe4ff */
[----:B------:R-:W-:-:S02]  /*1dab0*/  IADD3.X R29, PT, PT, R29, UR5, RZ, P6, !PT ;  /* 0x000000051d1d7c10 */ /* 0x000fc4000b7fe4ff */
[----:B------:R-:W-:Y:S01]  /*1dac0*/  IADD3.X R28, PT, PT, R28, UR5, RZ, P4, !PT ;  /* 0x000000051c1c7c10 */ /* 0x000fe2000a7fe4ff */
[----:B------:R-:W-:Y:S02]  /*1dad0*/  UIADD3 UR4, UPT, UPT, UR4, 0x1, URZ ;  /* 0x0000000104047890 */ /* 0x000fe4000fffe0ff */
[----:B------:R-:W-:-:S04]  /*1dae0*/  USHF.R.S32.HI UR6, URZ, 0x8, UR6 ;  /* 0x00000008ff067899 */ /* 0x000fc80008011406 */
[----:B------:R-:W-:Y:S01]  /*1daf0*/  UISETP.NE.U32.AND UP0, UPT, UR4, UR6, UPT ;  /* 0x000000060400728c */ /* 0x000fe2000bf05070 */
[----:B--2---:R-:W-:-:S05]  /*1db00*/  IADD3 R4, P5, PT, R4, UR7, RZ ;  /* 0x0000000704047c10 */ /* 0x004fca000ffbe0ff */
[----:B------:R0:W-:Y:S04]  /*1db10*/  STL [R1+0xb00], R4 ;  /* 0x000b000401007387 */ /* 0x0001e80000100800 */
[----:B------:R0:W-:Y:S04]  /*1db20*/  STL [R1+0xab4], R5 ;  /* 0x000ab40501007387 */ /* 0x0001e80000100800 */
[----:B------:R0:W-:Y:S04]  /*1db30*/  STL [R1+0xb08], R6 ;  /* 0x000b080601007387 */ /* 0x0001e80000100800 */
[----:B------:R0:W-:Y:S04]  /*1db40*/  STL [R1+0xabc], R7 ;  /* 0x000abc0701007387 */ /* 0x0001e80000100800 */
[----:B------:R0:W-:Y:S01]  /*1db50*/  STL [R1+0xb10], R24 ;  /* 0x000b101801007387 */ /* 0x0001e20000100800 */
[----:B------:R-:W-:-:S03]  /*1db60*/  IADD3.X R11, PT, PT, R11, UR5, RZ, P5, !PT ;  /* 0x000000050b0b7c10 */ /* 0x000fc6000affe4ff */
[----:B------:R0:W-:Y:S01]  /*1db70*/  STL [R1+0xac4], R25 ;  /* 0x000ac41901007387 */ /* 0x0001e20000100800 */
[----:B------:R-:W-:-:S03]  /*1db80*/  IADD3 R2, P5, PT, R2, UR7, RZ ;  /* 0x0000000702027c10 */ /* 0x000fc6000ffbe0ff */
[----:B------:R0:W-:Y:S04]  /*1db90*/  STL [R1+0xb18], R8 ;  /* 0x000b180801007387 */ /* 0x0001e80000100800 */
[----:B------:R0:W-:Y:S04]  /*1dba0*/  STL [R1+0xacc], R9 ;  /* 0x000acc0901007387 */ /* 0x0001e80000100800 */
[----:B------:R0:W-:Y:S04]  /*1dbb0*/  STL [R1+0xb28], R10 ;  /* 0x000b280a01007387 */ /* 0x0001e80000100800 */
[----:B------:R0:W-:Y:S04]  /*1dbc0*/  STL [R1+0xad4], R11 ;  /* 0x000ad40b01007387 */ /* 0x0001e80000100800 */
        /* <DEDUP_REMOVED lines=17> */
[----:B------:R0:W-:Y:S04]  /*1dce0*/  STL [R1+0xb0c], R23 ;  /* 0x000b0c1701007387 */ /* 0x0001e80000100800 */
[----:B------:R0:W-:Y:S04]  /*1dcf0*/  STL [R1+0xb14], R26 ;  /* 0x000b141a01007387 */ /* 0x0001e80000100800 */
[----:B------:R0:W-:Y:S04]  /*1dd00*/  STL [R1+0xb2c], R29 ;  /* 0x000b2c1d01007387 */ /* 0x0001e80000100800 */
[----:B------:R0:W-:Y:S04]  /*1dd10*/  STL [R1+0xb20], R28 ;  /* 0x000b201c01007387 */ /* 0x0001e80000100800 */
[----:B------:R0:W-:Y:S01]  /*1dd20*/  STL [R1+0xb1c], R27 ;  /* 0x000b1c1b01007387 */ /* 0x0001e20000100800 */
[----:B------:R-:W-:Y:S05]  /*1dd30*/  BRA.U UP0, `(.L_x_2) ;  /* 0xfffffec500947547 */ /* 0x000fea000b83ffff */
.L_x_1:
[----:B01----:R-:W3:Y:S01]  /*1dd40*/  LDL.LU R14, [R1+0x150] ;  /* 0x00015000010e7983 */ /* 0x003ee20000300800 */
[----:B------:R-:W0:Y:S01]  /*1dd50*/  S2UR UR5, SR_CgaCtaId ;  /* 0x00000000000579c3 */ /* 0x000e220000008800 */
[----:B------:R-:W-:Y:S01]  /*1dd60*/  UMOV UR4, 0x400 ;  /* 0x0000040000047882 */ /* 0x000fe20000000000 */
[----:B------:R-:W1:Y:S01]  /*1dd70*/  LDCU.128 UR12, c[0x0][0x390] ;  /* 0x00007200ff0c77ac */ /* 0x000e620008000c00 */
[----:B------:R-:W4:Y:S04]  /*1dd80*/  LDL.LU R9, [R1+0x154] ;  /* 0x0001540001097983 */ /* 0x000f280000300800 */
[----:B------:R-:W5:Y:S04]  /*1dd90*/  LDL.LU R13, [R1+0x158] ;  /* 0x00015800010d7983 */ /* 0x000f680000300800 */
[----:B--2---:R-:W2:Y:S04]  /*1dda0*/  LDL.LU R10, [R1+0x15c] ;  /* 0x00015c00010a7983 */ /* 0x004ea80000300800 */
[----:B------:R-:W2:Y:S04]  /*1ddb0*/  LDL.LU R12, [R1+0x120] ;  /* 0x00012000010c7983 */ /* 0x000ea80000300800 */
        /* <DEDUP_REMOVED lines=13> */
[----:B------:R-:W2:Y:S01]  /*1de90*/  LDL.LU R24, [R1+0x39c] ;  /* 0x00039c0001187983 */ /* 0x000ea20000300800 */
[----:B0-----:R-:W-:Y:S01]  /*1dea0*/  ULEA UR4, UR5, UR4, 0x18 ;  /* 0x0000000405047291 */ /* 0x001fe2000f8ec0ff */
[----:B------:R-:W0:Y:S01]  /*1deb0*/  LDCU UR5, c[0x0][0x3b4] ;  /* 0x00007680ff0577ac */ /* 0x000e220008000800 */
[----:B------:R-:W-:Y:S01]  /*1dec0*/  BAR.SYNC.DEFER_BLOCKING 0x0 ;  /* 0x0000000000007b1d */ /* 0x000fe20000010000 */
[----:B---3--:R-:W-:-:S05]  /*1ded0*/  IMAD.MOV.U32 R15, RZ, RZ, R14 ;  /* 0x000000ffff0f7224 */ /* 0x008fca00078e000e */
[----:B----4-:R-:W-:Y:S01]  /*1dee0*/  F2FP.SATFINITE.E4M3.F32.PACK_AB_MERGE_C R9, R9, R15, RZ ;  /* 0x0000000f0909723e */ /* 0x010fe200048070ff */
[----:B-----5:R-:W-:-:S05]  /*1def0*/  IMAD.MOV.U32 R14, RZ, RZ, R13 ;  /* 0x000000ffff0e7224 */ /* 0x020fca00078e000d */
[----:B--2---:R-:W-:Y:S01]  /*1df00*/  F2FP.SATFINITE.E4M3.F32.PACK_AB_MERGE_C R10, R10, R14, RZ ;  /* 0x0000000e0a0a723e */ /* 0x004fe200048070ff */
[----:B------:R-:W-:-:S05]  /*1df10*/  IMAD.MOV.U32 R13, RZ, RZ, R12 ;  /* 0x000000ffff0d7224 */ /* 0x000fca00078e000c */
[----:B------:R-:W-:Y:S01]  /*1df20*/  F2FP.SATFINITE.E4M3.F32.PACK_AB_MERGE_C R3, R3, R13, RZ ;  /* 0x0000000d0303723e */ /* 0x000fe200048070ff */
[----:B------:R-:W-:-:S05]  /*1df30*/  IMAD.MOV.U32 R12, RZ, RZ, R11 ;  /* 0x000000ffff0c7224 */ /* 0x000fca00078e000b */
[----:B------:R-:W-:Y:S01]  /*1df40*/  F2FP.SATFINITE.E4M3.F32.PACK_AB_MERGE_C R4, R4, R12, RZ ;  /* 0x0000000c0404723e */ /* 0x000fe200048070ff */
[----:B------:R-:W-:-:S05]  /*1df50*/  IMAD.MOV.U32 R11, RZ, RZ, R8 ;  /* 0x000000ffff0b7224 */ /* 0x000fca00078e0008 */
[----:B------:R-:W-:Y:S01]  /*1df60*/  F2FP.SATFINITE.E4M3.F32.PACK_AB_MERGE_C R6, R6, R11, RZ ;  /* 0x0000000b0606723e */ /* 0x000fe200048070ff */
[----:B------:R-:W-:Y:S02]  /*1df70*/  IMAD.MOV.U32 R8, RZ, RZ, R7 ;  /* 0x000000ffff087224 */ /* 0x000fe400078e0007 */
[----:B------:R-:W-:Y:S02]  /*1df80*/  IMAD.MOV.U32 R7, RZ, RZ, R0 ;  /* 0x000000ffff077224 */ /* 0x000fe400078e0000 */
[----:B------:R-:W2:Y:S01]  /*1df90*/  S2R R0, SR_TID.X ;  /* 0x0000000000007919 */ /* 0x000ea20000002100 */
[----:B------:R-:W-:Y:S02]  /*1dfa0*/  LOP3.LUT R11, R9, 0xffff, RZ, 0xc0, !PT ;  /* 0x0000ffff090b7812 */ /* 0x000fe400078ec0ff */
[----:B------:R-:W-:Y:S02]  /*1dfb0*/  F2FP.SATFINITE.E4M3.F32.PACK_AB_MERGE_C R7, R7, R8, RZ ;  /* 0x000000080707723e */ /* 0x000fe400048070ff */
[----:B------:R-:W-:-:S04]  /*1dfc0*/  F2FP.SATFINITE.E4M3.F32.PACK_AB_MERGE_C R2, R2, R17, RZ ;  /* 0x000000110202723e */ /* 0x000fc800048070ff */
[----:B------:R-:W-:Y:S02]  /*1dfd0*/  LOP3.LUT R8, R2, 0xffff, RZ, 0xc0, !PT ;  /* 0x0000ffff02087812 */ /* 0x000fe400078ec0ff */
[----:B------:R-:W-:Y:S02]  /*1dfe0*/  SHF.R.U32.HI R11, RZ, 0x8, R11 ;  /* 0x00000008ff0b7819 */ /* 0x000fe4000001160b */
[----:B------:R-:W-:Y:S02]  /*1dff0*/  F2FP.SATFINITE.E4M3.F32.PACK_AB_MERGE_C R5, R5, R16, RZ ;  /* 0x000000100505723e */ /* 0x000fe400048070ff */
[----:B------:R-:W-:Y:S02]  /*1e000*/  SHF.R.U32.HI R8, RZ, 0x8, R8 ;  /* 0x00000008ff087819 */ /* 0x000fe40000011608 */
[----:B------:R-:W-:Y:S02]  /*1e010*/  PRMT R2, R9, 0x7604, R2 ;  /* 0x0000760409027816 */ /* 0x000fe40000000002 */
[----:B------:R-:W-:-:S02]  /*1e020*/  LOP3.LUT R9, R5, 0xffff, RZ, 0xc0, !PT ;  /* 0x0000ffff05097812 */ /* 0x000fc400078ec0ff */
[----:B------:R-:W-:Y:S01]  /*1e030*/  LOP3.LUT R12, R10, 0xffff, RZ, 0xc0, !PT ;  /* 0x0000ffff0a0c7812 */ /* 0x000fe200078ec0ff */
[----:B--2---:R-:W-:Y:S01]  /*1e040*/  IMAD.SHL.U32 R13, R0, 0x20, RZ ;  /* 0x00000020000d7824 */ /* 0x004fe200078e00ff */
[----:B------:R-:W-:-:S04]  /*1e050*/  PRMT R8, R11, 0x7604, R8 ;  /* 0x000076040b087816 */ /* 0x000fc80000000008 */
[----:B------:R-:W-:Y:S02]  /*1e060*/  LOP3.LUT R13, R13, 0x400, RZ, 0xc0, !PT ;  /* 0x000004000d0d7812 */ /* 0x000fe400078ec0ff */
[--C-:B------:R-:W-:Y:S02]  /*1e070*/  SHF.R.S32.HI R11, RZ, 0x4, R0.reuse ;  /* 0x00000004ff0b7819 */ /* 0x100fe40000011400 */
[----:B------:R-:W-:Y:S01]  /*1e080*/  SHF.R.S32.HI R14, RZ, 0x3, R0 ;  /* 0x00000003ff0e7819 */ /* 0x000fe20000011400 */
[----:B------:R-:W-:Y:S01]  /*1e090*/  IMAD R13, R0, 0x8000, R13 ;  /* 0x00008000000d7824 */ /* 0x000fe200078e020d */
[----:B------:R-:W-:Y:S02]  /*1e0a0*/  SHF.R.U32.HI R9, RZ, 0x8, R9 ;  /* 0x00000008ff097819 */ /* 0x000fe40000011609 */
[----:B------:R-:W-:Y:S02]  /*1e0b0*/  SHF.R.U32.HI R12, RZ, 0x8, R12 ;  /* 0x00000008ff0c7819 */ /* 0x000fe4000001160c */
[----:B------:R-:W-:-:S02]  /*1e0c0*/  PRMT R5, R10, 0x7604, R5 ;  /* 0x000076040a057816 */ /* 0x000fc40000000005 */
[----:B------:R-:W-:Y:S02]  /*1e0d0*/  LOP3.LUT R10, R0, 0x40, RZ, 0xc0, !PT ;  /* 0x00000040000a7812 */ /* 0x000fe400078ec0ff */
[----:B------:R-:W-:Y:S02]  /*1e0e0*/  SGXT R11, R11, 0x1 ;  /* 0x000000010b0b781a */ /* 0x000fe40000000200 */
[----:B------:R-:W-:Y:S02]  /*1e0f0*/  SGXT R14, R14, 0x1 ;  /* 0x000000010e0e781a */ /* 0x000fe40000000200 */
[----:B------:R-:W-:Y:S02]  /*1e100*/  LOP3.LUT R17, R13, 0xffff, RZ, 0xc0, !PT ;  /* 0x0000ffff0d117812 */ /* 0x000fe400078ec0ff */
[----:B------:R-:W-:Y:S01]  /*1e110*/  PRMT R9, R12, 0x7604, R9 ;  /* 0x000076040c097816 */ /* 0x000fe20000000009 */
[----:B------:R-:W-:Y:S01]  /*1e120*/  IMAD.SHL.U32 R12, R0, 0x8, RZ ;  /* 0x00000008000c7824 */ /* 0x000fe200078e00ff */
[----:B------:R-:W-:Y:S01]  /*1e130*/  LOP3.LUT R15, R11, 0x404, RZ, 0xc0, !PT ;  /* 0x000004040b0f7812 */ /* 0x000fe200078ec0ff */
[----:B------:R-:W-:Y:S01]  /*1e140*/  IMAD.SHL.U32 R10, R10, 0x4, RZ ;  /* 0x000000040a0a7824 */ /* 0x000fe200078e00ff */
[----:B------:R-:W-:-:S02]  /*1e150*/  LOP3.LUT R13, R14, 0x240, RZ, 0xc0, !PT ;  /* 0x000002400e0d7812 */ /* 0x000fc400078ec0ff */
[----:B------:R-:W-:Y:S01]  /*1e160*/  SHF.R.U32.HI R11, RZ, 0x9, R17 ;  /* 0x00000009ff0b7819 */ /* 0x000fe20000011611 */
[----:B------:R-:W-:Y:S01]  /*1e170*/  IMAD.SHL.U32 R16, R0, 0x4, RZ ;  /* 0x0000000400107824 */ /* 0x000fe200078e00ff */
[----:B------:R-:W-:Y:S02]  /*1e180*/  LOP3.LUT R13, R13, 0x38, R12, 0xf8, !PT ;  /* 0x000000380d0d7812 */ /* 0x000fe400078ef80c */
[----:B------:R-:W-:Y:S02]  /*1e190*/  LOP3.LUT R12, R10, 0xffff, R11, 0xf8, !PT ;  /* 0x0000ffff0a0c7812 */ /* 0x000fe400078ef80b */
[----:B------:R-:W-:Y:S02]  /*1e1a0*/  LOP3.LUT R10, R3, 0xffff, RZ, 0xc0, !PT ;  /* 0x0000ffff030a7812 */ /* 0x000fe400078ec0ff */
[----:B------:R-:W-:Y:S02]  /*1e1b0*/  LOP3.LUT R11, R6, 0xffff, RZ, 0xc0, !PT ;  /* 0x0000ffff060b7812 */ /* 0x000fe400078ec0ff */
[----:B------:R-:W-:-:S02]  /*1e1c0*/  LOP3.LUT R16, R15, 0x80, R16, 0xf8, !PT ;  /* 0x000000800f107812 */ /* 0x000fc400078ef810 */
[----:B------:R-:W-:Y:S02]  /*1e1d0*/  PRMT R3, R6, 0x7604, R3 ;  /* 0x0000760406037816 */ /* 0x000fe40000000003 */
[----:B------:R-:W-:Y:S02]  /*1e1e0*/  LOP3.LUT R15, R7, 0xffff, RZ, 0xc0, !PT ;  /* 0x0000ffff070f7812 */ /* 0x000fe400078ec0ff */
[----:B------:R-:W-:Y:S02]  /*1e1f0*/  SHF.R.U32.HI R6, RZ, 0x8, R10 ;  /* 0x00000008ff067819 */ /* 0x000fe4000001160a */
[----:B------:R-:W-:Y:S02]  /*1e200*/  SHF.R.U32.HI R11, RZ, 0x8, R11 ;  /* 0x00000008ff0b7819 */ /* 0x000fe4000001160b */
[----:B------:R-:W-:Y:S02]  /*1e210*/  LOP3.LUT R14, R4, 0xffff, RZ, 0xc0, !PT ;  /* 0x0000ffff040e7812 */ /* 0x000fe400078ec0ff */
[----:B------:R-:W-:-:S02]  /*1e220*/  SHF.R.U32.HI R10, RZ, 0x8, R15 ;  /* 0x00000008ff0a7819 */ /* 0x000fc4000001160f */
[----:B------:R-:W-:Y:S02]  /*1e230*/  PRMT R15, R11, 0x7604, R6 ;  /* 0x000076040b0f7816 */ /* 0x000fe40000000006 */
[----:B------:R-:W-:Y:S02]  /*1e240*/  PRMT R4, R7, 0x7604, R4 ;  /* 0x0000760407047816 */ /* 0x000fe40000000004 */
[----:B------:R-:W-:Y:S02]  /*1e250*/  LOP3.LUT R11, R12, 0x3c, R19, 0xf8, !PT ;  /* 0x0000003c0c0b7812 */ /* 0x000fe400078ef813 */
[----:B------:R-:W-:Y:S02]  /*1e260*/  SHF.R.U32.HI R7, RZ, 0x8, R14 ;  /* 0x00000008ff077819 */ /* 0x000fe4000001160e */
[----:B------:R-:W-:Y:S02]  /*1e270*/  LOP3.LUT R6, R11, 0x40, RZ, 0x3c, !PT ;  /* 0x000000400b067812 */ /* 0x000fe400078e3cff */
[----:B------:R-:W-:-:S02]  /*1e280*/  PRMT R14, R10, 0x7604, R7 ;  /* 0x000076040a0e7816 */ /* 0x000fc40000000007 */
[C---:B------:R-:W-:Y:S02]  /*1e290*/  LOP3.LUT R12, R11.reuse, 0x4, RZ, 0x3c, !PT ;  /* 0x000000040b0c7812 */ /* 0x040fe400078e3cff */
[----:B------:R-:W-:Y:S01]  /*1e2a0*/  LOP3.LUT R7, R11, 0x44, RZ, 0x3c, !PT ;  /* 0x000000440b077812 */ /* 0x000fe200078e3cff */
[----:B------:R0:W-:Y:S04]  /*1e2b0*/  STS.U16 [R11+UR4], R2 ;  /* 0x000000020b007988 */ /* 0x0001e80008000404 */
[----:B------:R1:W-:Y:S04]  /*1e2c0*/  STS.U16 [R11+UR4+0x80], R8 ;  /* 0x000080080b007988 */ /* 0x0003e80008000404 */
[----:B------:R-:W-:Y:S04]  /*1e2d0*/  STS.U16 [R6+UR4+0x200], R5 ;  /* 0x0002000506007988 */ /* 0x000fe80008000404 */
[----:B------:R-:W-:Y:S04]  /*1e2e0*/  STS.U16 [R6+UR4+0x280], R9 ;  /* 0x0002800906007988 */ /* 0x000fe80008000404 */
[----:B------:R-:W-:Y:S04]  /*1e2f0*/  STS.U16 [R12+UR4+0x400], R3 ;  /* 0x000400030c007988 */ /* 0x000fe80008000404 */
[----:B------:R2:W-:Y:S04]  /*1e300*/  STS.U16 [R12+UR4+0x480], R15 ;  /* 0x0004800f0c007988 */ /* 0x0005e80008000404 */
[----:B------:R3:W-:Y:S04]  /*1e310*/  STS.U16 [R7+UR4+0x600], R4 ;  /* 0x0006000407007988 */ /* 0x0007e80008000404 */
[----:B------:R4:W-:Y:S01]  /*1e320*/  STS.U16 [R7+UR4+0x680], R14 ;  /* 0x0006800e07007988 */ /* 0x0009e20008000404 */
[----:B------:R-:W-:-:S04]  /*1e330*/  LOP3.LUT R13, R13, 0x40, R0, 0x78, !PT ;  /* 0x000000400d0d7812 */ /* 0x000fc800078e7800 */
[----:B------:R-:W-:Y:S01]  /*1e340*/  LOP3.LUT R16, R16, R13, RZ, 0xfc, !PT ;  /* 0x0000000d10107212 */ /* 0x000fe200078efcff */
[----:B------:R-:W-:Y:S03]  /*1e350*/  BAR.SYNC.DEFER_BLOCKING 0x0 ;  /* 0x0000000000007b1d */ /* 0x000fe60000010000 */
[----:B------:R-:W-:Y:S01]  /*1e360*/  LOP3.LUT R26, R16, 0x4, RZ, 0x3c, !PT ;  /* 0x00000004101a7812 */ /* 0x000fe200078e3cff */
[----:B0-----:R-:W-:Y:S02]  /*1e370*/  IMAD R2, R18, UR5, RZ ;  /* 0x0000000512027c24 */ /* 0x001fe4000f8e02ff */
[----:B------:R-:W0:Y:S01]  /*1e380*/  LDCU UR5, c[0x0][0x3b8] ;  /* 0x00007700ff0577ac */ /* 0x000e220008000800 */
[----:B------:R-:W-:Y:S02]  /*1e390*/  SHF.R.U32.HI R0, RZ, 0x5, R0 ;  /* 0x00000005ff007819 */ /* 0x000fe40000011600 */
[----:B-1----:R-:W-:-:S02]  /*1e3a0*/  IADD3 R8, P1, PT, R2, UR12, RZ ;  /* 0x0000000c02087c10 */ /* 0x002fc4000ff3e0ff */
[----:B--2---:R-:W-:Y:S01]  /*1e3b0*/  SGXT.U32 R15, R0, 0x2 ;  /* 0x00000002000f781a */ /* 0x004fe20000000000 */
[----:B------:R-:W1:Y:S04]  /*1e3c0*/  LDS R11, [R16+UR4] ;  /* 0x00000004100b7984 */ /* 0x000e680008000800 */
[----:B------:R-:W2:Y:S01]  /*1e3d0*/  LDS R10, [R26+UR4] ;  /* 0x000000041a0a7984 */ /* 0x000ea20008000800 */
[----:B---3--:R-:W-:Y:S02]  /*1e3e0*/  LEA.HI.X.SX32 R4, R2, UR13, 0x1, P1 ;  /* 0x0000000d02047c11 */ /* 0x008fe400088f0eff */
[----:B------:R-:W-:Y:S01]  /*1e3f0*/  LOP3.LUT R2, R24, R15, RZ, 0xfc, !PT ;  /* 0x0000000f18027212 */ /* 0x000fe200078efcff */
[----:B------:R3:W5:Y:S01]  /*1e400*/  LDS R5, [R16+UR4+0x100] ;  /* 0x0001000410057984 */ /* 0x0007620008000800 */
[----:B------:R-:W-:-:S03]  /*1e410*/  ISETP.GE.AND P0, PT, R18, UR14, PT ;  /* 0x0000000e12007c0c */ /* 0x000fc6000bf06270 */
[C---:B0-----:R-:W-:Y:S01]  /*1e420*/  IMAD R13, R2.reuse, UR5, RZ ;  /* 0x00000005020d7c24 */ /* 0x041fe2000f8e02ff */
[----:B------:R-:W-:Y:S02]  /*1e430*/  ISETP.LT.AND P1, PT, R2, UR15, !P0 ;  /* 0x0000000f02007c0c */ /* 0x000fe4000c721270 */
[----:B------:R2:W0:Y:S01]  /*1e440*/  LDS R2, [R26+UR4+0x100] ;  /* 0x000100041a027984 */ /* 0x0004220008000800 */
[----:B------:R-:W-:-:S04]  /*1e450*/  LOP3.LUT R25, R24, 0x4, R15, 0xfe, !PT ;  /* 0x0000000418197812 */ /* 0x000fc800078efe0f */
[C---:B------:R-:W-:Y:S01]  /*1e460*/  ISETP.LT.AND P4, PT, R25.reuse, UR15, !P0 ;  /* 0x0000000f19007c0c */ /* 0x040fe2000c781270 */
[----:B------:R-:W-:Y:S01]  /*1e470*/  IMAD R25, R25, UR5, RZ ;  /* 0x0000000519197c24 */ /* 0x000fe2000f8e02ff */
[----:B------:R-:W-:Y:S02]  /*1e480*/  IADD3 R12, P2, PT, R13, R8, RZ ;  /* 0x000000080d0c7210 */ /* 0x000fe40007f5e0ff */
[C-C-:B------:R-:W-:Y:S02]  /*1e490*/  LOP3.LUT R9, R24.reuse, 0x3c, R15.reuse, 0xfe, !PT ;  /* 0x0000003c18097812 */ /* 0x140fe400078efe0f */
[C-C-:B------:R-:W-:Y:S02]  /*1e4a0*/  LOP3.LUT R0, R24.reuse, 0x38, R15.reuse, 0xfe, !PT ;  /* 0x0000003818007812 */ /* 0x140fe400078efe0f */
[C-C-:B----4-:R-:W-:Y:S02]  /*1e4b0*/  LOP3.LUT R7, R24.reuse, 0x34, R15.reuse, 0xfe, !PT ;  /* 0x0000003418077812 */ /* 0x150fe400078efe0f */
[----:B------:R-:W-:-:S02]  /*1e4c0*/  LOP3.LUT R6, R24, 0x30, R15, 0xfe, !PT ;  /* 0x0000003018067812 */ /* 0x000fc400078efe0f */
[C-C-:B------:R-:W-:Y:S02]  /*1e4d0*/  LOP3.LUT R3, R24.reuse, 0x2c, R15.reuse, 0xfe, !PT ;  /* 0x0000002c18037812 */ /* 0x140fe400078efe0f */
[C-C-:B------:R-:W-:Y:S02]  /*1e4e0*/  LOP3.LUT R18, R24.reuse, 0x28, R15.reuse, 0xfe, !PT ;  /* 0x0000002818127812 */ /* 0x140fe400078efe0f */
[C-C-:B------:R-:W-:Y:S02]  /*1e4f0*/  LOP3.LUT R19, R24.reuse, 0x24, R15.reuse, 0xfe, !PT ;  /* 0x0000002418137812 */ /* 0x140fe400078efe0f */
[C-C-:B------:R-:W-:Y:S02]  /*1e500*/  LOP3.LUT R20, R24.reuse, 0x20, R15.reuse, 0xfe, !PT ;  /* 0x0000002018147812 */ /* 0x140fe400078efe0f */
[C-C-:B------:R-:W-:Y:S02]  /*1e510*/  LOP3.LUT R21, R24.reuse, 0x1c, R15.reuse, 0xfe, !PT ;  /* 0x0000001c18157812 */ /* 0x140fe400078efe0f */
[----:B------:R-:W-:-:S02]  /*1e520*/  LOP3.LUT R22, R24, 0x18, R15, 0xfe, !PT ;  /* 0x0000001818167812 */ /* 0x000fc400078efe0f */
[C-C-:B------:R-:W-:Y:S02]  /*1e530*/  LOP3.LUT R23, R24.reuse, 0x14, R15.reuse, 0xfe, !PT ;  /* 0x0000001418177812 */ /* 0x140fe400078efe0f */
[C-C-:B------:R-:W-:Y:S02]  /*1e540*/  LOP3.LUT R17, R24.reuse, 0x10, R15.reuse, 0xfe, !PT ;  /* 0x0000001018117812 */ /* 0x140fe400078efe0f */
[----:B------:R-:W-:Y:S02]  /*1e550*/  IADD3 R14, P3, PT, R25, R8, RZ ;  /* 0x00000008190e7210 */ /* 0x000fe40007f7e0ff */
[C-C-:B---3--:R-:W-:Y:S02]  /*1e560*/  LOP3.LUT R16, R24.reuse, 0xc, R15.reuse, 0xfe, !PT ;  /* 0x0000000c18107812 */ /* 0x148fe400078efe0f */
[----:B------:R-:W-:Y:S02]  /*1e570*/  LOP3.LUT R24, R24, 0x8, R15, 0xfe, !PT ;  /* 0x0000000818187812 */ /* 0x000fe400078efe0f */
[----:B------:R-:W-:-:S02]  /*1e580*/  LEA.HI.X.SX32 R13, R13, R4, 0x1, P2 ;  /* 0x000000040d0d7211 */ /* 0x000fc400010f0eff */
[----:B-1----:R-:W-:Y:S02]  /*1e590*/  PRMT R28, R11, 0x7770, RZ ;  /* 0x000077700b1c7816 */ /* 0x002fe400000000ff */
[----:B------:R-:W-:Y:S02]  /*1e5a0*/  LEA.HI.X.SX32 R15, R25, R4, 0x1, P3 ;  /* 0x00000004190f7211 */ /* 0x000fe400018f0eff */
[----:B--2---:R-:W-:Y:S01]  /*1e5b0*/  PRMT R26, R10, 0x7770, RZ ;  /* 0x000077700a1a7816 */ /* 0x004fe200000000ff */
[C---:B------:R-:W-:Y:S01]  /*1e5c0*/  IMAD R27, R24.reuse, UR5, RZ ;  /* 0x00000005181b7c24 */ /* 0x040fe2000f8e02ff */
[----:B------:R-:W-:Y:S01]  /*1e5d0*/  @P1 STG.E.U8 desc[UR8][R12.64], R28 ;  /* 0x0000001c0c001986 */ /* 0x000fe2000c101108 */
[----:B------:R-:W-:Y:S01]  /*1e5e0*/  ISETP.LT.AND P2, PT, R24, UR15, !P0 ;  /* 0x0000000f18007c0c */ /* 0x000fe2000c741270 */
[C---:B------:R-:W-:Y:S02]  /*1e5f0*/  IMAD R29, R16.reuse, UR5, RZ ;  /* 0x00000005101d7c24 */ /* 0x040fe4000f8e02ff */
[----:B------:R1:W-:Y:S01]  /*1e600*/  @P4 STG.E.U8 desc[UR8][R14.64], R26 ;  /* 0x0000001a0e004986 */ /* 0x0003e2000c101108 */
[----:B------:R-:W-:-:S02]  /*1e610*/  ISETP.LT.AND P4, PT, R16, UR15, !P0 ;  /* 0x0000000f10007c0c */ /* 0x000fc4000c781270 */
[----:B------:R-:W-:Y:S01]  /*1e620*/  IADD3 R16, P6, PT, R27, R8, RZ ;  /* 0x000000081b107210 */ /* 0x000fe20007fde0ff */
[C---:B------:R-:W-:Y:S01]  /*1e630*/  IMAD R25, R17.reuse, UR5, RZ ;  /* 0x0000000511197c24 */ /* 0x040fe2000f8e02ff */
[----:B------:R-:W-:Y:S02]  /*1e640*/  ISETP.LT.AND P3, PT, R17, UR15, !P0 ;  /* 0x0000000f11007c0c */ /* 0x000fe4000c761270 */
[----:B------:R-:W-:Y:S02]  /*1e650*/  LEA.HI.X.SX32 R17, R27, R4, 0x1, P6 ;  /* 0x000000041b117211 */ /* 0x000fe400030f0eff */
[C---:B------:R-:W-:Y:S01]  /*1e660*/  ISETP.LT.AND P1, PT, R23.reuse, UR15, !P0 ;  /* 0x0000000f17007c0c */ /* 0x040fe2000c721270 */
[----:B------:R-:W-:Y:S01]  /*1e670*/  IMAD R23, R23, UR5, RZ ;  /* 0x0000000517177c24 */ /* 0x000fe2000f8e02ff */
[----:B------:R-:W-:Y:S02]  /*1e680*/  PRMT R27, R11, 0x7772, RZ ;  /* 0x000077720b1b7816 */ /* 0x000fe400000000ff */
[----:B-1----:R-:W-:-:S02]  /*1e690*/  IADD3 R14, P5, PT, R29, R8, RZ ;  /* 0x000000081d0e7210 */ /* 0x002fc40007fbe0ff */
[----:B------:R-:W-:Y:S01]  /*1e6a0*/  IADD3 R12, P6, PT, R25, R8, RZ ;  /* 0x00000008190c7210 */ /* 0x000fe20007fde0ff */
[----:B------:R1:W-:Y:S01]  /*1e6b0*/  @P2 STG.E.U8 desc[UR8][R16.64], R27 ;  /* 0x0000001b10002986 */ /* 0x0003e2000c101108 */
[-C--:B------:R-:W-:Y:S02]  /*1e6c0*/  LEA.HI.X.SX32 R15, R29, R4.reuse, 0x1, P5 ;  /* 0x000000041d0f7211 */ /* 0x080fe400028f0eff */
[----:B------:R-:W-:Y:S02]  /*1e6d0*/  PRMT R29, R10, 0x7772, RZ ;  /* 0x000077720a1d7816 */ /* 0x000fe400000000ff */
[----:B------:R-:W-:Y:S02]  /*1e6e0*/  LEA.HI.X.SX32 R13, R25, R4, 0x1, P6 ;  /* 0x00000004190d7211 */ /* 0x000fe400030f0eff */
[----:B-----5:R-:W-:Y:S02]  /*1e6f0*/  PRMT R25, R5, 0x7770, RZ ;  /* 0x0000777005197816 */ /* 0x020fe400000000ff */
[----:B-1----:R-:W-:-:S02]  /*1e700*/  IADD3 R16, P2, PT, R23, R8, RZ ;  /* 0x0000000817107210 */ /* 0x002fc40007f5e0ff */
[----:B0-----:R-:W-:Y:S02]  /*1e710*/  PRMT R24, R2, 0x7770, RZ ;  /* 0x0000777002187816 */ /* 0x001fe400000000ff */
[----:B------:R-:W-:Y:S01]  /*1e720*/  LEA.HI.X.SX32 R17, R23, R4, 0x1, P2 ;  /* 0x0000000417117211 */ /* 0x000fe200010f0eff */
[C---:B------:R-:W-:Y:S01]  /*1e730*/  IMAD R23, R22.reuse, UR5, RZ ;  /* 0x0000000516177c24 */ /* 0x040fe2000f8e02ff */
[----:B------:R0:W-:Y:S01]  /*1e740*/  @P4 STG.E.U8 desc[UR8][R14.64], R29 ;  /* 0x0000001d0e004986 */ /* 0x0001e2000c101108 */
[----:B------:R-:W-:-:S03]  /*1e750*/  ISETP.LT.AND P2, PT, R22, UR15, !P0 ;  /* 0x0000000f16007c0c */ /* 0x000fc6000c741270 */
[----:B------:R-:W-:Y:S04]  /*1e760*/  @P3 STG.E.U8 desc[UR8][R12.64], R25 ;  /* 0x000000190c003986 */ /* 0x000fe8000c101108 */
[----:B------:R1:W-:Y:S01]  /*1e770*/  @P1 STG.E.U8 desc[UR8][R16.64], R24 ;  /* 0x0000001810001986 */ /* 0x0003e2000c101108 */
[C---:B------:R-:W-:Y:S01]  /*1e780*/  ISETP.LT.AND P1, PT, R21.reuse, UR15, !P0 ;  /* 0x0000000f15007c0c */ /* 0x040fe2000c721270 */
[----:B------:R-:W-:Y:S01]  /*1e790*/  IMAD R21, R21, UR5, RZ ;  /* 0x0000000515157c24 */ /* 0x000fe2000f8e02ff */
[C---:B------:R-:W-:Y:S01]  /*1e7a0*/  ISETP.LT.AND P4, PT, R19.reuse, UR15, !P0 ;  /* 0x0000000f13007c0c */ /* 0x040fe2000c781270 */
[C---:B0-----:R-:W-:Y:S01]  /*1e7b0*/  IMAD R15, R20.reuse, UR5, RZ ;  /* 0x00000005140f7c24 */ /* 0x041fe2000f8e02ff */
[----:B------:R-:W-:Y:S01]  /*1e7c0*/  ISETP.LT.AND P3, PT, R20, UR15, !P0 ;  /* 0x0000000f14007c0c */ /* 0x000fe2000c761270 */
[----:B------:R-:W-:Y:S01]  /*1e7d0*/  IMAD R19, R19, UR5, RZ ;  /* 0x0000000513137c24 */ /* 0x000fe2000f8e02ff */
[----:B-1----:R-:W-:-:S04]  /*1e7e0*/  IADD3 R16, P5, PT, R23, R8, RZ ;  /* 0x0000000817107210 */ /* 0x002fc80007fbe0ff */
[----:B------:R-:W-:Y:S02]  /*1e7f0*/  LEA.HI.X.SX32 R17, R23, R4, 0x1, P5 ;  /* 0x0000000417117211 */ /* 0x000fe400028f0eff */
[----:B------:R-:W-:Y:S02]  /*1e800*/  PRMT R23, R5, 0x7772, RZ ;  /* 0x0000777205177816 */ /* 0x000fe400000000ff */
[-C--:B------:R-:W-:Y:S02]  /*1e810*/  IADD3 R12, P6, PT, R21, R8.reuse, RZ ;  /* 0x00000008150c7210 */ /* 0x080fe40007fde0ff */
[----:B------:R-:W-:Y:S01]  /*1e820*/  IADD3 R14, P5, PT, R15, R8, RZ ;  /* 0x000000080f0e7210 */ /* 0x000fe20007fbe0ff */
[----:B------:R0:W-:Y:S01]  /*1e830*/  @P2 STG.E.U8 desc[UR8][R16.64], R23 ;  /* 0x0000001710002986 */ /* 0x0001e2000c101108 */
[----:B------:R-:W-:Y:S02]  /*1e840*/  LEA.HI.X.SX32 R13, R21, R4, 0x1, P6 ;  /* 0x00000004150d7211 */ /* 0x000fe400030f0eff */
[----:B------:R-:W-:-:S02]  /*1e850*/  PRMT R27, R2, 0x7772, RZ ;  /* 0x00007772021b7816 */ /* 0x000fc400000000ff */
[----:B------:R-:W-:Y:S02]  /*1e860*/  LEA.HI.X.SX32 R15, R15, R4, 0x1, P5 ;  /* 0x000000040f0f7211 */ /* 0x000fe400028f0eff */
[----:B------:R-:W-:Y:S02]  /*1e870*/  PRMT R29, R11, 0x7771, RZ ;  /* 0x000077710b1d7816 */ /* 0x000fe400000000ff */
[C---:B0-----:R-:W-:Y:S02]  /*1e880*/  IADD3 R16, P2, PT, R19.reuse, R8, RZ ;  /* 0x0000000813107210 */ /* 0x041fe40007f5e0ff */
[----:B------:R-:W-:Y:S02]  /*1e890*/  PRMT R20, R10, 0x7771, RZ ;  /* 0x000077710a147816 */ /* 0x000fe400000000ff */
[----:B------:R-:W-:Y:S01]  /*1e8a0*/  LEA.HI.X.SX32 R17, R19, R4, 0x1, P2 ;  /* 0x0000000413117211 */ /* 0x000fe200010f0eff */
[----:B------:R-:W-:Y:S04]  /*1e8b0*/  @P1 STG.E.U8 desc[UR8][R12.64], R27 ;  /* 0x0000001b0c001986 */ /* 0x000fe8000c101108 */
[----:B------:R0:W-:Y:S04]  /*1e8c0*/  @P3 STG.E.U8 desc[UR8][R14.64], R29 ;  /* 0x0000001d0e003986 */ /* 0x0001e8000c101108 */
[----:B------:R1:W-:Y:S01]  /*1e8d0*/  @P4 STG.E.U8 desc[UR8][R16.64], R20 ;  /* 0x0000001410004986 */ /* 0x0003e2000c101108 */
[C---:B------:R-:W-:Y:S01]  /*1e8e0*/  ISETP.LT.AND P4, PT, R3.reuse, UR15, !P0 ;  /* 0x0000000f03007c0c */ /* 0x040fe2000c781270 */
[----:B------:R-:W-:-:S02]  /*1e8f0*/  IMAD R3, R3, UR5, RZ ;  /* 0x0000000503037c24 */ /* 0x000fc4000f8e02ff */
[----:B------:R-:W-:Y:S02]  /*1e900*/  IMAD R19, R18, UR5, RZ ;  /* 0x0000000512137c24 */ /* 0x000fe4000f8e02ff */
[----:B------:R-:W-:Y:S02]  /*1e910*/  IMAD R21, R6, UR5, RZ ;  /* 0x0000000506157c24 */ /* 0x000fe4000f8e02ff */
[----:B------:R-:W-:Y:S01]  /*1e920*/  IMAD R25, R0, UR5, RZ ;  /* 0x0000000500197c24 */ /* 0x000fe2000f8e02ff */
[-C--:B0-----:R-:W-:Y:S02]  /*1e930*/  IADD3 R14, P1, PT, R3, R8.reuse, RZ ;  /* 0x00000008030e7210 */ /* 0x081fe40007f3e0ff */
[----:B------:R-:W-:Y:S02]  /*1e940*/  ISETP.LT.AND P5, PT, R18, UR15, !P0 ;  /* 0x0000000f12007c0c */ /* 0x000fe4000c7a1270 */
[-C--:B------:R-:W-:Y:S02]  /*1e950*/  IADD3 R12, P6, PT, R19, R8.reuse, RZ ;  /* 0x00000008130c7210 */ /* 0x080fe40007fde0ff */
[----:B-1----:R-:W-:-:S02]  /*1e960*/  IADD3 R16, P2, PT, R21, R8, RZ ;  /* 0x0000000815107210 */ /* 0x002fc40007f5e0ff */
[----:B------:R-:W-:Y:S02]  /*1e970*/  LEA.HI.X.SX32 R15, R3, R4, 0x1, P1 ;  /* 0x00000004030f7211 */ /* 0x000fe400008f0eff */
[----:B------:R-:W-:Y:S01]  /*1e980*/  IADD3 R18, P1, PT, R25, R8, RZ ;  /* 0x0000000819127210 */ /* 0x000fe20007f3e0ff */
[----:B------:R-:W-:Y:S01]  /*1e990*/  IMAD R23, R7, UR5, RZ ;  /* 0x0000000507177c24 */ /* 0x000fe2000f8e02ff */
[----:B------:R-:W-:Y:S02]  /*1e9a0*/  ISETP.LT.AND P3, PT, R6, UR15, !P0 ;  /* 0x0000000f06007c0c */ /* 0x000fe4000c761270 */
[-C--:B------:R-:W-:Y:S02]  /*1e9b0*/  LEA.HI.X.SX32 R13, R19, R4.reuse, 0x1, P6 ;  /* 0x00000004130d7211 */ /* 0x080fe400030f0eff */
[----:B------:R-:W-:Y:S02]  /*1e9c0*/  LEA.HI.X.SX32 R17, R21, R4, 0x1, P2 ;  /* 0x0000000415117211 */ /* 0x000fe400010f0eff */
[----:B------:R-:W-:-:S02]  /*1e9d0*/  ISETP.LT.AND P2, PT, R7, UR15, !P0 ;  /* 0x0000000f07007c0c */ /* 0x000fc4000c741270 */
[----:B------:R-:W-:Y:S02]  /*1e9e0*/  LEA.HI.X.SX32 R19, R25, R4, 0x1, P1 ;  /* 0x0000000419137211 */ /* 0x000fe400008f0eff */
[----:B------:R-:W-:Y:S02]  /*1e9f0*/  ISETP.LT.AND P1, PT, R0, UR15, !P0 ;  /* 0x0000000f00007c0c */ /* 0x000fe4000c721270 */
[----:B------:R-:W-:Y:S02]  /*1ea00*/  ISETP.LT.AND P0, PT, R9, UR15, !P0 ;  /* 0x0000000f09007c0c */ /* 0x000fe4000c701270 */
[----:B------:R-:W-:Y:S02]  /*1ea10*/  IADD3 R6, P6, PT, R23, R8, RZ ;  /* 0x0000000817067210 */ /* 0x000fe40007fde0ff */
[----:B------:R-:W-:Y:S02]  /*1ea20*/  PRMT R11, R11, 0x7773, RZ ;  /* 0x000077730b0b7816 */ /* 0x000fe400000000ff */
[----:B------:R-:W-:Y:S01]  /*1ea30*/  PRMT R3, R10, 0x7773, RZ ;  /* 0x000077730a037816 */ /* 0x000fe200000000ff */
[----:B------:R-:W-:Y:S01]  /*1ea40*/  IMAD R27, R9, UR5, RZ ;  /* 0x00000005091b7c24 */ /* 0x000fe2000f8e02ff */
[----:B------:R-:W-:-:S02]  /*1ea50*/  LEA.HI.X.SX32 R7, R23, R4, 0x1, P6 ;  /* 0x0000000417077211 */ /* 0x000fc400030f0eff */
[C---:B------:R-:W-:Y:S02]  /*1ea60*/  PRMT R21, R5.reuse, 0x7771, RZ ;  /* 0x0000777105157816 */ /* 0x040fe400000000ff */
[----:B------:R-:W-:Y:S01]  /*1ea70*/  PRMT R23, R2, 0x7771, RZ ;  /* 0x0000777102177816 */ /* 0x000fe200000000ff */
[----:B------:R0:W-:Y:S01]  /*1ea80*/  @P5 STG.E.U8 desc[UR8][R12.64], R11 ;  /* 0x0000000b0c005986 */ /* 0x0001e2000c101108 */
[----:B------:R-:W-:-:S03]  /*1ea90*/  PRMT R5, R5, 0x7773, RZ ;  /* 0x0000777305057816 */ /* 0x000fc600000000ff */
[----:B------:R0:W-:Y:S01]  /*1eaa0*/  @P4 STG.E.U8 desc[UR8][R14.64], R3 ;  /* 0x000000030e004986 */ /* 0x0001e2000c101108 */
[----:B------:R-:W-:-:S03]  /*1eab0*/  IADD3 R8, P6, PT, R27, R8, RZ ;  /* 0x000000081b087210 */ /* 0x000fc60007fde0ff */
[----:B------:R0:W-:Y:S04]  /*1eac0*/  @P3 STG.E.U8 desc[UR8][R16.64], R21 ;  /* 0x0000001510003986 */ /* 0x0001e8000c101108 */
[----:B------:R0:W-:Y:S01]  /*1ead0*/  @P2 STG.E.U8 desc[UR8][R6.64], R23 ;  /* 0x0000001706002986 */ /* 0x0001e2000c101108 */
[----:B------:R-:W-:-:S03]  /*1eae0*/  LEA.HI.X.SX32 R9, R27, R4, 0x1, P6 ;  /* 0x000000041b097211 */ /* 0x000fc600030f0eff */
[----:B------:R0:W-:Y:S01]  /*1eaf0*/  @P1 STG.E.U8 desc[UR8][R18.64], R5 ;  /* 0x0000000512001986 */ /* 0x0001e2000c101108 */
[----:B------:R-:W-:Y:S01]  /*1eb00*/  PRMT R25, R2, 0x7773, RZ ;  /* 0x0000777302197816 */ /* 0x000fe200000000ff */
[----:B------:R-:W-:Y:S06]  /*1eb10*/  @!P0 EXIT ;  /* 0x000000000000894d */ /* 0x000fec0003800000 */
[----:B------:R-:W-:Y:S01]  /*1eb20*/  STG.E.U8 desc[UR8][R8.64], R25 ;  /* 0x0000001908007986 */ /* 0x000fe2000c101108 */
[----:B------:R-:W-:Y:S05]  /*1eb30*/  EXIT ;  /* 0x000000000000794d */ /* 0x000fea0003800000 */
.L_x_3:
[----:B------:R-:W-:-:S00]  /*1eb40*/  BRA `(.L_x_3) ;  /* 0xfffffffc00fc7947 */ /* 0x000fc0000383ffff */
[----:B------:R-:W-:-:S00]  /*1eb50*/  NOP ;  /* 0x0000000000007918 */ /* 0x000fc00000000000 */
        /* <DEDUP_REMOVED lines=10> */
.L_x_4:


//--------------------- .nv.shared.matmul_kernel  --------------------------
	.section	.nv.shared.matmul_kernel,"aw",@nobits
	.sectionflags	@""
	.align	16
	.zero		1024


//--------------------- .nv.shared.reserved.0     --------------------------
	.section	.nv.shared.reserved.0,"aw",@nobits
	.weak		__nv_reservedSMEM_offset_0_alias
	.size		__nv_reservedSMEM_offset_0_alias, 0, 64
	.other		__nv_reservedSMEM_offset_0_alias,@"STO_CUDA_RESERVED_SHARED STV_DEFAULT"
__nv_reservedSMEM_offset_0_alias:
	.zero		0
	.zero		64


//--------------------- .nv.constant0.matmul_kernel --------------------------
	.section	.nv.constant0.matmul_kernel,"a",@progbits
	.sectionflags	@""
	.align	4
.nv.constant0.matmul_kernel:
	.zero		976


//--------------------- SYMBOLS --------------------------

	.type		.nv.reservedSmem.offset0,@object
	.size		.nv.reservedSmem.offset0,0x4
	.type		.nv.reservedSmem.cap,@object
	.size		.nv.reservedSmem.cap,0x4
